//
// Generated by NVIDIA NVVM Compiler
//
// Compiler Build ID: CL-36424714
// Cuda compilation tools, release 13.0, V13.0.88
// Based on NVVM 20.0.0
//

.version 9.0
.target sm_100
.address_size 64

	// .globl	_Z22extend_by_zeros_kernelPbP6float2S1_j
.global .align 4 .b8 precalc_xorwow_matrix[102400];
.global .align 4 .b8 precalc_xorwow_offset_matrix[102400];
.global .align 4 .b8 mrg32k3aM1[2304];
.global .align 4 .b8 mrg32k3aM2[2304];
.global .align 4 .b8 mrg32k3aM1SubSeq[2016];
.global .align 4 .b8 mrg32k3aM2SubSeq[2016];
.global .align 4 .b8 mrg32k3aM1Seq[2304];
.global .align 4 .b8 mrg32k3aM2Seq[2304];
.const .align 8 .b8 __cr_lgamma_table[72];
.global .align 4 .b8 __cudart_i2opi_f[24] = {65, 144, 67, 60, 153, 149, 98, 219, 192, 221, 52, 245, 209, 87, 39, 252, 41, 21, 68, 78, 110, 131, 249, 162};

.visible .entry _Z22extend_by_zeros_kernelPbP6float2S1_j(
	.param .u64 .ptr .align 1 _Z22extend_by_zeros_kernelPbP6float2S1_j_param_0,
	.param .u64 .ptr .align 1 _Z22extend_by_zeros_kernelPbP6float2S1_j_param_1,
	.param .u64 .ptr .align 1 _Z22extend_by_zeros_kernelPbP6float2S1_j_param_2,
	.param .u32 _Z22extend_by_zeros_kernelPbP6float2S1_j_param_3
)
{
	.reg .pred 	%p<4>;
	.reg .b16 	%rs<2>;
	.reg .b32 	%r<20>;
	.reg .b32 	%f<20>;
	.reg .b64 	%rd<13>;

	ld.param.u64 	%rd1, [_Z22extend_by_zeros_kernelPbP6float2S1_j_param_0];
	ld.param.u64 	%rd2, [_Z22extend_by_zeros_kernelPbP6float2S1_j_param_1];
	ld.param.u64 	%rd3, [_Z22extend_by_zeros_kernelPbP6float2S1_j_param_2];
	ld.param.u32 	%r6, [_Z22extend_by_zeros_kernelPbP6float2S1_j_param_3];
	mov.u32 	%r7, %ctaid.x;
	shl.b32 	%r8, %r7, 5;
	mov.u32 	%r9, %tid.x;
	add.s32 	%r1, %r8, %r9;
	mov.u32 	%r10, %ctaid.y;
	shl.b32 	%r11, %r10, 5;
	mov.u32 	%r12, %tid.y;
	add.s32 	%r13, %r11, %r12;
	shl.b32 	%r14, %r6, 1;
	add.s32 	%r15, %r14, -1;
	max.u32 	%r16, %r1, %r13;
	setp.ge.u32 	%p1, %r16, %r15;
	mov.f32 	%f18, 0f00000000;
	mov.f32 	%f19, 0f00000000;
	@%p1 bra 	$L__BB0_5;
	mul.lo.s32 	%r17, %r6, %r1;
	add.s32 	%r3, %r17, %r13;
	sub.s32 	%r4, %r17, %r1;
	setp.ge.u32 	%p2, %r16, %r6;
	@%p2 bra 	$L__BB0_4;
	cvt.u64.u32 	%rd4, %r3;
	cvta.to.global.u64 	%rd5, %rd1;
	add.s64 	%rd6, %rd5, %rd4;
	ld.global.u8 	%rs1, [%rd6];
	setp.eq.s16 	%p3, %rs1, 0;
	@%p3 bra 	$L__BB0_4;
	cvt.rn.f32.u32 	%f7, %r6;
	div.rn.f32 	%f8, %f7, 0f40C00000;
	mov.f32 	%f9, 0f40FB3334;
	div.rn.f32 	%f10, %f9, %f8;
	add.f32 	%f11, %f10, %f10;
	mul.f32 	%f12, %f11, 0f4048F5C3;
	div.rn.f32 	%f13, %f12, %f8;
	cvta.to.global.u64 	%rd7, %rd2;
	mul.wide.u32 	%rd8, %r3, 8;
	add.s64 	%rd9, %rd7, %rd8;
	ld.global.v2.f32 	{%f14, %f15}, [%rd9];
	mul.f32 	%f19, %f13, %f14;
	mul.f32 	%f18, %f13, %f15;
$L__BB0_4:
	add.s32 	%r19, %r4, %r3;
	cvta.to.global.u64 	%rd10, %rd3;
	mul.wide.u32 	%rd11, %r19, 8;
	add.s64 	%rd12, %rd10, %rd11;
	st.global.v2.f32 	[%rd12], {%f19, %f18};
$L__BB0_5:
	ret;

}
	// .globl	_Z22extend_by_zeros_kernelP6float2S0_j
.visible .entry _Z22extend_by_zeros_kernelP6float2S0_j(
	.param .u64 .ptr .align 1 _Z22extend_by_zeros_kernelP6float2S0_j_param_0,
	.param .u64 .ptr .align 1 _Z22extend_by_zeros_kernelP6float2S0_j_param_1,
	.param .u32 _Z22extend_by_zeros_kernelP6float2S0_j_param_2
)
{
	.reg .pred 	%p<3>;
	.reg .b32 	%r<20>;
	.reg .b32 	%f<17>;
	.reg .b64 	%rd<9>;

	ld.param.u64 	%rd1, [_Z22extend_by_zeros_kernelP6float2S0_j_param_0];
	ld.param.u64 	%rd2, [_Z22extend_by_zeros_kernelP6float2S0_j_param_1];
	ld.param.u32 	%r6, [_Z22extend_by_zeros_kernelP6float2S0_j_param_2];
	mov.u32 	%r7, %ctaid.x;
	shl.b32 	%r8, %r7, 5;
	mov.u32 	%r9, %tid.x;
	add.s32 	%r1, %r8, %r9;
	mov.u32 	%r10, %ctaid.y;
	shl.b32 	%r11, %r10, 5;
	mov.u32 	%r12, %tid.y;
	add.s32 	%r13, %r11, %r12;
	shl.b32 	%r14, %r6, 1;
	add.s32 	%r15, %r14, -1;
	max.u32 	%r16, %r1, %r13;
	setp.ge.u32 	%p1, %r16, %r15;
	@%p1 bra 	$L__BB1_4;
	mul.lo.s32 	%r17, %r6, %r1;
	add.s32 	%r3, %r17, %r13;
	sub.s32 	%r4, %r17, %r1;
	setp.ge.u32 	%p2, %r16, %r6;
	mov.f32 	%f15, 0f00000000;
	mov.f32 	%f16, %f15;
	@%p2 bra 	$L__BB1_3;
	cvt.rn.f32.u32 	%f6, %r6;
	div.rn.f32 	%f7, %f6, 0f40C00000;
	mov.f32 	%f8, 0f40FB3334;
	div.rn.f32 	%f9, %f8, %f7;
	add.f32 	%f10, %f9, %f9;
	mul.f32 	%f11, %f10, 0f4048F5C3;
	div.rn.f32 	%f12, %f11, %f7;
	cvta.to.global.u64 	%rd3, %rd1;
	mul.wide.u32 	%rd4, %r3, 8;
	add.s64 	%rd5, %rd3, %rd4;
	ld.global.v2.f32 	{%f13, %f14}, [%rd5];
	mul.f32 	%f16, %f12, %f13;
	mul.f32 	%f15, %f12, %f14;
$L__BB1_3:
	add.s32 	%r19, %r4, %r3;
	cvta.to.global.u64 	%rd6, %rd2;
	mul.wide.u32 	%rd7, %r19, 8;
	add.s64 	%rd8, %rd6, %rd7;
	st.global.v2.f32 	[%rd8], {%f16, %f15};
$L__BB1_4:
	ret;

}
	// .globl	_Z22MatMul_ElemWise_kernelP6float2S0_j
.visible .entry _Z22MatMul_ElemWise_kernelP6float2S0_j(
	.param .u64 .ptr .align 1 _Z22MatMul_ElemWise_kernelP6float2S0_j_param_0,
	.param .u64 .ptr .align 1 _Z22MatMul_ElemWise_kernelP6float2S0_j_param_1,
	.param .u32 _Z22MatMul_ElemWise_kernelP6float2S0_j_param_2
)
{
	.reg .pred 	%p<2>;
	.reg .b32 	%r<16>;
	.reg .b32 	%f<10>;
	.reg .b64 	%rd<8>;

	ld.param.u64 	%rd1, [_Z22MatMul_ElemWise_kernelP6float2S0_j_param_0];
	ld.param.u64 	%rd2, [_Z22MatMul_ElemWise_kernelP6float2S0_j_param_1];
	ld.param.u32 	%r4, [_Z22MatMul_ElemWise_kernelP6float2S0_j_param_2];
	mov.u32 	%r6, %ctaid.x;
	shl.b32 	%r7, %r6, 5;
	mov.u32 	%r8, %tid.x;
	add.s32 	%r1, %r7, %r8;
	mov.u32 	%r9, %ctaid.y;
	shl.b32 	%r10, %r9, 5;
	mov.u32 	%r11, %tid.y;
	add.s32 	%r12, %r10, %r11;
	shl.b32 	%r13, %r4, 1;
	add.s32 	%r3, %r13, -1;
	max.u32 	%r14, %r1, %r12;
	setp.ge.u32 	%p1, %r14, %r3;
	@%p1 bra 	$L__BB2_2;
	cvta.to.global.u64 	%rd3, %rd1;
	cvta.to.global.u64 	%rd4, %rd2;
	mad.lo.s32 	%r15, %r3, %r1, %r12;
	mul.wide.u32 	%rd5, %r15, 8;
	add.s64 	%rd6, %rd3, %rd5;
	ld.global.v2.f32 	{%f1, %f2}, [%rd6];
	add.s64 	%rd7, %rd4, %rd5;
	ld.global.v2.f32 	{%f3, %f4}, [%rd7];
	mul.f32 	%f5, %f1, %f3;
	mul.f32 	%f6, %f2, %f4;
	sub.f32 	%f7, %f5, %f6;
	mul.f32 	%f8, %f1, %f4;
	fma.rn.f32 	%f9, %f2, %f3, %f8;
	st.global.v2.f32 	[%rd7], {%f7, %f9};
$L__BB2_2:
	ret;

}
	// .globl	_Z25_2D_to_1D_compared_kernelP6float2S0_S0_j
.visible .entry _Z25_2D_to_1D_compared_kernelP6float2S0_S0_j(
	.param .u64 .ptr .align 1 _Z25_2D_to_1D_compared_kernelP6float2S0_S0_j_param_0,
	.param .u64 .ptr .align 1 _Z25_2D_to_1D_compared_kernelP6float2S0_S0_j_param_1,
	.param .u64 .ptr .align 1 _Z25_2D_to_1D_compared_kernelP6float2S0_S0_j_param_2,
	.param .u32 _Z25_2D_to_1D_compared_kernelP6float2S0_S0_j_param_3
)
{
	.local .align 4 .b8 	__local_depot3[28];
	.reg .b64 	%SP;
	.reg .b64 	%SPL;
	.reg .pred 	%p<11>;
	.reg .b32 	%r<60>;
	.reg .b32 	%f<47>;
	.reg .b64 	%rd<33>;
	.reg .b64 	%fd<25>;

	mov.u64 	%SPL, __local_depot3;
	ld.param.u64 	%rd9, [_Z25_2D_to_1D_compared_kernelP6float2S0_S0_j_param_0];
	ld.param.u64 	%rd10, [_Z25_2D_to_1D_compared_kernelP6float2S0_S0_j_param_1];
	ld.param.u64 	%rd11, [_Z25_2D_to_1D_compared_kernelP6float2S0_S0_j_param_2];
	ld.param.u32 	%r20, [_Z25_2D_to_1D_compared_kernelP6float2S0_S0_j_param_3];
	add.u64 	%rd1, %SPL, 0;
	mov.u32 	%r21, %ctaid.x;
	shl.b32 	%r22, %r21, 5;
	mov.u32 	%r23, %tid.x;
	add.s32 	%r1, %r22, %r23;
	mov.u32 	%r24, %ctaid.y;
	shl.b32 	%r25, %r24, 5;
	mov.u32 	%r26, %tid.y;
	add.s32 	%r27, %r25, %r26;
	shl.b32 	%r28, %r20, 1;
	add.s32 	%r3, %r28, -1;
	max.u32 	%r29, %r1, %r27;
	setp.ge.u32 	%p1, %r29, %r3;
	@%p1 bra 	$L__BB3_10;
	cvta.to.global.u64 	%rd13, %rd10;
	cvta.to.global.u64 	%rd14, %rd9;
	mul.lo.s32 	%r30, %r20, %r1;
	add.s32 	%r4, %r30, %r27;
	sub.s32 	%r31, %r30, %r1;
	add.s32 	%r32, %r31, %r4;
	mul.wide.u32 	%rd15, %r32, 8;
	add.s64 	%rd16, %rd13, %rd15;
	ld.global.v2.f32 	{%f2, %f1}, [%rd16];
	mul.wide.u32 	%rd17, %r4, 8;
	add.s64 	%rd18, %rd14, %rd17;
	ld.global.v2.f32 	{%f4, %f3}, [%rd18];
	cvt.rn.f32.u32 	%f11, %r20;
	div.rn.f32 	%f12, %f11, 0f40C00000;
	mov.f32 	%f13, 0fC0C8F5C3;
	div.rn.f32 	%f14, %f13, %f12;
	cvt.f64.f32 	%fd1, %f14;
	cvt.rn.f64.u32 	%fd2, %r1;
	mov.f64 	%fd3, 0d0000000000000000;
	mul.rn.f64 	%fd4, %fd3, %fd3;
	fma.rn.f64 	%fd5, %fd4, 0dBDA8FF8320FD8164, 0d3E21EEA7C1EF8528;
	fma.rn.f64 	%fd6, %fd5, %fd4, 0dBE927E4F8E06E6D9;
	fma.rn.f64 	%fd7, %fd6, %fd4, 0d3EFA01A019DDBCE9;
	fma.rn.f64 	%fd8, %fd7, %fd4, 0dBF56C16C16C15D47;
	fma.rn.f64 	%fd9, %fd8, %fd4, 0d3FA5555555555551;
	fma.rn.f64 	%fd10, %fd9, %fd4, 0dBFE0000000000000;
	fma.rn.f64 	%fd11, %fd10, %fd4, 0d3FF0000000000000;
	cvt.rn.f64.u32 	%fd12, %r27;
	fma.rn.f64 	%fd13, %fd4, 0d3DE5DB65F9785EBA, 0dBE5AE5F12CB0D246;
	fma.rn.f64 	%fd14, %fd13, %fd4, 0d3EC71DE369ACE392;
	fma.rn.f64 	%fd15, %fd14, %fd4, 0dBF2A01A019DB62A1;
	fma.rn.f64 	%fd16, %fd15, %fd4, 0d3F81111111110818;
	fma.rn.f64 	%fd17, %fd16, %fd4, 0dBFC5555555555554;
	fma.rn.f64 	%fd18, %fd17, %fd4, 0d0000000000000000;
	fma.rn.f64 	%fd19, %fd18, 0d0000000000000000, 0d0000000000000000;
	mul.f64 	%fd20, %fd19, %fd12;
	fma.rn.f64 	%fd21, %fd11, %fd2, %fd20;
	mul.f64 	%fd22, %fd21, %fd1;
	cvt.rn.f32.f64 	%f5, %fd22;
	mul.f32 	%f15, %f5, 0f3F22F983;
	cvt.rni.s32.f32 	%r59, %f15;
	cvt.rn.f32.s32 	%f16, %r59;
	fma.rn.f32 	%f17, %f16, 0fBFC90FDA, %f5;
	fma.rn.f32 	%f18, %f16, 0fB3A22168, %f17;
	fma.rn.f32 	%f46, %f16, 0fA7C234C5, %f18;
	abs.f32 	%f7, %f5;
	setp.ltu.f32 	%p2, %f7, 0f47CE4780;
	@%p2 bra 	$L__BB3_9;
	setp.neu.f32 	%p3, %f7, 0f7F800000;
	@%p3 bra 	$L__BB3_4;
	mov.f32 	%f21, 0f00000000;
	mul.rn.f32 	%f46, %f5, %f21;
	mov.b32 	%r59, 0;
	bra.uni 	$L__BB3_9;
$L__BB3_4:
	mov.b32 	%r6, %f5;
	shl.b32 	%r34, %r6, 8;
	or.b32  	%r7, %r34, -2147483648;
	mov.b64 	%rd32, 0;
	mov.b32 	%r56, 0;
	mov.u64 	%rd30, __cudart_i2opi_f;
	mov.u64 	%rd31, %rd1;
$L__BB3_5:
	.pragma "nounroll";
	ld.global.nc.u32 	%r35, [%rd30];
	mad.wide.u32 	%rd21, %r35, %r7, %rd32;
	shr.u64 	%rd32, %rd21, 32;
	st.local.u32 	[%rd31], %rd21;
	add.s32 	%r56, %r56, 1;
	add.s64 	%rd31, %rd31, 4;
	add.s64 	%rd30, %rd30, 4;
	setp.ne.s32 	%p4, %r56, 6;
	@%p4 bra 	$L__BB3_5;
	shr.u32 	%r36, %r6, 23;
	st.local.u32 	[%rd1+24], %rd32;
	and.b32  	%r10, %r36, 31;
	and.b32  	%r37, %r36, 224;
	add.s32 	%r38, %r37, -128;
	shr.u32 	%r39, %r38, 5;
	mul.wide.u32 	%rd22, %r39, 4;
	sub.s64 	%rd8, %rd1, %rd22;
	ld.local.u32 	%r57, [%rd8+24];
	ld.local.u32 	%r58, [%rd8+20];
	setp.eq.s32 	%p5, %r10, 0;
	@%p5 bra 	$L__BB3_8;
	shf.l.wrap.b32 	%r57, %r58, %r57, %r10;
	ld.local.u32 	%r40, [%rd8+16];
	shf.l.wrap.b32 	%r58, %r40, %r58, %r10;
$L__BB3_8:
	shr.u32 	%r41, %r57, 30;
	shf.l.wrap.b32 	%r42, %r58, %r57, 2;
	shl.b32 	%r43, %r58, 2;
	shr.u32 	%r44, %r42, 31;
	add.s32 	%r45, %r44, %r41;
	neg.s32 	%r46, %r45;
	setp.lt.s32 	%p6, %r6, 0;
	selp.b32 	%r59, %r46, %r45, %p6;
	xor.b32  	%r47, %r42, %r6;
	shr.s32 	%r48, %r42, 31;
	xor.b32  	%r49, %r48, %r42;
	xor.b32  	%r50, %r48, %r43;
	cvt.u64.u32 	%rd23, %r49;
	shl.b64 	%rd24, %rd23, 32;
	cvt.u64.u32 	%rd25, %r50;
	or.b64  	%rd26, %rd24, %rd25;
	cvt.rn.f64.s64 	%fd23, %rd26;
	mul.f64 	%fd24, %fd23, 0d3BF921FB54442D19;
	cvt.rn.f32.f64 	%f19, %fd24;
	neg.f32 	%f20, %f19;
	setp.lt.s32 	%p7, %r47, 0;
	selp.f32 	%f46, %f20, %f19, %p7;
$L__BB3_9:
	mul.f32 	%f22, %f46, %f46;
	fma.rn.f32 	%f23, %f22, 0f37CBAC00, 0fBAB607ED;
	fma.rn.f32 	%f24, %f23, %f22, 0f3D2AAABB;
	fma.rn.f32 	%f25, %f24, %f22, 0fBEFFFFFF;
	fma.rn.f32 	%f26, %f25, %f22, 0f3F800000;
	fma.rn.f32 	%f27, %f22, %f46, 0f00000000;
	fma.rn.f32 	%f28, %f22, 0fB94D4153, 0f3C0885E4;
	fma.rn.f32 	%f29, %f28, %f22, 0fBE2AAAA8;
	fma.rn.f32 	%f30, %f29, %f27, %f46;
	and.b32  	%r52, %r59, 1;
	setp.eq.b32 	%p8, %r52, 1;
	selp.f32 	%f31, %f26, %f30, %p8;
	selp.f32 	%f32, %f30, %f26, %p8;
	and.b32  	%r53, %r59, 2;
	setp.eq.s32 	%p9, %r53, 0;
	neg.f32 	%f33, %f31;
	selp.f32 	%f34, %f31, %f33, %p9;
	add.s32 	%r54, %r59, 1;
	and.b32  	%r55, %r54, 2;
	setp.eq.s32 	%p10, %r55, 0;
	neg.f32 	%f35, %f32;
	selp.f32 	%f36, %f32, %f35, %p10;
	cvt.rn.f32.u32 	%f37, %r3;
	div.rn.f32 	%f38, %f2, %f37;
	div.rn.f32 	%f39, %f38, %f37;
	sub.f32 	%f40, %f39, %f4;
	add.f32 	%f41, %f40, %f36;
	div.rn.f32 	%f42, %f1, %f37;
	div.rn.f32 	%f43, %f42, %f37;
	sub.f32 	%f44, %f43, %f3;
	add.f32 	%f45, %f44, %f34;
	cvta.to.global.u64 	%rd27, %rd11;
	add.s64 	%rd29, %rd27, %rd17;
	st.global.v2.f32 	[%rd29], {%f41, %f45};
$L__BB3_10:
	ret;

}
	// .globl	_Z25_2D_to_1D_compared_kernelPbP6float2S1_S1_jj
.visible .entry _Z25_2D_to_1D_compared_kernelPbP6float2S1_S1_jj(
	.param .u64 .ptr .align 1 _Z25_2D_to_1D_compared_kernelPbP6float2S1_S1_jj_param_0,
	.param .u64 .ptr .align 1 _Z25_2D_to_1D_compared_kernelPbP6float2S1_S1_jj_param_1,
	.param .u64 .ptr .align 1 _Z25_2D_to_1D_compared_kernelPbP6float2S1_S1_jj_param_2,
	.param .u64 .ptr .align 1 _Z25_2D_to_1D_compared_kernelPbP6float2S1_S1_jj_param_3,
	.param .u32 _Z25_2D_to_1D_compared_kernelPbP6float2S1_S1_jj_param_4,
	.param .u32 _Z25_2D_to_1D_compared_kernelPbP6float2S1_S1_jj_param_5
)
{
	.reg .pred 	%p<4>;
	.reg .b16 	%rs<2>;
	.reg .b32 	%r<20>;
	.reg .b32 	%f<21>;
	.reg .b64 	%rd<17>;

	ld.param.u64 	%rd1, [_Z25_2D_to_1D_compared_kernelPbP6float2S1_S1_jj_param_0];
	ld.param.u64 	%rd2, [_Z25_2D_to_1D_compared_kernelPbP6float2S1_S1_jj_param_1];
	ld.param.u64 	%rd3, [_Z25_2D_to_1D_compared_kernelPbP6float2S1_S1_jj_param_2];
	ld.param.u64 	%rd4, [_Z25_2D_to_1D_compared_kernelPbP6float2S1_S1_jj_param_3];
	ld.param.u32 	%r6, [_Z25_2D_to_1D_compared_kernelPbP6float2S1_S1_jj_param_4];
	ld.param.u32 	%r8, [_Z25_2D_to_1D_compared_kernelPbP6float2S1_S1_jj_param_5];
	mov.u32 	%r9, %ctaid.x;
	shl.b32 	%r10, %r9, 5;
	mov.u32 	%r11, %tid.x;
	add.s32 	%r1, %r10, %r11;
	mov.u32 	%r12, %ctaid.y;
	shl.b32 	%r13, %r12, 5;
	mov.u32 	%r14, %tid.y;
	add.s32 	%r15, %r13, %r14;
	shl.b32 	%r16, %r8, 1;
	add.s32 	%r3, %r16, -1;
	max.u32 	%r17, %r1, %r15;
	setp.ge.u32 	%p1, %r17, %r3;
	@%p1 bra 	$L__BB4_4;
	cvta.to.global.u64 	%rd5, %rd2;
	cvta.to.global.u64 	%rd6, %rd1;
	mul.lo.s32 	%r18, %r8, %r1;
	add.s32 	%r4, %r18, %r15;
	sub.s32 	%r5, %r18, %r1;
	cvt.u64.u32 	%rd7, %r4;
	mul.wide.u32 	%rd8, %r4, 8;
	add.s64 	%rd9, %rd5, %rd8;
	ld.global.v2.f32 	{%f8, %f1}, [%rd9];
	setp.eq.s32 	%p2, %r6, %r4;
	mov.f32 	%f9, 0f3F800000;
	sub.f32 	%f10, %f9, %f8;
	neg.f32 	%f11, %f8;
	selp.f32 	%f19, %f10, %f11, %p2;
	neg.f32 	%f20, %f1;
	add.s64 	%rd10, %rd6, %rd7;
	ld.global.u8 	%rs1, [%rd10];
	setp.eq.s16 	%p3, %rs1, 0;
	@%p3 bra 	$L__BB4_3;
	add.s32 	%r19, %r5, %r4;
	cvta.to.global.u64 	%rd11, %rd3;
	mul.wide.u32 	%rd12, %r19, 8;
	add.s64 	%rd13, %rd11, %rd12;
	ld.global.v2.f32 	{%f12, %f13}, [%rd13];
	cvt.rn.f32.u32 	%f14, %r3;
	div.rn.f32 	%f15, %f12, %f14;
	div.rn.f32 	%f16, %f15, %f14;
	add.f32 	%f19, %f19, %f16;
	div.rn.f32 	%f17, %f13, %f14;
	div.rn.f32 	%f18, %f17, %f14;
	sub.f32 	%f20, %f18, %f1;
$L__BB4_3:
	cvta.to.global.u64 	%rd14, %rd4;
	add.s64 	%rd16, %rd14, %rd8;
	st.global.v2.f32 	[%rd16], {%f19, %f20};
$L__BB4_4:
	ret;

}
	// .globl	_Z29residual_normalization_kernelP6float2PfS0_
.visible .entry _Z29residual_normalization_kernelP6float2PfS0_(
	.param .u64 .ptr .align 1 _Z29residual_normalization_kernelP6float2PfS0__param_0,
	.param .u64 .ptr .align 1 _Z29residual_normalization_kernelP6float2PfS0__param_1,
	.param .u64 .ptr .align 1 _Z29residual_normalization_kernelP6float2PfS0__param_2
)
{
	.reg .b32 	%r<5>;
	.reg .b32 	%f<6>;
	.reg .b64 	%rd<10>;

	ld.param.u64 	%rd1, [_Z29residual_normalization_kernelP6float2PfS0__param_0];
	ld.param.u64 	%rd2, [_Z29residual_normalization_kernelP6float2PfS0__param_1];
	ld.param.u64 	%rd3, [_Z29residual_normalization_kernelP6float2PfS0__param_2];
	cvta.to.global.u64 	%rd4, %rd3;
	cvta.to.global.u64 	%rd5, %rd2;
	cvta.to.global.u64 	%rd6, %rd1;
	mov.u32 	%r1, %ctaid.x;
	mov.u32 	%r2, %ntid.x;
	mov.u32 	%r3, %tid.x;
	mad.lo.s32 	%r4, %r1, %r2, %r3;
	mul.wide.u32 	%rd7, %r4, 8;
	add.s64 	%rd8, %rd6, %rd7;
	ld.global.v2.f32 	{%f1, %f2}, [%rd8];
	ld.global.f32 	%f3, [%rd5];
	div.rn.f32 	%f4, %f1, %f3;
	div.rn.f32 	%f5, %f2, %f3;
	add.s64 	%rd9, %rd4, %rd7;
	st.global.v2.f32 	[%rd9], {%f4, %f5};
	ret;

}
	// .globl	_Z21set_alpha_beta_kernelP6float2S0_
.visible .entry _Z21set_alpha_beta_kernelP6float2S0_(
	.param .u64 .ptr .align 1 _Z21set_alpha_beta_kernelP6float2S0__param_0,
	.param .u64 .ptr .align 1 _Z21set_alpha_beta_kernelP6float2S0__param_1
)
{
	.reg .pred 	%p<6>;
	.reg .b32 	%r<6>;
	.reg .b64 	%rd<5>;

	ld.param.u64 	%rd3, [_Z21set_alpha_beta_kernelP6float2S0__param_0];
	ld.param.u64 	%rd4, [_Z21set_alpha_beta_kernelP6float2S0__param_1];
	cvta.to.global.u64 	%rd1, %rd3;
	cvta.to.global.u64 	%rd2, %rd4;
	mov.u32 	%r1, %ctaid.x;
	setp.gt.s32 	%p1, %r1, 1;
	@%p1 bra 	$L__BB6_4;
	setp.eq.s32 	%p4, %r1, 0;
	@%p4 bra 	$L__BB6_7;
	setp.eq.s32 	%p5, %r1, 1;
	@%p5 bra 	$L__BB6_3;
	bra.uni 	$L__BB6_9;
$L__BB6_3:
	mov.b32 	%r4, 0;
	st.global.u32 	[%rd1+4], %r4;
	bra.uni 	$L__BB6_9;
$L__BB6_4:
	setp.eq.s32 	%p2, %r1, 2;
	@%p2 bra 	$L__BB6_8;
	setp.eq.s32 	%p3, %r1, 3;
	@%p3 bra 	$L__BB6_6;
	bra.uni 	$L__BB6_9;
$L__BB6_6:
	mov.b32 	%r2, 0;
	st.global.u32 	[%rd2+4], %r2;
	bra.uni 	$L__BB6_9;
$L__BB6_7:
	mov.b32 	%r5, 1065353216;
	st.global.u32 	[%rd1], %r5;
	bra.uni 	$L__BB6_9;
$L__BB6_8:
	mov.b32 	%r3, 0;
	st.global.u32 	[%rd2], %r3;
$L__BB6_9:
	ret;

}
	// .globl	_Z16_2D_to_1D_kernelP6float2S0_S0_j
.visible .entry _Z16_2D_to_1D_kernelP6float2S0_S0_j(
	.param .u64 .ptr .align 1 _Z16_2D_to_1D_kernelP6float2S0_S0_j_param_0,
	.param .u64 .ptr .align 1 _Z16_2D_to_1D_kernelP6float2S0_S0_j_param_1,
	.param .u64 .ptr .align 1 _Z16_2D_to_1D_kernelP6float2S0_S0_j_param_2,
	.param .u32 _Z16_2D_to_1D_kernelP6float2S0_S0_j_param_3
)
{
	.reg .b32 	%r<16>;
	.reg .b32 	%f<12>;
	.reg .b64 	%rd<12>;

	ld.param.u64 	%rd1, [_Z16_2D_to_1D_kernelP6float2S0_S0_j_param_0];
	ld.param.u64 	%rd2, [_Z16_2D_to_1D_kernelP6float2S0_S0_j_param_1];
	ld.param.u64 	%rd3, [_Z16_2D_to_1D_kernelP6float2S0_S0_j_param_2];
	ld.param.u32 	%r1, [_Z16_2D_to_1D_kernelP6float2S0_S0_j_param_3];
	cvta.to.global.u64 	%rd4, %rd3;
	cvta.to.global.u64 	%rd5, %rd2;
	cvta.to.global.u64 	%rd6, %rd1;
	mov.u32 	%r2, %ctaid.x;
	shl.b32 	%r3, %r2, 5;
	mov.u32 	%r4, %tid.x;
	add.s32 	%r5, %r3, %r4;
	mov.u32 	%r6, %ctaid.y;
	shl.b32 	%r7, %r6, 5;
	mov.u32 	%r8, %tid.y;
	add.s32 	%r9, %r7, %r8;
	mul.lo.s32 	%r10, %r1, %r5;
	add.s32 	%r11, %r9, %r10;
	sub.s32 	%r12, %r10, %r5;
	add.s32 	%r13, %r12, %r11;
	mul.wide.u32 	%rd7, %r11, 8;
	add.s64 	%rd8, %rd6, %rd7;
	ld.global.v2.f32 	{%f1, %f2}, [%rd8];
	mul.wide.u32 	%rd9, %r13, 8;
	add.s64 	%rd10, %rd5, %rd9;
	ld.global.v2.f32 	{%f3, %f4}, [%rd10];
	shl.b32 	%r14, %r1, 1;
	add.s32 	%r15, %r14, -1;
	cvt.rn.f32.u32 	%f5, %r15;
	div.rn.f32 	%f6, %f3, %f5;
	div.rn.f32 	%f7, %f6, %f5;
	sub.f32 	%f8, %f1, %f7;
	div.rn.f32 	%f9, %f4, %f5;
	div.rn.f32 	%f10, %f9, %f5;
	sub.f32 	%f11, %f2, %f10;
	add.s64 	%rd11, %rd4, %rd7;
	st.global.v2.f32 	[%rd11], {%f8, %f11};
	ret;

}
	// .globl	_Z16_2D_to_1D_kernelPbP6float2S1_S1_j
.visible .entry _Z16_2D_to_1D_kernelPbP6float2S1_S1_j(
	.param .u64 .ptr .align 1 _Z16_2D_to_1D_kernelPbP6float2S1_S1_j_param_0,
	.param .u64 .ptr .align 1 _Z16_2D_to_1D_kernelPbP6float2S1_S1_j_param_1,
	.param .u64 .ptr .align 1 _Z16_2D_to_1D_kernelPbP6float2S1_S1_j_param_2,
	.param .u64 .ptr .align 1 _Z16_2D_to_1D_kernelPbP6float2S1_S1_j_param_3,
	.param .u32 _Z16_2D_to_1D_kernelPbP6float2S1_S1_j_param_4
)
{
	.reg .pred 	%p<2>;
	.reg .b16 	%rs<2>;
	.reg .b32 	%r<16>;
	.reg .b32 	%f<16>;
	.reg .b64 	%rd<17>;

	ld.param.u64 	%rd3, [_Z16_2D_to_1D_kernelPbP6float2S1_S1_j_param_0];
	ld.param.u64 	%rd4, [_Z16_2D_to_1D_kernelPbP6float2S1_S1_j_param_1];
	ld.param.u64 	%rd1, [_Z16_2D_to_1D_kernelPbP6float2S1_S1_j_param_2];
	ld.param.u64 	%rd2, [_Z16_2D_to_1D_kernelPbP6float2S1_S1_j_param_3];
	ld.param.u32 	%r3, [_Z16_2D_to_1D_kernelPbP6float2S1_S1_j_param_4];
	cvta.to.global.u64 	%rd5, %rd3;
	cvta.to.global.u64 	%rd6, %rd4;
	mov.u32 	%r4, %ctaid.x;
	shl.b32 	%r5, %r4, 5;
	mov.u32 	%r6, %tid.x;
	add.s32 	%r7, %r5, %r6;
	mov.u32 	%r8, %ctaid.y;
	shl.b32 	%r9, %r8, 5;
	mov.u32 	%r10, %tid.y;
	add.s32 	%r11, %r9, %r10;
	mul.lo.s32 	%r12, %r3, %r7;
	add.s32 	%r1, %r11, %r12;
	sub.s32 	%r2, %r12, %r7;
	cvt.u64.u32 	%rd7, %r1;
	mul.wide.u32 	%rd8, %r1, 8;
	add.s64 	%rd9, %rd6, %rd8;
	ld.global.v2.f32 	{%f14, %f15}, [%rd9];
	add.s64 	%rd10, %rd5, %rd7;
	ld.global.u8 	%rs1, [%rd10];
	setp.eq.s16 	%p1, %rs1, 0;
	@%p1 bra 	$L__BB8_2;
	cvta.to.global.u64 	%rd11, %rd1;
	add.s32 	%r13, %r2, %r1;
	mul.wide.u32 	%rd12, %r13, 8;
	add.s64 	%rd13, %rd11, %rd12;
	ld.global.v2.f32 	{%f7, %f8}, [%rd13];
	shl.b32 	%r14, %r3, 1;
	add.s32 	%r15, %r14, -1;
	cvt.rn.f32.u32 	%f9, %r15;
	div.rn.f32 	%f10, %f7, %f9;
	div.rn.f32 	%f11, %f10, %f9;
	sub.f32 	%f14, %f14, %f11;
	div.rn.f32 	%f12, %f8, %f9;
	div.rn.f32 	%f13, %f12, %f9;
	sub.f32 	%f15, %f15, %f13;
$L__BB8_2:
	cvta.to.global.u64 	%rd14, %rd2;
	add.s64 	%rd16, %rd14, %rd8;
	st.global.v2.f32 	[%rd16], {%f14, %f15};
	ret;

}
	// .globl	_Z22weight_subtract_kernelP6float2S0_S0_
.visible .entry _Z22weight_subtract_kernelP6float2S0_S0_(
	.param .u64 .ptr .align 1 _Z22weight_subtract_kernelP6float2S0_S0__param_0,
	.param .u64 .ptr .align 1 _Z22weight_subtract_kernelP6float2S0_S0__param_1,
	.param .u64 .ptr .align 1 _Z22weight_subtract_kernelP6float2S0_S0__param_2
)
{
	.reg .b32 	%r<5>;
	.reg .b32 	%f<14>;
	.reg .b64 	%rd<10>;

	ld.param.u64 	%rd1, [_Z22weight_subtract_kernelP6float2S0_S0__param_0];
	ld.param.u64 	%rd2, [_Z22weight_subtract_kernelP6float2S0_S0__param_1];
	ld.param.u64 	%rd3, [_Z22weight_subtract_kernelP6float2S0_S0__param_2];
	cvta.to.global.u64 	%rd4, %rd2;
	cvta.to.global.u64 	%rd5, %rd3;
	cvta.to.global.u64 	%rd6, %rd1;
	mov.u32 	%r1, %ctaid.x;
	mov.u32 	%r2, %ntid.x;
	mov.u32 	%r3, %tid.x;
	mad.lo.s32 	%r4, %r1, %r2, %r3;
	mul.wide.u32 	%rd7, %r4, 8;
	add.s64 	%rd8, %rd6, %rd7;
	ld.global.v2.f32 	{%f1, %f2}, [%rd8];
	add.s64 	%rd9, %rd5, %rd7;
	ld.global.v2.f32 	{%f3, %f4}, [%rd9];
	ld.global.v2.f32 	{%f5, %f6}, [%rd4];
	mul.f32 	%f7, %f3, %f5;
	mul.f32 	%f8, %f4, %f6;
	sub.f32 	%f9, %f7, %f8;
	sub.f32 	%f10, %f1, %f9;
	mul.f32 	%f11, %f4, %f5;
	fma.rn.f32 	%f12, %f3, %f6, %f11;
	sub.f32 	%f13, %f2, %f12;
	st.global.v2.f32 	[%rd8], {%f10, %f13};
	ret;

}
	// .globl	_Z19get_complex_dividedPKfP6float2Pf
.visible .entry _Z19get_complex_dividedPKfP6float2Pf(
	.param .u64 .ptr .align 1 _Z19get_complex_dividedPKfP6float2Pf_param_0,
	.param .u64 .ptr .align 1 _Z19get_complex_dividedPKfP6float2Pf_param_1,
	.param .u64 .ptr .align 1 _Z19get_complex_dividedPKfP6float2Pf_param_2
)
{
	.reg .pred 	%p<4>;
	.reg .b32 	%r<3>;
	.reg .b32 	%f<4>;
	.reg .b64 	%rd<7>;

	ld.param.u64 	%rd4, [_Z19get_complex_dividedPKfP6float2Pf_param_0];
	ld.param.u64 	%rd5, [_Z19get_complex_dividedPKfP6float2Pf_param_1];
	ld.param.u64 	%rd3, [_Z19get_complex_dividedPKfP6float2Pf_param_2];
	cvta.to.global.u64 	%rd1, %rd5;
	cvta.to.global.u64 	%rd2, %rd4;
	mov.u32 	%r1, %ctaid.x;
	setp.eq.s32 	%p1, %r1, 2;
	@%p1 bra 	$L__BB10_5;
	setp.eq.s32 	%p2, %r1, 1;
	@%p2 bra 	$L__BB10_4;
	setp.ne.s32 	%p3, %r1, 0;
	@%p3 bra 	$L__BB10_6;
	cvta.to.global.u64 	%rd6, %rd3;
	ld.global.f32 	%f2, [%rd2];
	rcp.rn.f32 	%f3, %f2;
	st.global.f32 	[%rd6], %f3;
	bra.uni 	$L__BB10_6;
$L__BB10_4:
	mov.b32 	%r2, 0;
	st.global.u32 	[%rd1+4], %r2;
	bra.uni 	$L__BB10_6;
$L__BB10_5:
	ld.global.f32 	%f1, [%rd2];
	st.global.f32 	[%rd1], %f1;
$L__BB10_6:
	ret;

}
	// .globl	_Z23set_first_Jtotal_kernelP6float2S0_jj
.visible .entry _Z23set_first_Jtotal_kernelP6float2S0_jj(
	.param .u64 .ptr .align 1 _Z23set_first_Jtotal_kernelP6float2S0_jj_param_0,
	.param .u64 .ptr .align 1 _Z23set_first_Jtotal_kernelP6float2S0_jj_param_1,
	.param .u32 _Z23set_first_Jtotal_kernelP6float2S0_jj_param_2,
	.param .u32 _Z23set_first_Jtotal_kernelP6float2S0_jj_param_3
)
{
	.reg .pred 	%p<302>;
	.reg .b32 	%r<366>;
	.reg .b32 	%f<2091>;
	.reg .b64 	%rd<33>;

	ld.param.u64 	%rd11, [_Z23set_first_Jtotal_kernelP6float2S0_jj_param_0];
	ld.param.u64 	%rd12, [_Z23set_first_Jtotal_kernelP6float2S0_jj_param_1];
	ld.param.u32 	%r2, [_Z23set_first_Jtotal_kernelP6float2S0_jj_param_2];
	ld.param.u32 	%r3, [_Z23set_first_Jtotal_kernelP6float2S0_jj_param_3];
	cvta.to.global.u64 	%rd1, %rd11;
	cvta.to.global.u64 	%rd2, %rd12;
	mov.u32 	%r1, %ctaid.x;
	setp.gt.s32 	%p1, %r1, 1;
	@%p1 bra 	$L__BB11_6;
	setp.eq.s32 	%p4, %r1, 0;
	@%p4 bra 	$L__BB11_11;
	setp.eq.s32 	%p5, %r1, 1;
	@%p5 bra 	$L__BB11_3;
	bra.uni 	$L__BB11_89;
$L__BB11_3:
	ld.global.f32 	%f27, [%rd2];
	abs.f32 	%f28, %f27;
	setp.eq.f32 	%p78, %f27, 0f3F800000;
	mov.f32 	%f2063, 0f3F800000;
	@%p78 bra 	$L__BB11_34;
	setp.num.f32 	%p79, %f28, %f28;
	@%p79 bra 	$L__BB11_32;
	mov.f32 	%f727, 0f40000000;
	add.rn.f32 	%f2063, %f27, %f727;
	bra.uni 	$L__BB11_34;
$L__BB11_6:
	setp.eq.s32 	%p2, %r1, 2;
	@%p2 bra 	$L__BB11_50;
	setp.eq.s32 	%p3, %r1, 3;
	@%p3 bra 	$L__BB11_8;
	bra.uni 	$L__BB11_89;
$L__BB11_8:
	ld.global.f32 	%f79, [%rd2];
	abs.f32 	%f80, %f79;
	setp.eq.f32 	%p6, %f79, 0f3F800000;
	mov.f32 	%f2071, 0f3F800000;
	@%p6 bra 	$L__BB11_73;
	setp.num.f32 	%p7, %f80, %f80;
	@%p7 bra 	$L__BB11_71;
	mov.f32 	%f265, 0f40000000;
	add.rn.f32 	%f2071, %f79, %f265;
	bra.uni 	$L__BB11_73;
$L__BB11_11:
	ld.global.f32 	%f1, [%rd2];
	abs.f32 	%f2, %f1;
	setp.eq.f32 	%p114, %f1, 0f3F800000;
	mov.f32 	%f2059, 0f3F800000;
	@%p114 bra 	$L__BB11_16;
	setp.num.f32 	%p115, %f2, %f2;
	@%p115 bra 	$L__BB11_14;
	mov.f32 	%f958, 0f40000000;
	add.rn.f32 	%f2059, %f1, %f958;
	bra.uni 	$L__BB11_16;
$L__BB11_14:
	setp.lt.f32 	%p116, %f2, 0f00800000;
	mul.f32 	%f903, %f2, 0f4B800000;
	selp.f32 	%f904, %f903, %f2, %p116;
	mov.b32 	%r136, %f904;
	add.s32 	%r137, %r136, -1060439283;
	and.b32  	%r138, %r137, -8388608;
	sub.s32 	%r139, %r136, %r138;
	mov.b32 	%f905, %r139;
	cvt.rn.f32.s32 	%f906, %r138;
	selp.f32 	%f907, 0fC1C00000, 0f00000000, %p116;
	fma.rn.f32 	%f908, %f906, 0f34000000, %f907;
	add.f32 	%f909, %f905, 0fBF800000;
	add.f32 	%f910, %f905, 0f3F800000;
	rcp.approx.ftz.f32 	%f911, %f910;
	add.f32 	%f912, %f909, %f909;
	mul.f32 	%f913, %f912, %f911;
	mul.f32 	%f914, %f913, %f913;
	neg.f32 	%f915, %f913;
	sub.f32 	%f916, %f909, %f913;
	add.f32 	%f917, %f916, %f916;
	fma.rn.f32 	%f918, %f915, %f909, %f917;
	mul.rn.f32 	%f919, %f911, %f918;
	fma.rn.f32 	%f920, %f914, 0f3A2C32E4, 0f3B52E7DB;
	fma.rn.f32 	%f921, %f920, %f914, 0f3C93BB73;
	fma.rn.f32 	%f922, %f921, %f914, 0f3DF6384F;
	mul.rn.f32 	%f923, %f922, %f914;
	fma.rn.f32 	%f924, %f913, 0f3FB8AA3B, %f908;
	mul.f32 	%f925, %f923, 0f40400000;
	sub.f32 	%f926, %f908, %f924;
	fma.rn.f32 	%f927, %f913, 0f3FB8AA3B, %f926;
	fma.rn.f32 	%f928, %f919, 0f3FB8AA3B, %f927;
	fma.rn.f32 	%f929, %f913, 0f32A55E34, %f928;
	fma.rn.f32 	%f930, %f925, %f919, %f929;
	fma.rn.f32 	%f931, %f923, %f913, %f930;
	add.rn.f32 	%f932, %f924, %f931;
	mov.f32 	%f933, 0f40000000;
	mul.rn.f32 	%f934, %f932, %f933;
	cvt.rni.f32.f32 	%f935, %f934;
	sub.f32 	%f936, %f934, %f935;
	neg.f32 	%f937, %f934;
	fma.rn.f32 	%f938, %f932, 0f40000000, %f937;
	neg.f32 	%f939, %f924;
	add.rn.f32 	%f940, %f932, %f939;
	neg.f32 	%f941, %f940;
	add.rn.f32 	%f942, %f931, %f941;
	fma.rn.f32 	%f943, %f942, 0f40000000, %f938;
	add.f32 	%f944, %f936, %f943;
	setp.gt.f32 	%p117, %f935, 0f00000000;
	selp.b32 	%r140, 0, -2097152000, %p117;
	setp.neu.f32 	%p118, %f1, 0f00000000;
	setp.neu.f32 	%p119, %f2, 0f7F800000;
	setp.lt.f32 	%p120, %f934, 0f00000000;
	selp.f32 	%f945, 0f00000000, 0f7F800000, %p120;
	abs.f32 	%f946, %f934;
	setp.gt.f32 	%p121, %f946, 0f43180000;
	cvt.rzi.s32.f32 	%r141, %f935;
	shl.b32 	%r142, %r141, 23;
	sub.s32 	%r143, %r142, %r140;
	mov.b32 	%f947, %r143;
	add.s32 	%r144, %r140, 2130706432;
	mov.b32 	%f948, %r144;
	fma.rn.f32 	%f949, %f944, 0f391FCB8E, 0f3AAF85ED;
	fma.rn.f32 	%f950, %f949, %f944, 0f3C1D9856;
	fma.rn.f32 	%f951, %f950, %f944, 0f3D6357BB;
	fma.rn.f32 	%f952, %f951, %f944, 0f3E75FDEC;
	fma.rn.f32 	%f953, %f952, %f944, 0f3F317218;
	fma.rn.f32 	%f954, %f953, %f944, 0f3F800000;
	mul.f32 	%f955, %f954, %f948;
	mul.f32 	%f956, %f955, %f947;
	selp.f32 	%f2059, %f945, %f956, %p121;
	and.pred  	%p122, %p118, %p119;
	@%p122 bra 	$L__BB11_16;
	add.f32 	%f957, %f1, %f1;
	mov.b32 	%r145, %f957;
	and.b32  	%r146, %r145, 2147483647;
	mov.b32 	%f2059, %r146;
$L__BB11_16:
	mul.wide.u32 	%rd16, %r2, 8;
	add.s64 	%rd3, %rd2, %rd16;
	ld.global.f32 	%f7, [%rd3];
	abs.f32 	%f8, %f7;
	setp.eq.f32 	%p123, %f7, 0f3F800000;
	mov.f32 	%f2060, 0f3F800000;
	@%p123 bra 	$L__BB11_21;
	setp.num.f32 	%p124, %f8, %f8;
	@%p124 bra 	$L__BB11_19;
	mov.f32 	%f1015, 0f40000000;
	add.rn.f32 	%f2060, %f7, %f1015;
	bra.uni 	$L__BB11_21;
$L__BB11_19:
	setp.lt.f32 	%p125, %f8, 0f00800000;
	mul.f32 	%f960, %f8, 0f4B800000;
	selp.f32 	%f961, %f960, %f8, %p125;
	mov.b32 	%r147, %f961;
	add.s32 	%r148, %r147, -1060439283;
	and.b32  	%r149, %r148, -8388608;
	sub.s32 	%r150, %r147, %r149;
	mov.b32 	%f962, %r150;
	cvt.rn.f32.s32 	%f963, %r149;
	selp.f32 	%f964, 0fC1C00000, 0f00000000, %p125;
	fma.rn.f32 	%f965, %f963, 0f34000000, %f964;
	add.f32 	%f966, %f962, 0fBF800000;
	add.f32 	%f967, %f962, 0f3F800000;
	rcp.approx.ftz.f32 	%f968, %f967;
	add.f32 	%f969, %f966, %f966;
	mul.f32 	%f970, %f969, %f968;
	mul.f32 	%f971, %f970, %f970;
	neg.f32 	%f972, %f970;
	sub.f32 	%f973, %f966, %f970;
	add.f32 	%f974, %f973, %f973;
	fma.rn.f32 	%f975, %f972, %f966, %f974;
	mul.rn.f32 	%f976, %f968, %f975;
	fma.rn.f32 	%f977, %f971, 0f3A2C32E4, 0f3B52E7DB;
	fma.rn.f32 	%f978, %f977, %f971, 0f3C93BB73;
	fma.rn.f32 	%f979, %f978, %f971, 0f3DF6384F;
	mul.rn.f32 	%f980, %f979, %f971;
	fma.rn.f32 	%f981, %f970, 0f3FB8AA3B, %f965;
	mul.f32 	%f982, %f980, 0f40400000;
	sub.f32 	%f983, %f965, %f981;
	fma.rn.f32 	%f984, %f970, 0f3FB8AA3B, %f983;
	fma.rn.f32 	%f985, %f976, 0f3FB8AA3B, %f984;
	fma.rn.f32 	%f986, %f970, 0f32A55E34, %f985;
	fma.rn.f32 	%f987, %f982, %f976, %f986;
	fma.rn.f32 	%f988, %f980, %f970, %f987;
	add.rn.f32 	%f989, %f981, %f988;
	mov.f32 	%f990, 0f40000000;
	mul.rn.f32 	%f991, %f989, %f990;
	cvt.rni.f32.f32 	%f992, %f991;
	sub.f32 	%f993, %f991, %f992;
	neg.f32 	%f994, %f991;
	fma.rn.f32 	%f995, %f989, 0f40000000, %f994;
	neg.f32 	%f996, %f981;
	add.rn.f32 	%f997, %f989, %f996;
	neg.f32 	%f998, %f997;
	add.rn.f32 	%f999, %f988, %f998;
	fma.rn.f32 	%f1000, %f999, 0f40000000, %f995;
	add.f32 	%f1001, %f993, %f1000;
	setp.gt.f32 	%p126, %f992, 0f00000000;
	selp.b32 	%r151, 0, -2097152000, %p126;
	setp.neu.f32 	%p127, %f7, 0f00000000;
	setp.neu.f32 	%p128, %f8, 0f7F800000;
	setp.lt.f32 	%p129, %f991, 0f00000000;
	selp.f32 	%f1002, 0f00000000, 0f7F800000, %p129;
	abs.f32 	%f1003, %f991;
	setp.gt.f32 	%p130, %f1003, 0f43180000;
	cvt.rzi.s32.f32 	%r152, %f992;
	shl.b32 	%r153, %r152, 23;
	sub.s32 	%r154, %r153, %r151;
	mov.b32 	%f1004, %r154;
	add.s32 	%r155, %r151, 2130706432;
	mov.b32 	%f1005, %r155;
	fma.rn.f32 	%f1006, %f1001, 0f391FCB8E, 0f3AAF85ED;
	fma.rn.f32 	%f1007, %f1006, %f1001, 0f3C1D9856;
	fma.rn.f32 	%f1008, %f1007, %f1001, 0f3D6357BB;
	fma.rn.f32 	%f1009, %f1008, %f1001, 0f3E75FDEC;
	fma.rn.f32 	%f1010, %f1009, %f1001, 0f3F317218;
	fma.rn.f32 	%f1011, %f1010, %f1001, 0f3F800000;
	mul.f32 	%f1012, %f1011, %f1005;
	mul.f32 	%f1013, %f1012, %f1004;
	selp.f32 	%f2060, %f1002, %f1013, %p130;
	and.pred  	%p131, %p127, %p128;
	@%p131 bra 	$L__BB11_21;
	add.f32 	%f1014, %f7, %f7;
	mov.b32 	%r156, %f1014;
	and.b32  	%r157, %r156, 2147483647;
	mov.b32 	%f2060, %r157;
$L__BB11_21:
	add.f32 	%f13, %f2059, %f2060;
	ld.global.f32 	%f14, [%rd2+4];
	abs.f32 	%f15, %f14;
	setp.eq.f32 	%p132, %f14, 0f3F800000;
	mov.f32 	%f2061, 0f3F800000;
	@%p132 bra 	$L__BB11_26;
	setp.num.f32 	%p133, %f15, %f15;
	@%p133 bra 	$L__BB11_24;
	mov.f32 	%f1072, 0f40000000;
	add.rn.f32 	%f2061, %f14, %f1072;
	bra.uni 	$L__BB11_26;
$L__BB11_24:
	setp.lt.f32 	%p134, %f15, 0f00800000;
	mul.f32 	%f1017, %f15, 0f4B800000;
	selp.f32 	%f1018, %f1017, %f15, %p134;
	mov.b32 	%r158, %f1018;
	add.s32 	%r159, %r158, -1060439283;
	and.b32  	%r160, %r159, -8388608;
	sub.s32 	%r161, %r158, %r160;
	mov.b32 	%f1019, %r161;
	cvt.rn.f32.s32 	%f1020, %r160;
	selp.f32 	%f1021, 0fC1C00000, 0f00000000, %p134;
	fma.rn.f32 	%f1022, %f1020, 0f34000000, %f1021;
	add.f32 	%f1023, %f1019, 0fBF800000;
	add.f32 	%f1024, %f1019, 0f3F800000;
	rcp.approx.ftz.f32 	%f1025, %f1024;
	add.f32 	%f1026, %f1023, %f1023;
	mul.f32 	%f1027, %f1026, %f1025;
	mul.f32 	%f1028, %f1027, %f1027;
	neg.f32 	%f1029, %f1027;
	sub.f32 	%f1030, %f1023, %f1027;
	add.f32 	%f1031, %f1030, %f1030;
	fma.rn.f32 	%f1032, %f1029, %f1023, %f1031;
	mul.rn.f32 	%f1033, %f1025, %f1032;
	fma.rn.f32 	%f1034, %f1028, 0f3A2C32E4, 0f3B52E7DB;
	fma.rn.f32 	%f1035, %f1034, %f1028, 0f3C93BB73;
	fma.rn.f32 	%f1036, %f1035, %f1028, 0f3DF6384F;
	mul.rn.f32 	%f1037, %f1036, %f1028;
	fma.rn.f32 	%f1038, %f1027, 0f3FB8AA3B, %f1022;
	mul.f32 	%f1039, %f1037, 0f40400000;
	sub.f32 	%f1040, %f1022, %f1038;
	fma.rn.f32 	%f1041, %f1027, 0f3FB8AA3B, %f1040;
	fma.rn.f32 	%f1042, %f1033, 0f3FB8AA3B, %f1041;
	fma.rn.f32 	%f1043, %f1027, 0f32A55E34, %f1042;
	fma.rn.f32 	%f1044, %f1039, %f1033, %f1043;
	fma.rn.f32 	%f1045, %f1037, %f1027, %f1044;
	add.rn.f32 	%f1046, %f1038, %f1045;
	mov.f32 	%f1047, 0f40000000;
	mul.rn.f32 	%f1048, %f1046, %f1047;
	cvt.rni.f32.f32 	%f1049, %f1048;
	sub.f32 	%f1050, %f1048, %f1049;
	neg.f32 	%f1051, %f1048;
	fma.rn.f32 	%f1052, %f1046, 0f40000000, %f1051;
	neg.f32 	%f1053, %f1038;
	add.rn.f32 	%f1054, %f1046, %f1053;
	neg.f32 	%f1055, %f1054;
	add.rn.f32 	%f1056, %f1045, %f1055;
	fma.rn.f32 	%f1057, %f1056, 0f40000000, %f1052;
	add.f32 	%f1058, %f1050, %f1057;
	setp.gt.f32 	%p135, %f1049, 0f00000000;
	selp.b32 	%r162, 0, -2097152000, %p135;
	setp.neu.f32 	%p136, %f14, 0f00000000;
	setp.neu.f32 	%p137, %f15, 0f7F800000;
	setp.lt.f32 	%p138, %f1048, 0f00000000;
	selp.f32 	%f1059, 0f00000000, 0f7F800000, %p138;
	abs.f32 	%f1060, %f1048;
	setp.gt.f32 	%p139, %f1060, 0f43180000;
	cvt.rzi.s32.f32 	%r163, %f1049;
	shl.b32 	%r164, %r163, 23;
	sub.s32 	%r165, %r164, %r162;
	mov.b32 	%f1061, %r165;
	add.s32 	%r166, %r162, 2130706432;
	mov.b32 	%f1062, %r166;
	fma.rn.f32 	%f1063, %f1058, 0f391FCB8E, 0f3AAF85ED;
	fma.rn.f32 	%f1064, %f1063, %f1058, 0f3C1D9856;
	fma.rn.f32 	%f1065, %f1064, %f1058, 0f3D6357BB;
	fma.rn.f32 	%f1066, %f1065, %f1058, 0f3E75FDEC;
	fma.rn.f32 	%f1067, %f1066, %f1058, 0f3F317218;
	fma.rn.f32 	%f1068, %f1067, %f1058, 0f3F800000;
	mul.f32 	%f1069, %f1068, %f1062;
	mul.f32 	%f1070, %f1069, %f1061;
	selp.f32 	%f2061, %f1059, %f1070, %p139;
	and.pred  	%p140, %p136, %p137;
	@%p140 bra 	$L__BB11_26;
	add.f32 	%f1071, %f14, %f14;
	mov.b32 	%r167, %f1071;
	and.b32  	%r168, %r167, 2147483647;
	mov.b32 	%f2061, %r168;
$L__BB11_26:
	add.f32 	%f20, %f13, %f2061;
	ld.global.f32 	%f21, [%rd3+4];
	abs.f32 	%f22, %f21;
	setp.eq.f32 	%p141, %f21, 0f3F800000;
	mov.f32 	%f2062, 0f3F800000;
	@%p141 bra 	$L__BB11_31;
	setp.num.f32 	%p142, %f22, %f22;
	@%p142 bra 	$L__BB11_29;
	mov.f32 	%f1129, 0f40000000;
	add.rn.f32 	%f2062, %f21, %f1129;
	bra.uni 	$L__BB11_31;
$L__BB11_29:
	setp.lt.f32 	%p143, %f22, 0f00800000;
	mul.f32 	%f1074, %f22, 0f4B800000;
	selp.f32 	%f1075, %f1074, %f22, %p143;
	mov.b32 	%r169, %f1075;
	add.s32 	%r170, %r169, -1060439283;
	and.b32  	%r171, %r170, -8388608;
	sub.s32 	%r172, %r169, %r171;
	mov.b32 	%f1076, %r172;
	cvt.rn.f32.s32 	%f1077, %r171;
	selp.f32 	%f1078, 0fC1C00000, 0f00000000, %p143;
	fma.rn.f32 	%f1079, %f1077, 0f34000000, %f1078;
	add.f32 	%f1080, %f1076, 0fBF800000;
	add.f32 	%f1081, %f1076, 0f3F800000;
	rcp.approx.ftz.f32 	%f1082, %f1081;
	add.f32 	%f1083, %f1080, %f1080;
	mul.f32 	%f1084, %f1083, %f1082;
	mul.f32 	%f1085, %f1084, %f1084;
	neg.f32 	%f1086, %f1084;
	sub.f32 	%f1087, %f1080, %f1084;
	add.f32 	%f1088, %f1087, %f1087;
	fma.rn.f32 	%f1089, %f1086, %f1080, %f1088;
	mul.rn.f32 	%f1090, %f1082, %f1089;
	fma.rn.f32 	%f1091, %f1085, 0f3A2C32E4, 0f3B52E7DB;
	fma.rn.f32 	%f1092, %f1091, %f1085, 0f3C93BB73;
	fma.rn.f32 	%f1093, %f1092, %f1085, 0f3DF6384F;
	mul.rn.f32 	%f1094, %f1093, %f1085;
	fma.rn.f32 	%f1095, %f1084, 0f3FB8AA3B, %f1079;
	mul.f32 	%f1096, %f1094, 0f40400000;
	sub.f32 	%f1097, %f1079, %f1095;
	fma.rn.f32 	%f1098, %f1084, 0f3FB8AA3B, %f1097;
	fma.rn.f32 	%f1099, %f1090, 0f3FB8AA3B, %f1098;
	fma.rn.f32 	%f1100, %f1084, 0f32A55E34, %f1099;
	fma.rn.f32 	%f1101, %f1096, %f1090, %f1100;
	fma.rn.f32 	%f1102, %f1094, %f1084, %f1101;
	add.rn.f32 	%f1103, %f1095, %f1102;
	mov.f32 	%f1104, 0f40000000;
	mul.rn.f32 	%f1105, %f1103, %f1104;
	cvt.rni.f32.f32 	%f1106, %f1105;
	sub.f32 	%f1107, %f1105, %f1106;
	neg.f32 	%f1108, %f1105;
	fma.rn.f32 	%f1109, %f1103, 0f40000000, %f1108;
	neg.f32 	%f1110, %f1095;
	add.rn.f32 	%f1111, %f1103, %f1110;
	neg.f32 	%f1112, %f1111;
	add.rn.f32 	%f1113, %f1102, %f1112;
	fma.rn.f32 	%f1114, %f1113, 0f40000000, %f1109;
	add.f32 	%f1115, %f1107, %f1114;
	setp.gt.f32 	%p144, %f1106, 0f00000000;
	selp.b32 	%r173, 0, -2097152000, %p144;
	setp.neu.f32 	%p145, %f21, 0f00000000;
	setp.neu.f32 	%p146, %f22, 0f7F800000;
	setp.lt.f32 	%p147, %f1105, 0f00000000;
	selp.f32 	%f1116, 0f00000000, 0f7F800000, %p147;
	abs.f32 	%f1117, %f1105;
	setp.gt.f32 	%p148, %f1117, 0f43180000;
	cvt.rzi.s32.f32 	%r174, %f1106;
	shl.b32 	%r175, %r174, 23;
	sub.s32 	%r176, %r175, %r173;
	mov.b32 	%f1118, %r176;
	add.s32 	%r177, %r173, 2130706432;
	mov.b32 	%f1119, %r177;
	fma.rn.f32 	%f1120, %f1115, 0f391FCB8E, 0f3AAF85ED;
	fma.rn.f32 	%f1121, %f1120, %f1115, 0f3C1D9856;
	fma.rn.f32 	%f1122, %f1121, %f1115, 0f3D6357BB;
	fma.rn.f32 	%f1123, %f1122, %f1115, 0f3E75FDEC;
	fma.rn.f32 	%f1124, %f1123, %f1115, 0f3F317218;
	fma.rn.f32 	%f1125, %f1124, %f1115, 0f3F800000;
	mul.f32 	%f1126, %f1125, %f1119;
	mul.f32 	%f1127, %f1126, %f1118;
	selp.f32 	%f2062, %f1116, %f1127, %p148;
	and.pred  	%p149, %p145, %p146;
	@%p149 bra 	$L__BB11_31;
	add.f32 	%f1128, %f21, %f21;
	mov.b32 	%r178, %f1128;
	and.b32  	%r179, %r178, 2147483647;
	mov.b32 	%f2062, %r179;
$L__BB11_31:
	add.f32 	%f1130, %f20, %f2062;
	sqrt.rn.f32 	%f1131, %f1130;
	div.rn.f32 	%f1132, %f1, %f1131;
	st.global.f32 	[%rd1], %f1132;
	bra.uni 	$L__BB11_181;
$L__BB11_32:
	setp.lt.f32 	%p80, %f28, 0f00800000;
	mul.f32 	%f672, %f28, 0f4B800000;
	selp.f32 	%f673, %f672, %f28, %p80;
	mov.b32 	%r92, %f673;
	add.s32 	%r93, %r92, -1060439283;
	and.b32  	%r94, %r93, -8388608;
	sub.s32 	%r95, %r92, %r94;
	mov.b32 	%f674, %r95;
	cvt.rn.f32.s32 	%f675, %r94;
	selp.f32 	%f676, 0fC1C00000, 0f00000000, %p80;
	fma.rn.f32 	%f677, %f675, 0f34000000, %f676;
	add.f32 	%f678, %f674, 0fBF800000;
	add.f32 	%f679, %f674, 0f3F800000;
	rcp.approx.ftz.f32 	%f680, %f679;
	add.f32 	%f681, %f678, %f678;
	mul.f32 	%f682, %f681, %f680;
	mul.f32 	%f683, %f682, %f682;
	neg.f32 	%f684, %f682;
	sub.f32 	%f685, %f678, %f682;
	add.f32 	%f686, %f685, %f685;
	fma.rn.f32 	%f687, %f684, %f678, %f686;
	mul.rn.f32 	%f688, %f680, %f687;
	fma.rn.f32 	%f689, %f683, 0f3A2C32E4, 0f3B52E7DB;
	fma.rn.f32 	%f690, %f689, %f683, 0f3C93BB73;
	fma.rn.f32 	%f691, %f690, %f683, 0f3DF6384F;
	mul.rn.f32 	%f692, %f691, %f683;
	fma.rn.f32 	%f693, %f682, 0f3FB8AA3B, %f677;
	mul.f32 	%f694, %f692, 0f40400000;
	sub.f32 	%f695, %f677, %f693;
	fma.rn.f32 	%f696, %f682, 0f3FB8AA3B, %f695;
	fma.rn.f32 	%f697, %f688, 0f3FB8AA3B, %f696;
	fma.rn.f32 	%f698, %f682, 0f32A55E34, %f697;
	fma.rn.f32 	%f699, %f694, %f688, %f698;
	fma.rn.f32 	%f700, %f692, %f682, %f699;
	add.rn.f32 	%f701, %f693, %f700;
	mov.f32 	%f702, 0f40000000;
	mul.rn.f32 	%f703, %f701, %f702;
	cvt.rni.f32.f32 	%f704, %f703;
	sub.f32 	%f705, %f703, %f704;
	neg.f32 	%f706, %f703;
	fma.rn.f32 	%f707, %f701, 0f40000000, %f706;
	neg.f32 	%f708, %f693;
	add.rn.f32 	%f709, %f701, %f708;
	neg.f32 	%f710, %f709;
	add.rn.f32 	%f711, %f700, %f710;
	fma.rn.f32 	%f712, %f711, 0f40000000, %f707;
	add.f32 	%f713, %f705, %f712;
	setp.gt.f32 	%p81, %f704, 0f00000000;
	selp.b32 	%r96, 0, -2097152000, %p81;
	setp.neu.f32 	%p82, %f27, 0f00000000;
	setp.neu.f32 	%p83, %f28, 0f7F800000;
	setp.lt.f32 	%p84, %f703, 0f00000000;
	selp.f32 	%f714, 0f00000000, 0f7F800000, %p84;
	abs.f32 	%f715, %f703;
	setp.gt.f32 	%p85, %f715, 0f43180000;
	cvt.rzi.s32.f32 	%r97, %f704;
	shl.b32 	%r98, %r97, 23;
	sub.s32 	%r99, %r98, %r96;
	mov.b32 	%f716, %r99;
	add.s32 	%r100, %r96, 2130706432;
	mov.b32 	%f717, %r100;
	fma.rn.f32 	%f718, %f713, 0f391FCB8E, 0f3AAF85ED;
	fma.rn.f32 	%f719, %f718, %f713, 0f3C1D9856;
	fma.rn.f32 	%f720, %f719, %f713, 0f3D6357BB;
	fma.rn.f32 	%f721, %f720, %f713, 0f3E75FDEC;
	fma.rn.f32 	%f722, %f721, %f713, 0f3F317218;
	fma.rn.f32 	%f723, %f722, %f713, 0f3F800000;
	mul.f32 	%f724, %f723, %f717;
	mul.f32 	%f725, %f724, %f716;
	selp.f32 	%f2063, %f714, %f725, %p85;
	and.pred  	%p86, %p82, %p83;
	@%p86 bra 	$L__BB11_34;
	add.f32 	%f726, %f27, %f27;
	mov.b32 	%r101, %f726;
	and.b32  	%r102, %r101, 2147483647;
	mov.b32 	%f2063, %r102;
$L__BB11_34:
	mul.wide.u32 	%rd15, %r2, 8;
	add.s64 	%rd4, %rd2, %rd15;
	ld.global.f32 	%f33, [%rd4];
	abs.f32 	%f34, %f33;
	setp.eq.f32 	%p87, %f33, 0f3F800000;
	mov.f32 	%f2064, 0f3F800000;
	@%p87 bra 	$L__BB11_39;
	setp.num.f32 	%p88, %f34, %f34;
	@%p88 bra 	$L__BB11_37;
	mov.f32 	%f784, 0f40000000;
	add.rn.f32 	%f2064, %f33, %f784;
	bra.uni 	$L__BB11_39;
$L__BB11_37:
	setp.lt.f32 	%p89, %f34, 0f00800000;
	mul.f32 	%f729, %f34, 0f4B800000;
	selp.f32 	%f730, %f729, %f34, %p89;
	mov.b32 	%r103, %f730;
	add.s32 	%r104, %r103, -1060439283;
	and.b32  	%r105, %r104, -8388608;
	sub.s32 	%r106, %r103, %r105;
	mov.b32 	%f731, %r106;
	cvt.rn.f32.s32 	%f732, %r105;
	selp.f32 	%f733, 0fC1C00000, 0f00000000, %p89;
	fma.rn.f32 	%f734, %f732, 0f34000000, %f733;
	add.f32 	%f735, %f731, 0fBF800000;
	add.f32 	%f736, %f731, 0f3F800000;
	rcp.approx.ftz.f32 	%f737, %f736;
	add.f32 	%f738, %f735, %f735;
	mul.f32 	%f739, %f738, %f737;
	mul.f32 	%f740, %f739, %f739;
	neg.f32 	%f741, %f739;
	sub.f32 	%f742, %f735, %f739;
	add.f32 	%f743, %f742, %f742;
	fma.rn.f32 	%f744, %f741, %f735, %f743;
	mul.rn.f32 	%f745, %f737, %f744;
	fma.rn.f32 	%f746, %f740, 0f3A2C32E4, 0f3B52E7DB;
	fma.rn.f32 	%f747, %f746, %f740, 0f3C93BB73;
	fma.rn.f32 	%f748, %f747, %f740, 0f3DF6384F;
	mul.rn.f32 	%f749, %f748, %f740;
	fma.rn.f32 	%f750, %f739, 0f3FB8AA3B, %f734;
	mul.f32 	%f751, %f749, 0f40400000;
	sub.f32 	%f752, %f734, %f750;
	fma.rn.f32 	%f753, %f739, 0f3FB8AA3B, %f752;
	fma.rn.f32 	%f754, %f745, 0f3FB8AA3B, %f753;
	fma.rn.f32 	%f755, %f739, 0f32A55E34, %f754;
	fma.rn.f32 	%f756, %f751, %f745, %f755;
	fma.rn.f32 	%f757, %f749, %f739, %f756;
	add.rn.f32 	%f758, %f750, %f757;
	mov.f32 	%f759, 0f40000000;
	mul.rn.f32 	%f760, %f758, %f759;
	cvt.rni.f32.f32 	%f761, %f760;
	sub.f32 	%f762, %f760, %f761;
	neg.f32 	%f763, %f760;
	fma.rn.f32 	%f764, %f758, 0f40000000, %f763;
	neg.f32 	%f765, %f750;
	add.rn.f32 	%f766, %f758, %f765;
	neg.f32 	%f767, %f766;
	add.rn.f32 	%f768, %f757, %f767;
	fma.rn.f32 	%f769, %f768, 0f40000000, %f764;
	add.f32 	%f770, %f762, %f769;
	setp.gt.f32 	%p90, %f761, 0f00000000;
	selp.b32 	%r107, 0, -2097152000, %p90;
	setp.neu.f32 	%p91, %f33, 0f00000000;
	setp.neu.f32 	%p92, %f34, 0f7F800000;
	setp.lt.f32 	%p93, %f760, 0f00000000;
	selp.f32 	%f771, 0f00000000, 0f7F800000, %p93;
	abs.f32 	%f772, %f760;
	setp.gt.f32 	%p94, %f772, 0f43180000;
	cvt.rzi.s32.f32 	%r108, %f761;
	shl.b32 	%r109, %r108, 23;
	sub.s32 	%r110, %r109, %r107;
	mov.b32 	%f773, %r110;
	add.s32 	%r111, %r107, 2130706432;
	mov.b32 	%f774, %r111;
	fma.rn.f32 	%f775, %f770, 0f391FCB8E, 0f3AAF85ED;
	fma.rn.f32 	%f776, %f775, %f770, 0f3C1D9856;
	fma.rn.f32 	%f777, %f776, %f770, 0f3D6357BB;
	fma.rn.f32 	%f778, %f777, %f770, 0f3E75FDEC;
	fma.rn.f32 	%f779, %f778, %f770, 0f3F317218;
	fma.rn.f32 	%f780, %f779, %f770, 0f3F800000;
	mul.f32 	%f781, %f780, %f774;
	mul.f32 	%f782, %f781, %f773;
	selp.f32 	%f2064, %f771, %f782, %p94;
	and.pred  	%p95, %p91, %p92;
	@%p95 bra 	$L__BB11_39;
	add.f32 	%f783, %f33, %f33;
	mov.b32 	%r112, %f783;
	and.b32  	%r113, %r112, 2147483647;
	mov.b32 	%f2064, %r113;
$L__BB11_39:
	add.f32 	%f39, %f2063, %f2064;
	ld.global.f32 	%f40, [%rd2+4];
	abs.f32 	%f41, %f40;
	setp.eq.f32 	%p96, %f40, 0f3F800000;
	mov.f32 	%f2065, 0f3F800000;
	@%p96 bra 	$L__BB11_44;
	setp.num.f32 	%p97, %f41, %f41;
	@%p97 bra 	$L__BB11_42;
	mov.f32 	%f841, 0f40000000;
	add.rn.f32 	%f2065, %f40, %f841;
	bra.uni 	$L__BB11_44;
$L__BB11_42:
	setp.lt.f32 	%p98, %f41, 0f00800000;
	mul.f32 	%f786, %f41, 0f4B800000;
	selp.f32 	%f787, %f786, %f41, %p98;
	mov.b32 	%r114, %f787;
	add.s32 	%r115, %r114, -1060439283;
	and.b32  	%r116, %r115, -8388608;
	sub.s32 	%r117, %r114, %r116;
	mov.b32 	%f788, %r117;
	cvt.rn.f32.s32 	%f789, %r116;
	selp.f32 	%f790, 0fC1C00000, 0f00000000, %p98;
	fma.rn.f32 	%f791, %f789, 0f34000000, %f790;
	add.f32 	%f792, %f788, 0fBF800000;
	add.f32 	%f793, %f788, 0f3F800000;
	rcp.approx.ftz.f32 	%f794, %f793;
	add.f32 	%f795, %f792, %f792;
	mul.f32 	%f796, %f795, %f794;
	mul.f32 	%f797, %f796, %f796;
	neg.f32 	%f798, %f796;
	sub.f32 	%f799, %f792, %f796;
	add.f32 	%f800, %f799, %f799;
	fma.rn.f32 	%f801, %f798, %f792, %f800;
	mul.rn.f32 	%f802, %f794, %f801;
	fma.rn.f32 	%f803, %f797, 0f3A2C32E4, 0f3B52E7DB;
	fma.rn.f32 	%f804, %f803, %f797, 0f3C93BB73;
	fma.rn.f32 	%f805, %f804, %f797, 0f3DF6384F;
	mul.rn.f32 	%f806, %f805, %f797;
	fma.rn.f32 	%f807, %f796, 0f3FB8AA3B, %f791;
	mul.f32 	%f808, %f806, 0f40400000;
	sub.f32 	%f809, %f791, %f807;
	fma.rn.f32 	%f810, %f796, 0f3FB8AA3B, %f809;
	fma.rn.f32 	%f811, %f802, 0f3FB8AA3B, %f810;
	fma.rn.f32 	%f812, %f796, 0f32A55E34, %f811;
	fma.rn.f32 	%f813, %f808, %f802, %f812;
	fma.rn.f32 	%f814, %f806, %f796, %f813;
	add.rn.f32 	%f815, %f807, %f814;
	mov.f32 	%f816, 0f40000000;
	mul.rn.f32 	%f817, %f815, %f816;
	cvt.rni.f32.f32 	%f818, %f817;
	sub.f32 	%f819, %f817, %f818;
	neg.f32 	%f820, %f817;
	fma.rn.f32 	%f821, %f815, 0f40000000, %f820;
	neg.f32 	%f822, %f807;
	add.rn.f32 	%f823, %f815, %f822;
	neg.f32 	%f824, %f823;
	add.rn.f32 	%f825, %f814, %f824;
	fma.rn.f32 	%f826, %f825, 0f40000000, %f821;
	add.f32 	%f827, %f819, %f826;
	setp.gt.f32 	%p99, %f818, 0f00000000;
	selp.b32 	%r118, 0, -2097152000, %p99;
	setp.neu.f32 	%p100, %f40, 0f00000000;
	setp.neu.f32 	%p101, %f41, 0f7F800000;
	setp.lt.f32 	%p102, %f817, 0f00000000;
	selp.f32 	%f828, 0f00000000, 0f7F800000, %p102;
	abs.f32 	%f829, %f817;
	setp.gt.f32 	%p103, %f829, 0f43180000;
	cvt.rzi.s32.f32 	%r119, %f818;
	shl.b32 	%r120, %r119, 23;
	sub.s32 	%r121, %r120, %r118;
	mov.b32 	%f830, %r121;
	add.s32 	%r122, %r118, 2130706432;
	mov.b32 	%f831, %r122;
	fma.rn.f32 	%f832, %f827, 0f391FCB8E, 0f3AAF85ED;
	fma.rn.f32 	%f833, %f832, %f827, 0f3C1D9856;
	fma.rn.f32 	%f834, %f833, %f827, 0f3D6357BB;
	fma.rn.f32 	%f835, %f834, %f827, 0f3E75FDEC;
	fma.rn.f32 	%f836, %f835, %f827, 0f3F317218;
	fma.rn.f32 	%f837, %f836, %f827, 0f3F800000;
	mul.f32 	%f838, %f837, %f831;
	mul.f32 	%f839, %f838, %f830;
	selp.f32 	%f2065, %f828, %f839, %p103;
	and.pred  	%p104, %p100, %p101;
	@%p104 bra 	$L__BB11_44;
	add.f32 	%f840, %f40, %f40;
	mov.b32 	%r123, %f840;
	and.b32  	%r124, %r123, 2147483647;
	mov.b32 	%f2065, %r124;
$L__BB11_44:
	add.f32 	%f46, %f39, %f2065;
	ld.global.f32 	%f47, [%rd4+4];
	abs.f32 	%f48, %f47;
	setp.eq.f32 	%p105, %f47, 0f3F800000;
	mov.f32 	%f2066, 0f3F800000;
	@%p105 bra 	$L__BB11_49;
	setp.num.f32 	%p106, %f48, %f48;
	@%p106 bra 	$L__BB11_47;
	mov.f32 	%f898, 0f40000000;
	add.rn.f32 	%f2066, %f47, %f898;
	bra.uni 	$L__BB11_49;
$L__BB11_47:
	setp.lt.f32 	%p107, %f48, 0f00800000;
	mul.f32 	%f843, %f48, 0f4B800000;
	selp.f32 	%f844, %f843, %f48, %p107;
	mov.b32 	%r125, %f844;
	add.s32 	%r126, %r125, -1060439283;
	and.b32  	%r127, %r126, -8388608;
	sub.s32 	%r128, %r125, %r127;
	mov.b32 	%f845, %r128;
	cvt.rn.f32.s32 	%f846, %r127;
	selp.f32 	%f847, 0fC1C00000, 0f00000000, %p107;
	fma.rn.f32 	%f848, %f846, 0f34000000, %f847;
	add.f32 	%f849, %f845, 0fBF800000;
	add.f32 	%f850, %f845, 0f3F800000;
	rcp.approx.ftz.f32 	%f851, %f850;
	add.f32 	%f852, %f849, %f849;
	mul.f32 	%f853, %f852, %f851;
	mul.f32 	%f854, %f853, %f853;
	neg.f32 	%f855, %f853;
	sub.f32 	%f856, %f849, %f853;
	add.f32 	%f857, %f856, %f856;
	fma.rn.f32 	%f858, %f855, %f849, %f857;
	mul.rn.f32 	%f859, %f851, %f858;
	fma.rn.f32 	%f860, %f854, 0f3A2C32E4, 0f3B52E7DB;
	fma.rn.f32 	%f861, %f860, %f854, 0f3C93BB73;
	fma.rn.f32 	%f862, %f861, %f854, 0f3DF6384F;
	mul.rn.f32 	%f863, %f862, %f854;
	fma.rn.f32 	%f864, %f853, 0f3FB8AA3B, %f848;
	mul.f32 	%f865, %f863, 0f40400000;
	sub.f32 	%f866, %f848, %f864;
	fma.rn.f32 	%f867, %f853, 0f3FB8AA3B, %f866;
	fma.rn.f32 	%f868, %f859, 0f3FB8AA3B, %f867;
	fma.rn.f32 	%f869, %f853, 0f32A55E34, %f868;
	fma.rn.f32 	%f870, %f865, %f859, %f869;
	fma.rn.f32 	%f871, %f863, %f853, %f870;
	add.rn.f32 	%f872, %f864, %f871;
	mov.f32 	%f873, 0f40000000;
	mul.rn.f32 	%f874, %f872, %f873;
	cvt.rni.f32.f32 	%f875, %f874;
	sub.f32 	%f876, %f874, %f875;
	neg.f32 	%f877, %f874;
	fma.rn.f32 	%f878, %f872, 0f40000000, %f877;
	neg.f32 	%f879, %f864;
	add.rn.f32 	%f880, %f872, %f879;
	neg.f32 	%f881, %f880;
	add.rn.f32 	%f882, %f871, %f881;
	fma.rn.f32 	%f883, %f882, 0f40000000, %f878;
	add.f32 	%f884, %f876, %f883;
	setp.gt.f32 	%p108, %f875, 0f00000000;
	selp.b32 	%r129, 0, -2097152000, %p108;
	setp.neu.f32 	%p109, %f47, 0f00000000;
	setp.neu.f32 	%p110, %f48, 0f7F800000;
	setp.lt.f32 	%p111, %f874, 0f00000000;
	selp.f32 	%f885, 0f00000000, 0f7F800000, %p111;
	abs.f32 	%f886, %f874;
	setp.gt.f32 	%p112, %f886, 0f43180000;
	cvt.rzi.s32.f32 	%r130, %f875;
	shl.b32 	%r131, %r130, 23;
	sub.s32 	%r132, %r131, %r129;
	mov.b32 	%f887, %r132;
	add.s32 	%r133, %r129, 2130706432;
	mov.b32 	%f888, %r133;
	fma.rn.f32 	%f889, %f884, 0f391FCB8E, 0f3AAF85ED;
	fma.rn.f32 	%f890, %f889, %f884, 0f3C1D9856;
	fma.rn.f32 	%f891, %f890, %f884, 0f3D6357BB;
	fma.rn.f32 	%f892, %f891, %f884, 0f3E75FDEC;
	fma.rn.f32 	%f893, %f892, %f884, 0f3F317218;
	fma.rn.f32 	%f894, %f893, %f884, 0f3F800000;
	mul.f32 	%f895, %f894, %f888;
	mul.f32 	%f896, %f895, %f887;
	selp.f32 	%f2066, %f885, %f896, %p112;
	and.pred  	%p113, %p109, %p110;
	@%p113 bra 	$L__BB11_49;
	add.f32 	%f897, %f47, %f47;
	mov.b32 	%r134, %f897;
	and.b32  	%r135, %r134, 2147483647;
	mov.b32 	%f2066, %r135;
$L__BB11_49:
	add.f32 	%f899, %f46, %f2066;
	sqrt.rn.f32 	%f900, %f899;
	div.rn.f32 	%f901, %f40, %f900;
	st.global.f32 	[%rd1+4], %f901;
	bra.uni 	$L__BB11_181;
$L__BB11_50:
	ld.global.f32 	%f53, [%rd2];
	abs.f32 	%f54, %f53;
	setp.eq.f32 	%p42, %f53, 0f3F800000;
	mov.f32 	%f2067, 0f3F800000;
	@%p42 bra 	$L__BB11_55;
	setp.num.f32 	%p43, %f54, %f54;
	@%p43 bra 	$L__BB11_53;
	mov.f32 	%f496, 0f40000000;
	add.rn.f32 	%f2067, %f53, %f496;
	bra.uni 	$L__BB11_55;
$L__BB11_53:
	setp.lt.f32 	%p44, %f54, 0f00800000;
	mul.f32 	%f441, %f54, 0f4B800000;
	selp.f32 	%f442, %f441, %f54, %p44;
	mov.b32 	%r48, %f442;
	add.s32 	%r49, %r48, -1060439283;
	and.b32  	%r50, %r49, -8388608;
	sub.s32 	%r51, %r48, %r50;
	mov.b32 	%f443, %r51;
	cvt.rn.f32.s32 	%f444, %r50;
	selp.f32 	%f445, 0fC1C00000, 0f00000000, %p44;
	fma.rn.f32 	%f446, %f444, 0f34000000, %f445;
	add.f32 	%f447, %f443, 0fBF800000;
	add.f32 	%f448, %f443, 0f3F800000;
	rcp.approx.ftz.f32 	%f449, %f448;
	add.f32 	%f450, %f447, %f447;
	mul.f32 	%f451, %f450, %f449;
	mul.f32 	%f452, %f451, %f451;
	neg.f32 	%f453, %f451;
	sub.f32 	%f454, %f447, %f451;
	add.f32 	%f455, %f454, %f454;
	fma.rn.f32 	%f456, %f453, %f447, %f455;
	mul.rn.f32 	%f457, %f449, %f456;
	fma.rn.f32 	%f458, %f452, 0f3A2C32E4, 0f3B52E7DB;
	fma.rn.f32 	%f459, %f458, %f452, 0f3C93BB73;
	fma.rn.f32 	%f460, %f459, %f452, 0f3DF6384F;
	mul.rn.f32 	%f461, %f460, %f452;
	fma.rn.f32 	%f462, %f451, 0f3FB8AA3B, %f446;
	mul.f32 	%f463, %f461, 0f40400000;
	sub.f32 	%f464, %f446, %f462;
	fma.rn.f32 	%f465, %f451, 0f3FB8AA3B, %f464;
	fma.rn.f32 	%f466, %f457, 0f3FB8AA3B, %f465;
	fma.rn.f32 	%f467, %f451, 0f32A55E34, %f466;
	fma.rn.f32 	%f468, %f463, %f457, %f467;
	fma.rn.f32 	%f469, %f461, %f451, %f468;
	add.rn.f32 	%f470, %f462, %f469;
	mov.f32 	%f471, 0f40000000;
	mul.rn.f32 	%f472, %f470, %f471;
	cvt.rni.f32.f32 	%f473, %f472;
	sub.f32 	%f474, %f472, %f473;
	neg.f32 	%f475, %f472;
	fma.rn.f32 	%f476, %f470, 0f40000000, %f475;
	neg.f32 	%f477, %f462;
	add.rn.f32 	%f478, %f470, %f477;
	neg.f32 	%f479, %f478;
	add.rn.f32 	%f480, %f469, %f479;
	fma.rn.f32 	%f481, %f480, 0f40000000, %f476;
	add.f32 	%f482, %f474, %f481;
	setp.gt.f32 	%p45, %f473, 0f00000000;
	selp.b32 	%r52, 0, -2097152000, %p45;
	setp.neu.f32 	%p46, %f53, 0f00000000;
	setp.neu.f32 	%p47, %f54, 0f7F800000;
	setp.lt.f32 	%p48, %f472, 0f00000000;
	selp.f32 	%f483, 0f00000000, 0f7F800000, %p48;
	abs.f32 	%f484, %f472;
	setp.gt.f32 	%p49, %f484, 0f43180000;
	cvt.rzi.s32.f32 	%r53, %f473;
	shl.b32 	%r54, %r53, 23;
	sub.s32 	%r55, %r54, %r52;
	mov.b32 	%f485, %r55;
	add.s32 	%r56, %r52, 2130706432;
	mov.b32 	%f486, %r56;
	fma.rn.f32 	%f487, %f482, 0f391FCB8E, 0f3AAF85ED;
	fma.rn.f32 	%f488, %f487, %f482, 0f3C1D9856;
	fma.rn.f32 	%f489, %f488, %f482, 0f3D6357BB;
	fma.rn.f32 	%f490, %f489, %f482, 0f3E75FDEC;
	fma.rn.f32 	%f491, %f490, %f482, 0f3F317218;
	fma.rn.f32 	%f492, %f491, %f482, 0f3F800000;
	mul.f32 	%f493, %f492, %f486;
	mul.f32 	%f494, %f493, %f485;
	selp.f32 	%f2067, %f483, %f494, %p49;
	and.pred  	%p50, %p46, %p47;
	@%p50 bra 	$L__BB11_55;
	add.f32 	%f495, %f53, %f53;
	mov.b32 	%r57, %f495;
	and.b32  	%r58, %r57, 2147483647;
	mov.b32 	%f2067, %r58;
$L__BB11_55:
	mul.wide.u32 	%rd14, %r2, 8;
	add.s64 	%rd5, %rd2, %rd14;
	ld.global.f32 	%f59, [%rd5];
	abs.f32 	%f60, %f59;
	setp.eq.f32 	%p51, %f59, 0f3F800000;
	mov.f32 	%f2068, 0f3F800000;
	@%p51 bra 	$L__BB11_60;
	setp.num.f32 	%p52, %f60, %f60;
	@%p52 bra 	$L__BB11_58;
	mov.f32 	%f553, 0f40000000;
	add.rn.f32 	%f2068, %f59, %f553;
	bra.uni 	$L__BB11_60;
$L__BB11_58:
	setp.lt.f32 	%p53, %f60, 0f00800000;
	mul.f32 	%f498, %f60, 0f4B800000;
	selp.f32 	%f499, %f498, %f60, %p53;
	mov.b32 	%r59, %f499;
	add.s32 	%r60, %r59, -1060439283;
	and.b32  	%r61, %r60, -8388608;
	sub.s32 	%r62, %r59, %r61;
	mov.b32 	%f500, %r62;
	cvt.rn.f32.s32 	%f501, %r61;
	selp.f32 	%f502, 0fC1C00000, 0f00000000, %p53;
	fma.rn.f32 	%f503, %f501, 0f34000000, %f502;
	add.f32 	%f504, %f500, 0fBF800000;
	add.f32 	%f505, %f500, 0f3F800000;
	rcp.approx.ftz.f32 	%f506, %f505;
	add.f32 	%f507, %f504, %f504;
	mul.f32 	%f508, %f507, %f506;
	mul.f32 	%f509, %f508, %f508;
	neg.f32 	%f510, %f508;
	sub.f32 	%f511, %f504, %f508;
	add.f32 	%f512, %f511, %f511;
	fma.rn.f32 	%f513, %f510, %f504, %f512;
	mul.rn.f32 	%f514, %f506, %f513;
	fma.rn.f32 	%f515, %f509, 0f3A2C32E4, 0f3B52E7DB;
	fma.rn.f32 	%f516, %f515, %f509, 0f3C93BB73;
	fma.rn.f32 	%f517, %f516, %f509, 0f3DF6384F;
	mul.rn.f32 	%f518, %f517, %f509;
	fma.rn.f32 	%f519, %f508, 0f3FB8AA3B, %f503;
	mul.f32 	%f520, %f518, 0f40400000;
	sub.f32 	%f521, %f503, %f519;
	fma.rn.f32 	%f522, %f508, 0f3FB8AA3B, %f521;
	fma.rn.f32 	%f523, %f514, 0f3FB8AA3B, %f522;
	fma.rn.f32 	%f524, %f508, 0f32A55E34, %f523;
	fma.rn.f32 	%f525, %f520, %f514, %f524;
	fma.rn.f32 	%f526, %f518, %f508, %f525;
	add.rn.f32 	%f527, %f519, %f526;
	mov.f32 	%f528, 0f40000000;
	mul.rn.f32 	%f529, %f527, %f528;
	cvt.rni.f32.f32 	%f530, %f529;
	sub.f32 	%f531, %f529, %f530;
	neg.f32 	%f532, %f529;
	fma.rn.f32 	%f533, %f527, 0f40000000, %f532;
	neg.f32 	%f534, %f519;
	add.rn.f32 	%f535, %f527, %f534;
	neg.f32 	%f536, %f535;
	add.rn.f32 	%f537, %f526, %f536;
	fma.rn.f32 	%f538, %f537, 0f40000000, %f533;
	add.f32 	%f539, %f531, %f538;
	setp.gt.f32 	%p54, %f530, 0f00000000;
	selp.b32 	%r63, 0, -2097152000, %p54;
	setp.neu.f32 	%p55, %f59, 0f00000000;
	setp.neu.f32 	%p56, %f60, 0f7F800000;
	setp.lt.f32 	%p57, %f529, 0f00000000;
	selp.f32 	%f540, 0f00000000, 0f7F800000, %p57;
	abs.f32 	%f541, %f529;
	setp.gt.f32 	%p58, %f541, 0f43180000;
	cvt.rzi.s32.f32 	%r64, %f530;
	shl.b32 	%r65, %r64, 23;
	sub.s32 	%r66, %r65, %r63;
	mov.b32 	%f542, %r66;
	add.s32 	%r67, %r63, 2130706432;
	mov.b32 	%f543, %r67;
	fma.rn.f32 	%f544, %f539, 0f391FCB8E, 0f3AAF85ED;
	fma.rn.f32 	%f545, %f544, %f539, 0f3C1D9856;
	fma.rn.f32 	%f546, %f545, %f539, 0f3D6357BB;
	fma.rn.f32 	%f547, %f546, %f539, 0f3E75FDEC;
	fma.rn.f32 	%f548, %f547, %f539, 0f3F317218;
	fma.rn.f32 	%f549, %f548, %f539, 0f3F800000;
	mul.f32 	%f550, %f549, %f543;
	mul.f32 	%f551, %f550, %f542;
	selp.f32 	%f2068, %f540, %f551, %p58;
	and.pred  	%p59, %p55, %p56;
	@%p59 bra 	$L__BB11_60;
	add.f32 	%f552, %f59, %f59;
	mov.b32 	%r68, %f552;
	and.b32  	%r69, %r68, 2147483647;
	mov.b32 	%f2068, %r69;
$L__BB11_60:
	add.f32 	%f65, %f2067, %f2068;
	ld.global.f32 	%f66, [%rd2+4];
	abs.f32 	%f67, %f66;
	setp.eq.f32 	%p60, %f66, 0f3F800000;
	mov.f32 	%f2069, 0f3F800000;
	@%p60 bra 	$L__BB11_65;
	setp.num.f32 	%p61, %f67, %f67;
	@%p61 bra 	$L__BB11_63;
	mov.f32 	%f610, 0f40000000;
	add.rn.f32 	%f2069, %f66, %f610;
	bra.uni 	$L__BB11_65;
$L__BB11_63:
	setp.lt.f32 	%p62, %f67, 0f00800000;
	mul.f32 	%f555, %f67, 0f4B800000;
	selp.f32 	%f556, %f555, %f67, %p62;
	mov.b32 	%r70, %f556;
	add.s32 	%r71, %r70, -1060439283;
	and.b32  	%r72, %r71, -8388608;
	sub.s32 	%r73, %r70, %r72;
	mov.b32 	%f557, %r73;
	cvt.rn.f32.s32 	%f558, %r72;
	selp.f32 	%f559, 0fC1C00000, 0f00000000, %p62;
	fma.rn.f32 	%f560, %f558, 0f34000000, %f559;
	add.f32 	%f561, %f557, 0fBF800000;
	add.f32 	%f562, %f557, 0f3F800000;
	rcp.approx.ftz.f32 	%f563, %f562;
	add.f32 	%f564, %f561, %f561;
	mul.f32 	%f565, %f564, %f563;
	mul.f32 	%f566, %f565, %f565;
	neg.f32 	%f567, %f565;
	sub.f32 	%f568, %f561, %f565;
	add.f32 	%f569, %f568, %f568;
	fma.rn.f32 	%f570, %f567, %f561, %f569;
	mul.rn.f32 	%f571, %f563, %f570;
	fma.rn.f32 	%f572, %f566, 0f3A2C32E4, 0f3B52E7DB;
	fma.rn.f32 	%f573, %f572, %f566, 0f3C93BB73;
	fma.rn.f32 	%f574, %f573, %f566, 0f3DF6384F;
	mul.rn.f32 	%f575, %f574, %f566;
	fma.rn.f32 	%f576, %f565, 0f3FB8AA3B, %f560;
	mul.f32 	%f577, %f575, 0f40400000;
	sub.f32 	%f578, %f560, %f576;
	fma.rn.f32 	%f579, %f565, 0f3FB8AA3B, %f578;
	fma.rn.f32 	%f580, %f571, 0f3FB8AA3B, %f579;
	fma.rn.f32 	%f581, %f565, 0f32A55E34, %f580;
	fma.rn.f32 	%f582, %f577, %f571, %f581;
	fma.rn.f32 	%f583, %f575, %f565, %f582;
	add.rn.f32 	%f584, %f576, %f583;
	mov.f32 	%f585, 0f40000000;
	mul.rn.f32 	%f586, %f584, %f585;
	cvt.rni.f32.f32 	%f587, %f586;
	sub.f32 	%f588, %f586, %f587;
	neg.f32 	%f589, %f586;
	fma.rn.f32 	%f590, %f584, 0f40000000, %f589;
	neg.f32 	%f591, %f576;
	add.rn.f32 	%f592, %f584, %f591;
	neg.f32 	%f593, %f592;
	add.rn.f32 	%f594, %f583, %f593;
	fma.rn.f32 	%f595, %f594, 0f40000000, %f590;
	add.f32 	%f596, %f588, %f595;
	setp.gt.f32 	%p63, %f587, 0f00000000;
	selp.b32 	%r74, 0, -2097152000, %p63;
	setp.neu.f32 	%p64, %f66, 0f00000000;
	setp.neu.f32 	%p65, %f67, 0f7F800000;
	setp.lt.f32 	%p66, %f586, 0f00000000;
	selp.f32 	%f597, 0f00000000, 0f7F800000, %p66;
	abs.f32 	%f598, %f586;
	setp.gt.f32 	%p67, %f598, 0f43180000;
	cvt.rzi.s32.f32 	%r75, %f587;
	shl.b32 	%r76, %r75, 23;
	sub.s32 	%r77, %r76, %r74;
	mov.b32 	%f599, %r77;
	add.s32 	%r78, %r74, 2130706432;
	mov.b32 	%f600, %r78;
	fma.rn.f32 	%f601, %f596, 0f391FCB8E, 0f3AAF85ED;
	fma.rn.f32 	%f602, %f601, %f596, 0f3C1D9856;
	fma.rn.f32 	%f603, %f602, %f596, 0f3D6357BB;
	fma.rn.f32 	%f604, %f603, %f596, 0f3E75FDEC;
	fma.rn.f32 	%f605, %f604, %f596, 0f3F317218;
	fma.rn.f32 	%f606, %f605, %f596, 0f3F800000;
	mul.f32 	%f607, %f606, %f600;
	mul.f32 	%f608, %f607, %f599;
	selp.f32 	%f2069, %f597, %f608, %p67;
	and.pred  	%p68, %p64, %p65;
	@%p68 bra 	$L__BB11_65;
	add.f32 	%f609, %f66, %f66;
	mov.b32 	%r79, %f609;
	and.b32  	%r80, %r79, 2147483647;
	mov.b32 	%f2069, %r80;
$L__BB11_65:
	add.f32 	%f72, %f65, %f2069;
	ld.global.f32 	%f73, [%rd5+4];
	abs.f32 	%f74, %f73;
	setp.eq.f32 	%p69, %f73, 0f3F800000;
	mov.f32 	%f2070, 0f3F800000;
	@%p69 bra 	$L__BB11_70;
	setp.num.f32 	%p70, %f74, %f74;
	@%p70 bra 	$L__BB11_68;
	mov.f32 	%f667, 0f40000000;
	add.rn.f32 	%f2070, %f73, %f667;
	bra.uni 	$L__BB11_70;
$L__BB11_68:
	setp.lt.f32 	%p71, %f74, 0f00800000;
	mul.f32 	%f612, %f74, 0f4B800000;
	selp.f32 	%f613, %f612, %f74, %p71;
	mov.b32 	%r81, %f613;
	add.s32 	%r82, %r81, -1060439283;
	and.b32  	%r83, %r82, -8388608;
	sub.s32 	%r84, %r81, %r83;
	mov.b32 	%f614, %r84;
	cvt.rn.f32.s32 	%f615, %r83;
	selp.f32 	%f616, 0fC1C00000, 0f00000000, %p71;
	fma.rn.f32 	%f617, %f615, 0f34000000, %f616;
	add.f32 	%f618, %f614, 0fBF800000;
	add.f32 	%f619, %f614, 0f3F800000;
	rcp.approx.ftz.f32 	%f620, %f619;
	add.f32 	%f621, %f618, %f618;
	mul.f32 	%f622, %f621, %f620;
	mul.f32 	%f623, %f622, %f622;
	neg.f32 	%f624, %f622;
	sub.f32 	%f625, %f618, %f622;
	add.f32 	%f626, %f625, %f625;
	fma.rn.f32 	%f627, %f624, %f618, %f626;
	mul.rn.f32 	%f628, %f620, %f627;
	fma.rn.f32 	%f629, %f623, 0f3A2C32E4, 0f3B52E7DB;
	fma.rn.f32 	%f630, %f629, %f623, 0f3C93BB73;
	fma.rn.f32 	%f631, %f630, %f623, 0f3DF6384F;
	mul.rn.f32 	%f632, %f631, %f623;
	fma.rn.f32 	%f633, %f622, 0f3FB8AA3B, %f617;
	mul.f32 	%f634, %f632, 0f40400000;
	sub.f32 	%f635, %f617, %f633;
	fma.rn.f32 	%f636, %f622, 0f3FB8AA3B, %f635;
	fma.rn.f32 	%f637, %f628, 0f3FB8AA3B, %f636;
	fma.rn.f32 	%f638, %f622, 0f32A55E34, %f637;
	fma.rn.f32 	%f639, %f634, %f628, %f638;
	fma.rn.f32 	%f640, %f632, %f622, %f639;
	add.rn.f32 	%f641, %f633, %f640;
	mov.f32 	%f642, 0f40000000;
	mul.rn.f32 	%f643, %f641, %f642;
	cvt.rni.f32.f32 	%f644, %f643;
	sub.f32 	%f645, %f643, %f644;
	neg.f32 	%f646, %f643;
	fma.rn.f32 	%f647, %f641, 0f40000000, %f646;
	neg.f32 	%f648, %f633;
	add.rn.f32 	%f649, %f641, %f648;
	neg.f32 	%f650, %f649;
	add.rn.f32 	%f651, %f640, %f650;
	fma.rn.f32 	%f652, %f651, 0f40000000, %f647;
	add.f32 	%f653, %f645, %f652;
	setp.gt.f32 	%p72, %f644, 0f00000000;
	selp.b32 	%r85, 0, -2097152000, %p72;
	setp.neu.f32 	%p73, %f73, 0f00000000;
	setp.neu.f32 	%p74, %f74, 0f7F800000;
	setp.lt.f32 	%p75, %f643, 0f00000000;
	selp.f32 	%f654, 0f00000000, 0f7F800000, %p75;
	abs.f32 	%f655, %f643;
	setp.gt.f32 	%p76, %f655, 0f43180000;
	cvt.rzi.s32.f32 	%r86, %f644;
	shl.b32 	%r87, %r86, 23;
	sub.s32 	%r88, %r87, %r85;
	mov.b32 	%f656, %r88;
	add.s32 	%r89, %r85, 2130706432;
	mov.b32 	%f657, %r89;
	fma.rn.f32 	%f658, %f653, 0f391FCB8E, 0f3AAF85ED;
	fma.rn.f32 	%f659, %f658, %f653, 0f3C1D9856;
	fma.rn.f32 	%f660, %f659, %f653, 0f3D6357BB;
	fma.rn.f32 	%f661, %f660, %f653, 0f3E75FDEC;
	fma.rn.f32 	%f662, %f661, %f653, 0f3F317218;
	fma.rn.f32 	%f663, %f662, %f653, 0f3F800000;
	mul.f32 	%f664, %f663, %f657;
	mul.f32 	%f665, %f664, %f656;
	selp.f32 	%f2070, %f654, %f665, %p76;
	and.pred  	%p77, %p73, %p74;
	@%p77 bra 	$L__BB11_70;
	add.f32 	%f666, %f73, %f73;
	mov.b32 	%r90, %f666;
	and.b32  	%r91, %r90, 2147483647;
	mov.b32 	%f2070, %r91;
$L__BB11_70:
	add.f32 	%f668, %f72, %f2070;
	sqrt.rn.f32 	%f669, %f668;
	div.rn.f32 	%f670, %f59, %f669;
	st.global.f32 	[%rd1+8], %f670;
	bra.uni 	$L__BB11_181;
$L__BB11_71:
	setp.lt.f32 	%p8, %f80, 0f00800000;
	mul.f32 	%f210, %f80, 0f4B800000;
	selp.f32 	%f211, %f210, %f80, %p8;
	mov.b32 	%r4, %f211;
	add.s32 	%r5, %r4, -1060439283;
	and.b32  	%r6, %r5, -8388608;
	sub.s32 	%r7, %r4, %r6;
	mov.b32 	%f212, %r7;
	cvt.rn.f32.s32 	%f213, %r6;
	selp.f32 	%f214, 0fC1C00000, 0f00000000, %p8;
	fma.rn.f32 	%f215, %f213, 0f34000000, %f214;
	add.f32 	%f216, %f212, 0fBF800000;
	add.f32 	%f217, %f212, 0f3F800000;
	rcp.approx.ftz.f32 	%f218, %f217;
	add.f32 	%f219, %f216, %f216;
	mul.f32 	%f220, %f219, %f218;
	mul.f32 	%f221, %f220, %f220;
	neg.f32 	%f222, %f220;
	sub.f32 	%f223, %f216, %f220;
	add.f32 	%f224, %f223, %f223;
	fma.rn.f32 	%f225, %f222, %f216, %f224;
	mul.rn.f32 	%f226, %f218, %f225;
	fma.rn.f32 	%f227, %f221, 0f3A2C32E4, 0f3B52E7DB;
	fma.rn.f32 	%f228, %f227, %f221, 0f3C93BB73;
	fma.rn.f32 	%f229, %f228, %f221, 0f3DF6384F;
	mul.rn.f32 	%f230, %f229, %f221;
	fma.rn.f32 	%f231, %f220, 0f3FB8AA3B, %f215;
	mul.f32 	%f232, %f230, 0f40400000;
	sub.f32 	%f233, %f215, %f231;
	fma.rn.f32 	%f234, %f220, 0f3FB8AA3B, %f233;
	fma.rn.f32 	%f235, %f226, 0f3FB8AA3B, %f234;
	fma.rn.f32 	%f236, %f220, 0f32A55E34, %f235;
	fma.rn.f32 	%f237, %f232, %f226, %f236;
	fma.rn.f32 	%f238, %f230, %f220, %f237;
	add.rn.f32 	%f239, %f231, %f238;
	mov.f32 	%f240, 0f40000000;
	mul.rn.f32 	%f241, %f239, %f240;
	cvt.rni.f32.f32 	%f242, %f241;
	sub.f32 	%f243, %f241, %f242;
	neg.f32 	%f244, %f241;
	fma.rn.f32 	%f245, %f239, 0f40000000, %f244;
	neg.f32 	%f246, %f231;
	add.rn.f32 	%f247, %f239, %f246;
	neg.f32 	%f248, %f247;
	add.rn.f32 	%f249, %f238, %f248;
	fma.rn.f32 	%f250, %f249, 0f40000000, %f245;
	add.f32 	%f251, %f243, %f250;
	setp.gt.f32 	%p9, %f242, 0f00000000;
	selp.b32 	%r8, 0, -2097152000, %p9;
	setp.neu.f32 	%p10, %f79, 0f00000000;
	setp.neu.f32 	%p11, %f80, 0f7F800000;
	setp.lt.f32 	%p12, %f241, 0f00000000;
	selp.f32 	%f252, 0f00000000, 0f7F800000, %p12;
	abs.f32 	%f253, %f241;
	setp.gt.f32 	%p13, %f253, 0f43180000;
	cvt.rzi.s32.f32 	%r9, %f242;
	shl.b32 	%r10, %r9, 23;
	sub.s32 	%r11, %r10, %r8;
	mov.b32 	%f254, %r11;
	add.s32 	%r12, %r8, 2130706432;
	mov.b32 	%f255, %r12;
	fma.rn.f32 	%f256, %f251, 0f391FCB8E, 0f3AAF85ED;
	fma.rn.f32 	%f257, %f256, %f251, 0f3C1D9856;
	fma.rn.f32 	%f258, %f257, %f251, 0f3D6357BB;
	fma.rn.f32 	%f259, %f258, %f251, 0f3E75FDEC;
	fma.rn.f32 	%f260, %f259, %f251, 0f3F317218;
	fma.rn.f32 	%f261, %f260, %f251, 0f3F800000;
	mul.f32 	%f262, %f261, %f255;
	mul.f32 	%f263, %f262, %f254;
	selp.f32 	%f2071, %f252, %f263, %p13;
	and.pred  	%p14, %p10, %p11;
	@%p14 bra 	$L__BB11_73;
	add.f32 	%f264, %f79, %f79;
	mov.b32 	%r13, %f264;
	and.b32  	%r14, %r13, 2147483647;
	mov.b32 	%f2071, %r14;
$L__BB11_73:
	mul.wide.u32 	%rd13, %r2, 8;
	add.s64 	%rd6, %rd2, %rd13;
	ld.global.f32 	%f85, [%rd6];
	abs.f32 	%f86, %f85;
	setp.eq.f32 	%p15, %f85, 0f3F800000;
	mov.f32 	%f2072, 0f3F800000;
	@%p15 bra 	$L__BB11_78;
	setp.num.f32 	%p16, %f86, %f86;
	@%p16 bra 	$L__BB11_76;
	mov.f32 	%f322, 0f40000000;
	add.rn.f32 	%f2072, %f85, %f322;
	bra.uni 	$L__BB11_78;
$L__BB11_76:
	setp.lt.f32 	%p17, %f86, 0f00800000;
	mul.f32 	%f267, %f86, 0f4B800000;
	selp.f32 	%f268, %f267, %f86, %p17;
	mov.b32 	%r15, %f268;
	add.s32 	%r16, %r15, -1060439283;
	and.b32  	%r17, %r16, -8388608;
	sub.s32 	%r18, %r15, %r17;
	mov.b32 	%f269, %r18;
	cvt.rn.f32.s32 	%f270, %r17;
	selp.f32 	%f271, 0fC1C00000, 0f00000000, %p17;
	fma.rn.f32 	%f272, %f270, 0f34000000, %f271;
	add.f32 	%f273, %f269, 0fBF800000;
	add.f32 	%f274, %f269, 0f3F800000;
	rcp.approx.ftz.f32 	%f275, %f274;
	add.f32 	%f276, %f273, %f273;
	mul.f32 	%f277, %f276, %f275;
	mul.f32 	%f278, %f277, %f277;
	neg.f32 	%f279, %f277;
	sub.f32 	%f280, %f273, %f277;
	add.f32 	%f281, %f280, %f280;
	fma.rn.f32 	%f282, %f279, %f273, %f281;
	mul.rn.f32 	%f283, %f275, %f282;
	fma.rn.f32 	%f284, %f278, 0f3A2C32E4, 0f3B52E7DB;
	fma.rn.f32 	%f285, %f284, %f278, 0f3C93BB73;
	fma.rn.f32 	%f286, %f285, %f278, 0f3DF6384F;
	mul.rn.f32 	%f287, %f286, %f278;
	fma.rn.f32 	%f288, %f277, 0f3FB8AA3B, %f272;
	mul.f32 	%f289, %f287, 0f40400000;
	sub.f32 	%f290, %f272, %f288;
	fma.rn.f32 	%f291, %f277, 0f3FB8AA3B, %f290;
	fma.rn.f32 	%f292, %f283, 0f3FB8AA3B, %f291;
	fma.rn.f32 	%f293, %f277, 0f32A55E34, %f292;
	fma.rn.f32 	%f294, %f289, %f283, %f293;
	fma.rn.f32 	%f295, %f287, %f277, %f294;
	add.rn.f32 	%f296, %f288, %f295;
	mov.f32 	%f297, 0f40000000;
	mul.rn.f32 	%f298, %f296, %f297;
	cvt.rni.f32.f32 	%f299, %f298;
	sub.f32 	%f300, %f298, %f299;
	neg.f32 	%f301, %f298;
	fma.rn.f32 	%f302, %f296, 0f40000000, %f301;
	neg.f32 	%f303, %f288;
	add.rn.f32 	%f304, %f296, %f303;
	neg.f32 	%f305, %f304;
	add.rn.f32 	%f306, %f295, %f305;
	fma.rn.f32 	%f307, %f306, 0f40000000, %f302;
	add.f32 	%f308, %f300, %f307;
	setp.gt.f32 	%p18, %f299, 0f00000000;
	selp.b32 	%r19, 0, -2097152000, %p18;
	setp.neu.f32 	%p19, %f85, 0f00000000;
	setp.neu.f32 	%p20, %f86, 0f7F800000;
	setp.lt.f32 	%p21, %f298, 0f00000000;
	selp.f32 	%f309, 0f00000000, 0f7F800000, %p21;
	abs.f32 	%f310, %f298;
	setp.gt.f32 	%p22, %f310, 0f43180000;
	cvt.rzi.s32.f32 	%r20, %f299;
	shl.b32 	%r21, %r20, 23;
	sub.s32 	%r22, %r21, %r19;
	mov.b32 	%f311, %r22;
	add.s32 	%r23, %r19, 2130706432;
	mov.b32 	%f312, %r23;
	fma.rn.f32 	%f313, %f308, 0f391FCB8E, 0f3AAF85ED;
	fma.rn.f32 	%f314, %f313, %f308, 0f3C1D9856;
	fma.rn.f32 	%f315, %f314, %f308, 0f3D6357BB;
	fma.rn.f32 	%f316, %f315, %f308, 0f3E75FDEC;
	fma.rn.f32 	%f317, %f316, %f308, 0f3F317218;
	fma.rn.f32 	%f318, %f317, %f308, 0f3F800000;
	mul.f32 	%f319, %f318, %f312;
	mul.f32 	%f320, %f319, %f311;
	selp.f32 	%f2072, %f309, %f320, %p22;
	and.pred  	%p23, %p19, %p20;
	@%p23 bra 	$L__BB11_78;
	add.f32 	%f321, %f85, %f85;
	mov.b32 	%r24, %f321;
	and.b32  	%r25, %r24, 2147483647;
	mov.b32 	%f2072, %r25;
$L__BB11_78:
	add.f32 	%f91, %f2071, %f2072;
	ld.global.f32 	%f92, [%rd2+4];
	abs.f32 	%f93, %f92;
	setp.eq.f32 	%p24, %f92, 0f3F800000;
	mov.f32 	%f2073, 0f3F800000;
	@%p24 bra 	$L__BB11_83;
	setp.num.f32 	%p25, %f93, %f93;
	@%p25 bra 	$L__BB11_81;
	mov.f32 	%f379, 0f40000000;
	add.rn.f32 	%f2073, %f92, %f379;
	bra.uni 	$L__BB11_83;
$L__BB11_81:
	setp.lt.f32 	%p26, %f93, 0f00800000;
	mul.f32 	%f324, %f93, 0f4B800000;
	selp.f32 	%f325, %f324, %f93, %p26;
	mov.b32 	%r26, %f325;
	add.s32 	%r27, %r26, -1060439283;
	and.b32  	%r28, %r27, -8388608;
	sub.s32 	%r29, %r26, %r28;
	mov.b32 	%f326, %r29;
	cvt.rn.f32.s32 	%f327, %r28;
	selp.f32 	%f328, 0fC1C00000, 0f00000000, %p26;
	fma.rn.f32 	%f329, %f327, 0f34000000, %f328;
	add.f32 	%f330, %f326, 0fBF800000;
	add.f32 	%f331, %f326, 0f3F800000;
	rcp.approx.ftz.f32 	%f332, %f331;
	add.f32 	%f333, %f330, %f330;
	mul.f32 	%f334, %f333, %f332;
	mul.f32 	%f335, %f334, %f334;
	neg.f32 	%f336, %f334;
	sub.f32 	%f337, %f330, %f334;
	add.f32 	%f338, %f337, %f337;
	fma.rn.f32 	%f339, %f336, %f330, %f338;
	mul.rn.f32 	%f340, %f332, %f339;
	fma.rn.f32 	%f341, %f335, 0f3A2C32E4, 0f3B52E7DB;
	fma.rn.f32 	%f342, %f341, %f335, 0f3C93BB73;
	fma.rn.f32 	%f343, %f342, %f335, 0f3DF6384F;
	mul.rn.f32 	%f344, %f343, %f335;
	fma.rn.f32 	%f345, %f334, 0f3FB8AA3B, %f329;
	mul.f32 	%f346, %f344, 0f40400000;
	sub.f32 	%f347, %f329, %f345;
	fma.rn.f32 	%f348, %f334, 0f3FB8AA3B, %f347;
	fma.rn.f32 	%f349, %f340, 0f3FB8AA3B, %f348;
	fma.rn.f32 	%f350, %f334, 0f32A55E34, %f349;
	fma.rn.f32 	%f351, %f346, %f340, %f350;
	fma.rn.f32 	%f352, %f344, %f334, %f351;
	add.rn.f32 	%f353, %f345, %f352;
	mov.f32 	%f354, 0f40000000;
	mul.rn.f32 	%f355, %f353, %f354;
	cvt.rni.f32.f32 	%f356, %f355;
	sub.f32 	%f357, %f355, %f356;
	neg.f32 	%f358, %f355;
	fma.rn.f32 	%f359, %f353, 0f40000000, %f358;
	neg.f32 	%f360, %f345;
	add.rn.f32 	%f361, %f353, %f360;
	neg.f32 	%f362, %f361;
	add.rn.f32 	%f363, %f352, %f362;
	fma.rn.f32 	%f364, %f363, 0f40000000, %f359;
	add.f32 	%f365, %f357, %f364;
	setp.gt.f32 	%p27, %f356, 0f00000000;
	selp.b32 	%r30, 0, -2097152000, %p27;
	setp.neu.f32 	%p28, %f92, 0f00000000;
	setp.neu.f32 	%p29, %f93, 0f7F800000;
	setp.lt.f32 	%p30, %f355, 0f00000000;
	selp.f32 	%f366, 0f00000000, 0f7F800000, %p30;
	abs.f32 	%f367, %f355;
	setp.gt.f32 	%p31, %f367, 0f43180000;
	cvt.rzi.s32.f32 	%r31, %f356;
	shl.b32 	%r32, %r31, 23;
	sub.s32 	%r33, %r32, %r30;
	mov.b32 	%f368, %r33;
	add.s32 	%r34, %r30, 2130706432;
	mov.b32 	%f369, %r34;
	fma.rn.f32 	%f370, %f365, 0f391FCB8E, 0f3AAF85ED;
	fma.rn.f32 	%f371, %f370, %f365, 0f3C1D9856;
	fma.rn.f32 	%f372, %f371, %f365, 0f3D6357BB;
	fma.rn.f32 	%f373, %f372, %f365, 0f3E75FDEC;
	fma.rn.f32 	%f374, %f373, %f365, 0f3F317218;
	fma.rn.f32 	%f375, %f374, %f365, 0f3F800000;
	mul.f32 	%f376, %f375, %f369;
	mul.f32 	%f377, %f376, %f368;
	selp.f32 	%f2073, %f366, %f377, %p31;
	and.pred  	%p32, %p28, %p29;
	@%p32 bra 	$L__BB11_83;
	add.f32 	%f378, %f92, %f92;
	mov.b32 	%r35, %f378;
	and.b32  	%r36, %r35, 2147483647;
	mov.b32 	%f2073, %r36;
$L__BB11_83:
	add.f32 	%f98, %f91, %f2073;
	ld.global.f32 	%f99, [%rd6+4];
	abs.f32 	%f100, %f99;
	setp.eq.f32 	%p33, %f99, 0f3F800000;
	mov.f32 	%f2074, 0f3F800000;
	@%p33 bra 	$L__BB11_88;
	setp.num.f32 	%p34, %f100, %f100;
	@%p34 bra 	$L__BB11_86;
	mov.f32 	%f436, 0f40000000;
	add.rn.f32 	%f2074, %f99, %f436;
	bra.uni 	$L__BB11_88;
$L__BB11_86:
	setp.lt.f32 	%p35, %f100, 0f00800000;
	mul.f32 	%f381, %f100, 0f4B800000;
	selp.f32 	%f382, %f381, %f100, %p35;
	mov.b32 	%r37, %f382;
	add.s32 	%r38, %r37, -1060439283;
	and.b32  	%r39, %r38, -8388608;
	sub.s32 	%r40, %r37, %r39;
	mov.b32 	%f383, %r40;
	cvt.rn.f32.s32 	%f384, %r39;
	selp.f32 	%f385, 0fC1C00000, 0f00000000, %p35;
	fma.rn.f32 	%f386, %f384, 0f34000000, %f385;
	add.f32 	%f387, %f383, 0fBF800000;
	add.f32 	%f388, %f383, 0f3F800000;
	rcp.approx.ftz.f32 	%f389, %f388;
	add.f32 	%f390, %f387, %f387;
	mul.f32 	%f391, %f390, %f389;
	mul.f32 	%f392, %f391, %f391;
	neg.f32 	%f393, %f391;
	sub.f32 	%f394, %f387, %f391;
	add.f32 	%f395, %f394, %f394;
	fma.rn.f32 	%f396, %f393, %f387, %f395;
	mul.rn.f32 	%f397, %f389, %f396;
	fma.rn.f32 	%f398, %f392, 0f3A2C32E4, 0f3B52E7DB;
	fma.rn.f32 	%f399, %f398, %f392, 0f3C93BB73;
	fma.rn.f32 	%f400, %f399, %f392, 0f3DF6384F;
	mul.rn.f32 	%f401, %f400, %f392;
	fma.rn.f32 	%f402, %f391, 0f3FB8AA3B, %f386;
	mul.f32 	%f403, %f401, 0f40400000;
	sub.f32 	%f404, %f386, %f402;
	fma.rn.f32 	%f405, %f391, 0f3FB8AA3B, %f404;
	fma.rn.f32 	%f406, %f397, 0f3FB8AA3B, %f405;
	fma.rn.f32 	%f407, %f391, 0f32A55E34, %f406;
	fma.rn.f32 	%f408, %f403, %f397, %f407;
	fma.rn.f32 	%f409, %f401, %f391, %f408;
	add.rn.f32 	%f410, %f402, %f409;
	mov.f32 	%f411, 0f40000000;
	mul.rn.f32 	%f412, %f410, %f411;
	cvt.rni.f32.f32 	%f413, %f412;
	sub.f32 	%f414, %f412, %f413;
	neg.f32 	%f415, %f412;
	fma.rn.f32 	%f416, %f410, 0f40000000, %f415;
	neg.f32 	%f417, %f402;
	add.rn.f32 	%f418, %f410, %f417;
	neg.f32 	%f419, %f418;
	add.rn.f32 	%f420, %f409, %f419;
	fma.rn.f32 	%f421, %f420, 0f40000000, %f416;
	add.f32 	%f422, %f414, %f421;
	setp.gt.f32 	%p36, %f413, 0f00000000;
	selp.b32 	%r41, 0, -2097152000, %p36;
	setp.neu.f32 	%p37, %f99, 0f00000000;
	setp.neu.f32 	%p38, %f100, 0f7F800000;
	setp.lt.f32 	%p39, %f412, 0f00000000;
	selp.f32 	%f423, 0f00000000, 0f7F800000, %p39;
	abs.f32 	%f424, %f412;
	setp.gt.f32 	%p40, %f424, 0f43180000;
	cvt.rzi.s32.f32 	%r42, %f413;
	shl.b32 	%r43, %r42, 23;
	sub.s32 	%r44, %r43, %r41;
	mov.b32 	%f425, %r44;
	add.s32 	%r45, %r41, 2130706432;
	mov.b32 	%f426, %r45;
	fma.rn.f32 	%f427, %f422, 0f391FCB8E, 0f3AAF85ED;
	fma.rn.f32 	%f428, %f427, %f422, 0f3C1D9856;
	fma.rn.f32 	%f429, %f428, %f422, 0f3D6357BB;
	fma.rn.f32 	%f430, %f429, %f422, 0f3E75FDEC;
	fma.rn.f32 	%f431, %f430, %f422, 0f3F317218;
	fma.rn.f32 	%f432, %f431, %f422, 0f3F800000;
	mul.f32 	%f433, %f432, %f426;
	mul.f32 	%f434, %f433, %f425;
	selp.f32 	%f2074, %f423, %f434, %p40;
	and.pred  	%p41, %p37, %p38;
	@%p41 bra 	$L__BB11_88;
	add.f32 	%f435, %f99, %f99;
	mov.b32 	%r46, %f435;
	and.b32  	%r47, %r46, 2147483647;
	mov.b32 	%f2074, %r47;
$L__BB11_88:
	add.f32 	%f437, %f98, %f2074;
	sqrt.rn.f32 	%f438, %f437;
	div.rn.f32 	%f439, %f99, %f438;
	st.global.f32 	[%rd1+12], %f439;
	bra.uni 	$L__BB11_181;
$L__BB11_89:
	shl.b32 	%r181, %r3, 1;
	sub.s32 	%r180, %r1, %r181;
	setp.gt.s32 	%p150, %r180, 1;
	@%p150 bra 	$L__BB11_95;
	setp.eq.s32 	%p153, %r180, 0;
	@%p153 bra 	$L__BB11_100;
	setp.eq.s32 	%p154, %r180, 1;
	@%p154 bra 	$L__BB11_92;
	bra.uni 	$L__BB11_178;
$L__BB11_92:
	ld.global.f32 	%f131, [%rd2];
	abs.f32 	%f132, %f131;
	setp.eq.f32 	%p227, %f131, 0f3F800000;
	mov.f32 	%f2079, 0f3F800000;
	@%p227 bra 	$L__BB11_123;
	setp.num.f32 	%p228, %f132, %f132;
	@%p228 bra 	$L__BB11_121;
	mov.f32 	%f1651, 0f40000000;
	add.rn.f32 	%f2079, %f131, %f1651;
	bra.uni 	$L__BB11_123;
$L__BB11_95:
	setp.eq.s32 	%p151, %r180, 2;
	@%p151 bra 	$L__BB11_139;
	setp.eq.s32 	%p152, %r180, 3;
	@%p152 bra 	$L__BB11_97;
	bra.uni 	$L__BB11_178;
$L__BB11_97:
	ld.global.f32 	%f183, [%rd2];
	abs.f32 	%f184, %f183;
	setp.eq.f32 	%p155, %f183, 0f3F800000;
	mov.f32 	%f2087, 0f3F800000;
	@%p155 bra 	$L__BB11_162;
	setp.num.f32 	%p156, %f184, %f184;
	@%p156 bra 	$L__BB11_160;
	mov.f32 	%f1189, 0f40000000;
	add.rn.f32 	%f2087, %f183, %f1189;
	bra.uni 	$L__BB11_162;
$L__BB11_100:
	ld.global.f32 	%f105, [%rd2];
	abs.f32 	%f106, %f105;
	setp.eq.f32 	%p263, %f105, 0f3F800000;
	mov.f32 	%f2075, 0f3F800000;
	@%p263 bra 	$L__BB11_105;
	setp.num.f32 	%p264, %f106, %f106;
	@%p264 bra 	$L__BB11_103;
	mov.f32 	%f1882, 0f40000000;
	add.rn.f32 	%f2075, %f105, %f1882;
	bra.uni 	$L__BB11_105;
$L__BB11_103:
	setp.lt.f32 	%p265, %f106, 0f00800000;
	mul.f32 	%f1827, %f106, 0f4B800000;
	selp.f32 	%f1828, %f1827, %f106, %p265;
	mov.b32 	%r316, %f1828;
	add.s32 	%r317, %r316, -1060439283;
	and.b32  	%r318, %r317, -8388608;
	sub.s32 	%r319, %r316, %r318;
	mov.b32 	%f1829, %r319;
	cvt.rn.f32.s32 	%f1830, %r318;
	selp.f32 	%f1831, 0fC1C00000, 0f00000000, %p265;
	fma.rn.f32 	%f1832, %f1830, 0f34000000, %f1831;
	add.f32 	%f1833, %f1829, 0fBF800000;
	add.f32 	%f1834, %f1829, 0f3F800000;
	rcp.approx.ftz.f32 	%f1835, %f1834;
	add.f32 	%f1836, %f1833, %f1833;
	mul.f32 	%f1837, %f1836, %f1835;
	mul.f32 	%f1838, %f1837, %f1837;
	neg.f32 	%f1839, %f1837;
	sub.f32 	%f1840, %f1833, %f1837;
	add.f32 	%f1841, %f1840, %f1840;
	fma.rn.f32 	%f1842, %f1839, %f1833, %f1841;
	mul.rn.f32 	%f1843, %f1835, %f1842;
	fma.rn.f32 	%f1844, %f1838, 0f3A2C32E4, 0f3B52E7DB;
	fma.rn.f32 	%f1845, %f1844, %f1838, 0f3C93BB73;
	fma.rn.f32 	%f1846, %f1845, %f1838, 0f3DF6384F;
	mul.rn.f32 	%f1847, %f1846, %f1838;
	fma.rn.f32 	%f1848, %f1837, 0f3FB8AA3B, %f1832;
	mul.f32 	%f1849, %f1847, 0f40400000;
	sub.f32 	%f1850, %f1832, %f1848;
	fma.rn.f32 	%f1851, %f1837, 0f3FB8AA3B, %f1850;
	fma.rn.f32 	%f1852, %f1843, 0f3FB8AA3B, %f1851;
	fma.rn.f32 	%f1853, %f1837, 0f32A55E34, %f1852;
	fma.rn.f32 	%f1854, %f1849, %f1843, %f1853;
	fma.rn.f32 	%f1855, %f1847, %f1837, %f1854;
	add.rn.f32 	%f1856, %f1848, %f1855;
	mov.f32 	%f1857, 0f40000000;
	mul.rn.f32 	%f1858, %f1856, %f1857;
	cvt.rni.f32.f32 	%f1859, %f1858;
	sub.f32 	%f1860, %f1858, %f1859;
	neg.f32 	%f1861, %f1858;
	fma.rn.f32 	%f1862, %f1856, 0f40000000, %f1861;
	neg.f32 	%f1863, %f1848;
	add.rn.f32 	%f1864, %f1856, %f1863;
	neg.f32 	%f1865, %f1864;
	add.rn.f32 	%f1866, %f1855, %f1865;
	fma.rn.f32 	%f1867, %f1866, 0f40000000, %f1862;
	add.f32 	%f1868, %f1860, %f1867;
	setp.gt.f32 	%p266, %f1859, 0f00000000;
	selp.b32 	%r320, 0, -2097152000, %p266;
	setp.neu.f32 	%p267, %f105, 0f00000000;
	setp.neu.f32 	%p268, %f106, 0f7F800000;
	setp.lt.f32 	%p269, %f1858, 0f00000000;
	selp.f32 	%f1869, 0f00000000, 0f7F800000, %p269;
	abs.f32 	%f1870, %f1858;
	setp.gt.f32 	%p270, %f1870, 0f43180000;
	cvt.rzi.s32.f32 	%r321, %f1859;
	shl.b32 	%r322, %r321, 23;
	sub.s32 	%r323, %r322, %r320;
	mov.b32 	%f1871, %r323;
	add.s32 	%r324, %r320, 2130706432;
	mov.b32 	%f1872, %r324;
	fma.rn.f32 	%f1873, %f1868, 0f391FCB8E, 0f3AAF85ED;
	fma.rn.f32 	%f1874, %f1873, %f1868, 0f3C1D9856;
	fma.rn.f32 	%f1875, %f1874, %f1868, 0f3D6357BB;
	fma.rn.f32 	%f1876, %f1875, %f1868, 0f3E75FDEC;
	fma.rn.f32 	%f1877, %f1876, %f1868, 0f3F317218;
	fma.rn.f32 	%f1878, %f1877, %f1868, 0f3F800000;
	mul.f32 	%f1879, %f1878, %f1872;
	mul.f32 	%f1880, %f1879, %f1871;
	selp.f32 	%f2075, %f1869, %f1880, %p270;
	and.pred  	%p271, %p267, %p268;
	@%p271 bra 	$L__BB11_105;
	add.f32 	%f1881, %f105, %f105;
	mov.b32 	%r325, %f1881;
	and.b32  	%r326, %r325, 2147483647;
	mov.b32 	%f2075, %r326;
$L__BB11_105:
	mul.wide.u32 	%rd26, %r2, 8;
	add.s64 	%rd7, %rd2, %rd26;
	ld.global.f32 	%f111, [%rd7];
	abs.f32 	%f112, %f111;
	setp.eq.f32 	%p272, %f111, 0f3F800000;
	mov.f32 	%f2076, 0f3F800000;
	@%p272 bra 	$L__BB11_110;
	setp.num.f32 	%p273, %f112, %f112;
	@%p273 bra 	$L__BB11_108;
	mov.f32 	%f1939, 0f40000000;
	add.rn.f32 	%f2076, %f111, %f1939;
	bra.uni 	$L__BB11_110;
$L__BB11_108:
	setp.lt.f32 	%p274, %f112, 0f00800000;
	mul.f32 	%f1884, %f112, 0f4B800000;
	selp.f32 	%f1885, %f1884, %f112, %p274;
	mov.b32 	%r327, %f1885;
	add.s32 	%r328, %r327, -1060439283;
	and.b32  	%r329, %r328, -8388608;
	sub.s32 	%r330, %r327, %r329;
	mov.b32 	%f1886, %r330;
	cvt.rn.f32.s32 	%f1887, %r329;
	selp.f32 	%f1888, 0fC1C00000, 0f00000000, %p274;
	fma.rn.f32 	%f1889, %f1887, 0f34000000, %f1888;
	add.f32 	%f1890, %f1886, 0fBF800000;
	add.f32 	%f1891, %f1886, 0f3F800000;
	rcp.approx.ftz.f32 	%f1892, %f1891;
	add.f32 	%f1893, %f1890, %f1890;
	mul.f32 	%f1894, %f1893, %f1892;
	mul.f32 	%f1895, %f1894, %f1894;
	neg.f32 	%f1896, %f1894;
	sub.f32 	%f1897, %f1890, %f1894;
	add.f32 	%f1898, %f1897, %f1897;
	fma.rn.f32 	%f1899, %f1896, %f1890, %f1898;
	mul.rn.f32 	%f1900, %f1892, %f1899;
	fma.rn.f32 	%f1901, %f1895, 0f3A2C32E4, 0f3B52E7DB;
	fma.rn.f32 	%f1902, %f1901, %f1895, 0f3C93BB73;
	fma.rn.f32 	%f1903, %f1902, %f1895, 0f3DF6384F;
	mul.rn.f32 	%f1904, %f1903, %f1895;
	fma.rn.f32 	%f1905, %f1894, 0f3FB8AA3B, %f1889;
	mul.f32 	%f1906, %f1904, 0f40400000;
	sub.f32 	%f1907, %f1889, %f1905;
	fma.rn.f32 	%f1908, %f1894, 0f3FB8AA3B, %f1907;
	fma.rn.f32 	%f1909, %f1900, 0f3FB8AA3B, %f1908;
	fma.rn.f32 	%f1910, %f1894, 0f32A55E34, %f1909;
	fma.rn.f32 	%f1911, %f1906, %f1900, %f1910;
	fma.rn.f32 	%f1912, %f1904, %f1894, %f1911;
	add.rn.f32 	%f1913, %f1905, %f1912;
	mov.f32 	%f1914, 0f40000000;
	mul.rn.f32 	%f1915, %f1913, %f1914;
	cvt.rni.f32.f32 	%f1916, %f1915;
	sub.f32 	%f1917, %f1915, %f1916;
	neg.f32 	%f1918, %f1915;
	fma.rn.f32 	%f1919, %f1913, 0f40000000, %f1918;
	neg.f32 	%f1920, %f1905;
	add.rn.f32 	%f1921, %f1913, %f1920;
	neg.f32 	%f1922, %f1921;
	add.rn.f32 	%f1923, %f1912, %f1922;
	fma.rn.f32 	%f1924, %f1923, 0f40000000, %f1919;
	add.f32 	%f1925, %f1917, %f1924;
	setp.gt.f32 	%p275, %f1916, 0f00000000;
	selp.b32 	%r331, 0, -2097152000, %p275;
	setp.neu.f32 	%p276, %f111, 0f00000000;
	setp.neu.f32 	%p277, %f112, 0f7F800000;
	setp.lt.f32 	%p278, %f1915, 0f00000000;
	selp.f32 	%f1926, 0f00000000, 0f7F800000, %p278;
	abs.f32 	%f1927, %f1915;
	setp.gt.f32 	%p279, %f1927, 0f43180000;
	cvt.rzi.s32.f32 	%r332, %f1916;
	shl.b32 	%r333, %r332, 23;
	sub.s32 	%r334, %r333, %r331;
	mov.b32 	%f1928, %r334;
	add.s32 	%r335, %r331, 2130706432;
	mov.b32 	%f1929, %r335;
	fma.rn.f32 	%f1930, %f1925, 0f391FCB8E, 0f3AAF85ED;
	fma.rn.f32 	%f1931, %f1930, %f1925, 0f3C1D9856;
	fma.rn.f32 	%f1932, %f1931, %f1925, 0f3D6357BB;
	fma.rn.f32 	%f1933, %f1932, %f1925, 0f3E75FDEC;
	fma.rn.f32 	%f1934, %f1933, %f1925, 0f3F317218;
	fma.rn.f32 	%f1935, %f1934, %f1925, 0f3F800000;
	mul.f32 	%f1936, %f1935, %f1929;
	mul.f32 	%f1937, %f1936, %f1928;
	selp.f32 	%f2076, %f1926, %f1937, %p279;
	and.pred  	%p280, %p276, %p277;
	@%p280 bra 	$L__BB11_110;
	add.f32 	%f1938, %f111, %f111;
	mov.b32 	%r336, %f1938;
	and.b32  	%r337, %r336, 2147483647;
	mov.b32 	%f2076, %r337;
$L__BB11_110:
	add.f32 	%f117, %f2075, %f2076;
	ld.global.f32 	%f118, [%rd2+4];
	abs.f32 	%f119, %f118;
	setp.eq.f32 	%p281, %f118, 0f3F800000;
	mov.f32 	%f2077, 0f3F800000;
	@%p281 bra 	$L__BB11_115;
	setp.num.f32 	%p282, %f119, %f119;
	@%p282 bra 	$L__BB11_113;
	mov.f32 	%f1996, 0f40000000;
	add.rn.f32 	%f2077, %f118, %f1996;
	bra.uni 	$L__BB11_115;
$L__BB11_113:
	setp.lt.f32 	%p283, %f119, 0f00800000;
	mul.f32 	%f1941, %f119, 0f4B800000;
	selp.f32 	%f1942, %f1941, %f119, %p283;
	mov.b32 	%r338, %f1942;
	add.s32 	%r339, %r338, -1060439283;
	and.b32  	%r340, %r339, -8388608;
	sub.s32 	%r341, %r338, %r340;
	mov.b32 	%f1943, %r341;
	cvt.rn.f32.s32 	%f1944, %r340;
	selp.f32 	%f1945, 0fC1C00000, 0f00000000, %p283;
	fma.rn.f32 	%f1946, %f1944, 0f34000000, %f1945;
	add.f32 	%f1947, %f1943, 0fBF800000;
	add.f32 	%f1948, %f1943, 0f3F800000;
	rcp.approx.ftz.f32 	%f1949, %f1948;
	add.f32 	%f1950, %f1947, %f1947;
	mul.f32 	%f1951, %f1950, %f1949;
	mul.f32 	%f1952, %f1951, %f1951;
	neg.f32 	%f1953, %f1951;
	sub.f32 	%f1954, %f1947, %f1951;
	add.f32 	%f1955, %f1954, %f1954;
	fma.rn.f32 	%f1956, %f1953, %f1947, %f1955;
	mul.rn.f32 	%f1957, %f1949, %f1956;
	fma.rn.f32 	%f1958, %f1952, 0f3A2C32E4, 0f3B52E7DB;
	fma.rn.f32 	%f1959, %f1958, %f1952, 0f3C93BB73;
	fma.rn.f32 	%f1960, %f1959, %f1952, 0f3DF6384F;
	mul.rn.f32 	%f1961, %f1960, %f1952;
	fma.rn.f32 	%f1962, %f1951, 0f3FB8AA3B, %f1946;
	mul.f32 	%f1963, %f1961, 0f40400000;
	sub.f32 	%f1964, %f1946, %f1962;
	fma.rn.f32 	%f1965, %f1951, 0f3FB8AA3B, %f1964;
	fma.rn.f32 	%f1966, %f1957, 0f3FB8AA3B, %f1965;
	fma.rn.f32 	%f1967, %f1951, 0f32A55E34, %f1966;
	fma.rn.f32 	%f1968, %f1963, %f1957, %f1967;
	fma.rn.f32 	%f1969, %f1961, %f1951, %f1968;
	add.rn.f32 	%f1970, %f1962, %f1969;
	mov.f32 	%f1971, 0f40000000;
	mul.rn.f32 	%f1972, %f1970, %f1971;
	cvt.rni.f32.f32 	%f1973, %f1972;
	sub.f32 	%f1974, %f1972, %f1973;
	neg.f32 	%f1975, %f1972;
	fma.rn.f32 	%f1976, %f1970, 0f40000000, %f1975;
	neg.f32 	%f1977, %f1962;
	add.rn.f32 	%f1978, %f1970, %f1977;
	neg.f32 	%f1979, %f1978;
	add.rn.f32 	%f1980, %f1969, %f1979;
	fma.rn.f32 	%f1981, %f1980, 0f40000000, %f1976;
	add.f32 	%f1982, %f1974, %f1981;
	setp.gt.f32 	%p284, %f1973, 0f00000000;
	selp.b32 	%r342, 0, -2097152000, %p284;
	setp.neu.f32 	%p285, %f118, 0f00000000;
	setp.neu.f32 	%p286, %f119, 0f7F800000;
	setp.lt.f32 	%p287, %f1972, 0f00000000;
	selp.f32 	%f1983, 0f00000000, 0f7F800000, %p287;
	abs.f32 	%f1984, %f1972;
	setp.gt.f32 	%p288, %f1984, 0f43180000;
	cvt.rzi.s32.f32 	%r343, %f1973;
	shl.b32 	%r344, %r343, 23;
	sub.s32 	%r345, %r344, %r342;
	mov.b32 	%f1985, %r345;
	add.s32 	%r346, %r342, 2130706432;
	mov.b32 	%f1986, %r346;
	fma.rn.f32 	%f1987, %f1982, 0f391FCB8E, 0f3AAF85ED;
	fma.rn.f32 	%f1988, %f1987, %f1982, 0f3C1D9856;
	fma.rn.f32 	%f1989, %f1988, %f1982, 0f3D6357BB;
	fma.rn.f32 	%f1990, %f1989, %f1982, 0f3E75FDEC;
	fma.rn.f32 	%f1991, %f1990, %f1982, 0f3F317218;
	fma.rn.f32 	%f1992, %f1991, %f1982, 0f3F800000;
	mul.f32 	%f1993, %f1992, %f1986;
	mul.f32 	%f1994, %f1993, %f1985;
	selp.f32 	%f2077, %f1983, %f1994, %p288;
	and.pred  	%p289, %p285, %p286;
	@%p289 bra 	$L__BB11_115;
	add.f32 	%f1995, %f118, %f118;
	mov.b32 	%r347, %f1995;
	and.b32  	%r348, %r347, 2147483647;
	mov.b32 	%f2077, %r348;
$L__BB11_115:
	add.f32 	%f124, %f117, %f2077;
	ld.global.f32 	%f125, [%rd7+4];
	abs.f32 	%f126, %f125;
	setp.eq.f32 	%p290, %f125, 0f3F800000;
	mov.f32 	%f2078, 0f3F800000;
	@%p290 bra 	$L__BB11_120;
	setp.num.f32 	%p291, %f126, %f126;
	@%p291 bra 	$L__BB11_118;
	mov.f32 	%f2053, 0f40000000;
	add.rn.f32 	%f2078, %f125, %f2053;
	bra.uni 	$L__BB11_120;
$L__BB11_118:
	setp.lt.f32 	%p292, %f126, 0f00800000;
	mul.f32 	%f1998, %f126, 0f4B800000;
	selp.f32 	%f1999, %f1998, %f126, %p292;
	mov.b32 	%r349, %f1999;
	add.s32 	%r350, %r349, -1060439283;
	and.b32  	%r351, %r350, -8388608;
	sub.s32 	%r352, %r349, %r351;
	mov.b32 	%f2000, %r352;
	cvt.rn.f32.s32 	%f2001, %r351;
	selp.f32 	%f2002, 0fC1C00000, 0f00000000, %p292;
	fma.rn.f32 	%f2003, %f2001, 0f34000000, %f2002;
	add.f32 	%f2004, %f2000, 0fBF800000;
	add.f32 	%f2005, %f2000, 0f3F800000;
	rcp.approx.ftz.f32 	%f2006, %f2005;
	add.f32 	%f2007, %f2004, %f2004;
	mul.f32 	%f2008, %f2007, %f2006;
	mul.f32 	%f2009, %f2008, %f2008;
	neg.f32 	%f2010, %f2008;
	sub.f32 	%f2011, %f2004, %f2008;
	add.f32 	%f2012, %f2011, %f2011;
	fma.rn.f32 	%f2013, %f2010, %f2004, %f2012;
	mul.rn.f32 	%f2014, %f2006, %f2013;
	fma.rn.f32 	%f2015, %f2009, 0f3A2C32E4, 0f3B52E7DB;
	fma.rn.f32 	%f2016, %f2015, %f2009, 0f3C93BB73;
	fma.rn.f32 	%f2017, %f2016, %f2009, 0f3DF6384F;
	mul.rn.f32 	%f2018, %f2017, %f2009;
	fma.rn.f32 	%f2019, %f2008, 0f3FB8AA3B, %f2003;
	mul.f32 	%f2020, %f2018, 0f40400000;
	sub.f32 	%f2021, %f2003, %f2019;
	fma.rn.f32 	%f2022, %f2008, 0f3FB8AA3B, %f2021;
	fma.rn.f32 	%f2023, %f2014, 0f3FB8AA3B, %f2022;
	fma.rn.f32 	%f2024, %f2008, 0f32A55E34, %f2023;
	fma.rn.f32 	%f2025, %f2020, %f2014, %f2024;
	fma.rn.f32 	%f2026, %f2018, %f2008, %f2025;
	add.rn.f32 	%f2027, %f2019, %f2026;
	mov.f32 	%f2028, 0f40000000;
	mul.rn.f32 	%f2029, %f2027, %f2028;
	cvt.rni.f32.f32 	%f2030, %f2029;
	sub.f32 	%f2031, %f2029, %f2030;
	neg.f32 	%f2032, %f2029;
	fma.rn.f32 	%f2033, %f2027, 0f40000000, %f2032;
	neg.f32 	%f2034, %f2019;
	add.rn.f32 	%f2035, %f2027, %f2034;
	neg.f32 	%f2036, %f2035;
	add.rn.f32 	%f2037, %f2026, %f2036;
	fma.rn.f32 	%f2038, %f2037, 0f40000000, %f2033;
	add.f32 	%f2039, %f2031, %f2038;
	setp.gt.f32 	%p293, %f2030, 0f00000000;
	selp.b32 	%r353, 0, -2097152000, %p293;
	setp.neu.f32 	%p294, %f125, 0f00000000;
	setp.neu.f32 	%p295, %f126, 0f7F800000;
	setp.lt.f32 	%p296, %f2029, 0f00000000;
	selp.f32 	%f2040, 0f00000000, 0f7F800000, %p296;
	abs.f32 	%f2041, %f2029;
	setp.gt.f32 	%p297, %f2041, 0f43180000;
	cvt.rzi.s32.f32 	%r354, %f2030;
	shl.b32 	%r355, %r354, 23;
	sub.s32 	%r356, %r355, %r353;
	mov.b32 	%f2042, %r356;
	add.s32 	%r357, %r353, 2130706432;
	mov.b32 	%f2043, %r357;
	fma.rn.f32 	%f2044, %f2039, 0f391FCB8E, 0f3AAF85ED;
	fma.rn.f32 	%f2045, %f2044, %f2039, 0f3C1D9856;
	fma.rn.f32 	%f2046, %f2045, %f2039, 0f3D6357BB;
	fma.rn.f32 	%f2047, %f2046, %f2039, 0f3E75FDEC;
	fma.rn.f32 	%f2048, %f2047, %f2039, 0f3F317218;
	fma.rn.f32 	%f2049, %f2048, %f2039, 0f3F800000;
	mul.f32 	%f2050, %f2049, %f2043;
	mul.f32 	%f2051, %f2050, %f2042;
	selp.f32 	%f2078, %f2040, %f2051, %p297;
	and.pred  	%p298, %p294, %p295;
	@%p298 bra 	$L__BB11_120;
	add.f32 	%f2052, %f125, %f125;
	mov.b32 	%r358, %f2052;
	and.b32  	%r359, %r358, 2147483647;
	mov.b32 	%f2078, %r359;
$L__BB11_120:
	add.f32 	%f2054, %f124, %f2078;
	sqrt.rn.f32 	%f2055, %f2054;
	neg.f32 	%f2056, %f111;
	div.rn.f32 	%f2057, %f2056, %f2055;
	mul.wide.u32 	%rd27, %r3, 8;
	add.s64 	%rd28, %rd1, %rd27;
	st.global.f32 	[%rd28], %f2057;
	bra.uni 	$L__BB11_181;
$L__BB11_121:
	setp.lt.f32 	%p229, %f132, 0f00800000;
	mul.f32 	%f1596, %f132, 0f4B800000;
	selp.f32 	%f1597, %f1596, %f132, %p229;
	mov.b32 	%r272, %f1597;
	add.s32 	%r273, %r272, -1060439283;
	and.b32  	%r274, %r273, -8388608;
	sub.s32 	%r275, %r272, %r274;
	mov.b32 	%f1598, %r275;
	cvt.rn.f32.s32 	%f1599, %r274;
	selp.f32 	%f1600, 0fC1C00000, 0f00000000, %p229;
	fma.rn.f32 	%f1601, %f1599, 0f34000000, %f1600;
	add.f32 	%f1602, %f1598, 0fBF800000;
	add.f32 	%f1603, %f1598, 0f3F800000;
	rcp.approx.ftz.f32 	%f1604, %f1603;
	add.f32 	%f1605, %f1602, %f1602;
	mul.f32 	%f1606, %f1605, %f1604;
	mul.f32 	%f1607, %f1606, %f1606;
	neg.f32 	%f1608, %f1606;
	sub.f32 	%f1609, %f1602, %f1606;
	add.f32 	%f1610, %f1609, %f1609;
	fma.rn.f32 	%f1611, %f1608, %f1602, %f1610;
	mul.rn.f32 	%f1612, %f1604, %f1611;
	fma.rn.f32 	%f1613, %f1607, 0f3A2C32E4, 0f3B52E7DB;
	fma.rn.f32 	%f1614, %f1613, %f1607, 0f3C93BB73;
	fma.rn.f32 	%f1615, %f1614, %f1607, 0f3DF6384F;
	mul.rn.f32 	%f1616, %f1615, %f1607;
	fma.rn.f32 	%f1617, %f1606, 0f3FB8AA3B, %f1601;
	mul.f32 	%f1618, %f1616, 0f40400000;
	sub.f32 	%f1619, %f1601, %f1617;
	fma.rn.f32 	%f1620, %f1606, 0f3FB8AA3B, %f1619;
	fma.rn.f32 	%f1621, %f1612, 0f3FB8AA3B, %f1620;
	fma.rn.f32 	%f1622, %f1606, 0f32A55E34, %f1621;
	fma.rn.f32 	%f1623, %f1618, %f1612, %f1622;
	fma.rn.f32 	%f1624, %f1616, %f1606, %f1623;
	add.rn.f32 	%f1625, %f1617, %f1624;
	mov.f32 	%f1626, 0f40000000;
	mul.rn.f32 	%f1627, %f1625, %f1626;
	cvt.rni.f32.f32 	%f1628, %f1627;
	sub.f32 	%f1629, %f1627, %f1628;
	neg.f32 	%f1630, %f1627;
	fma.rn.f32 	%f1631, %f1625, 0f40000000, %f1630;
	neg.f32 	%f1632, %f1617;
	add.rn.f32 	%f1633, %f1625, %f1632;
	neg.f32 	%f1634, %f1633;
	add.rn.f32 	%f1635, %f1624, %f1634;
	fma.rn.f32 	%f1636, %f1635, 0f40000000, %f1631;
	add.f32 	%f1637, %f1629, %f1636;
	setp.gt.f32 	%p230, %f1628, 0f00000000;
	selp.b32 	%r276, 0, -2097152000, %p230;
	setp.neu.f32 	%p231, %f131, 0f00000000;
	setp.neu.f32 	%p232, %f132, 0f7F800000;
	setp.lt.f32 	%p233, %f1627, 0f00000000;
	selp.f32 	%f1638, 0f00000000, 0f7F800000, %p233;
	abs.f32 	%f1639, %f1627;
	setp.gt.f32 	%p234, %f1639, 0f43180000;
	cvt.rzi.s32.f32 	%r277, %f1628;
	shl.b32 	%r278, %r277, 23;
	sub.s32 	%r279, %r278, %r276;
	mov.b32 	%f1640, %r279;
	add.s32 	%r280, %r276, 2130706432;
	mov.b32 	%f1641, %r280;
	fma.rn.f32 	%f1642, %f1637, 0f391FCB8E, 0f3AAF85ED;
	fma.rn.f32 	%f1643, %f1642, %f1637, 0f3C1D9856;
	fma.rn.f32 	%f1644, %f1643, %f1637, 0f3D6357BB;
	fma.rn.f32 	%f1645, %f1644, %f1637, 0f3E75FDEC;
	fma.rn.f32 	%f1646, %f1645, %f1637, 0f3F317218;
	fma.rn.f32 	%f1647, %f1646, %f1637, 0f3F800000;
	mul.f32 	%f1648, %f1647, %f1641;
	mul.f32 	%f1649, %f1648, %f1640;
	selp.f32 	%f2079, %f1638, %f1649, %p234;
	and.pred  	%p235, %p231, %p232;
	@%p235 bra 	$L__BB11_123;
	add.f32 	%f1650, %f131, %f131;
	mov.b32 	%r281, %f1650;
	and.b32  	%r282, %r281, 2147483647;
	mov.b32 	%f2079, %r282;
$L__BB11_123:
	mul.wide.u32 	%rd23, %r2, 8;
	add.s64 	%rd8, %rd2, %rd23;
	ld.global.f32 	%f137, [%rd8];
	abs.f32 	%f138, %f137;
	setp.eq.f32 	%p236, %f137, 0f3F800000;
	mov.f32 	%f2080, 0f3F800000;
	@%p236 bra 	$L__BB11_128;
	setp.num.f32 	%p237, %f138, %f138;
	@%p237 bra 	$L__BB11_126;
	mov.f32 	%f1708, 0f40000000;
	add.rn.f32 	%f2080, %f137, %f1708;
	bra.uni 	$L__BB11_128;
$L__BB11_126:
	setp.lt.f32 	%p238, %f138, 0f00800000;
	mul.f32 	%f1653, %f138, 0f4B800000;
	selp.f32 	%f1654, %f1653, %f138, %p238;
	mov.b32 	%r283, %f1654;
	add.s32 	%r284, %r283, -1060439283;
	and.b32  	%r285, %r284, -8388608;
	sub.s32 	%r286, %r283, %r285;
	mov.b32 	%f1655, %r286;
	cvt.rn.f32.s32 	%f1656, %r285;
	selp.f32 	%f1657, 0fC1C00000, 0f00000000, %p238;
	fma.rn.f32 	%f1658, %f1656, 0f34000000, %f1657;
	add.f32 	%f1659, %f1655, 0fBF800000;
	add.f32 	%f1660, %f1655, 0f3F800000;
	rcp.approx.ftz.f32 	%f1661, %f1660;
	add.f32 	%f1662, %f1659, %f1659;
	mul.f32 	%f1663, %f1662, %f1661;
	mul.f32 	%f1664, %f1663, %f1663;
	neg.f32 	%f1665, %f1663;
	sub.f32 	%f1666, %f1659, %f1663;
	add.f32 	%f1667, %f1666, %f1666;
	fma.rn.f32 	%f1668, %f1665, %f1659, %f1667;
	mul.rn.f32 	%f1669, %f1661, %f1668;
	fma.rn.f32 	%f1670, %f1664, 0f3A2C32E4, 0f3B52E7DB;
	fma.rn.f32 	%f1671, %f1670, %f1664, 0f3C93BB73;
	fma.rn.f32 	%f1672, %f1671, %f1664, 0f3DF6384F;
	mul.rn.f32 	%f1673, %f1672, %f1664;
	fma.rn.f32 	%f1674, %f1663, 0f3FB8AA3B, %f1658;
	mul.f32 	%f1675, %f1673, 0f40400000;
	sub.f32 	%f1676, %f1658, %f1674;
	fma.rn.f32 	%f1677, %f1663, 0f3FB8AA3B, %f1676;
	fma.rn.f32 	%f1678, %f1669, 0f3FB8AA3B, %f1677;
	fma.rn.f32 	%f1679, %f1663, 0f32A55E34, %f1678;
	fma.rn.f32 	%f1680, %f1675, %f1669, %f1679;
	fma.rn.f32 	%f1681, %f1673, %f1663, %f1680;
	add.rn.f32 	%f1682, %f1674, %f1681;
	mov.f32 	%f1683, 0f40000000;
	mul.rn.f32 	%f1684, %f1682, %f1683;
	cvt.rni.f32.f32 	%f1685, %f1684;
	sub.f32 	%f1686, %f1684, %f1685;
	neg.f32 	%f1687, %f1684;
	fma.rn.f32 	%f1688, %f1682, 0f40000000, %f1687;
	neg.f32 	%f1689, %f1674;
	add.rn.f32 	%f1690, %f1682, %f1689;
	neg.f32 	%f1691, %f1690;
	add.rn.f32 	%f1692, %f1681, %f1691;
	fma.rn.f32 	%f1693, %f1692, 0f40000000, %f1688;
	add.f32 	%f1694, %f1686, %f1693;
	setp.gt.f32 	%p239, %f1685, 0f00000000;
	selp.b32 	%r287, 0, -2097152000, %p239;
	setp.neu.f32 	%p240, %f137, 0f00000000;
	setp.neu.f32 	%p241, %f138, 0f7F800000;
	setp.lt.f32 	%p242, %f1684, 0f00000000;
	selp.f32 	%f1695, 0f00000000, 0f7F800000, %p242;
	abs.f32 	%f1696, %f1684;
	setp.gt.f32 	%p243, %f1696, 0f43180000;
	cvt.rzi.s32.f32 	%r288, %f1685;
	shl.b32 	%r289, %r288, 23;
	sub.s32 	%r290, %r289, %r287;
	mov.b32 	%f1697, %r290;
	add.s32 	%r291, %r287, 2130706432;
	mov.b32 	%f1698, %r291;
	fma.rn.f32 	%f1699, %f1694, 0f391FCB8E, 0f3AAF85ED;
	fma.rn.f32 	%f1700, %f1699, %f1694, 0f3C1D9856;
	fma.rn.f32 	%f1701, %f1700, %f1694, 0f3D6357BB;
	fma.rn.f32 	%f1702, %f1701, %f1694, 0f3E75FDEC;
	fma.rn.f32 	%f1703, %f1702, %f1694, 0f3F317218;
	fma.rn.f32 	%f1704, %f1703, %f1694, 0f3F800000;
	mul.f32 	%f1705, %f1704, %f1698;
	mul.f32 	%f1706, %f1705, %f1697;
	selp.f32 	%f2080, %f1695, %f1706, %p243;
	and.pred  	%p244, %p240, %p241;
	@%p244 bra 	$L__BB11_128;
	add.f32 	%f1707, %f137, %f137;
	mov.b32 	%r292, %f1707;
	and.b32  	%r293, %r292, 2147483647;
	mov.b32 	%f2080, %r293;
$L__BB11_128:
	add.f32 	%f143, %f2079, %f2080;
	ld.global.f32 	%f144, [%rd2+4];
	abs.f32 	%f145, %f144;
	setp.eq.f32 	%p245, %f144, 0f3F800000;
	mov.f32 	%f2081, 0f3F800000;
	@%p245 bra 	$L__BB11_133;
	setp.num.f32 	%p246, %f145, %f145;
	@%p246 bra 	$L__BB11_131;
	mov.f32 	%f1765, 0f40000000;
	add.rn.f32 	%f2081, %f144, %f1765;
	bra.uni 	$L__BB11_133;
$L__BB11_131:
	setp.lt.f32 	%p247, %f145, 0f00800000;
	mul.f32 	%f1710, %f145, 0f4B800000;
	selp.f32 	%f1711, %f1710, %f145, %p247;
	mov.b32 	%r294, %f1711;
	add.s32 	%r295, %r294, -1060439283;
	and.b32  	%r296, %r295, -8388608;
	sub.s32 	%r297, %r294, %r296;
	mov.b32 	%f1712, %r297;
	cvt.rn.f32.s32 	%f1713, %r296;
	selp.f32 	%f1714, 0fC1C00000, 0f00000000, %p247;
	fma.rn.f32 	%f1715, %f1713, 0f34000000, %f1714;
	add.f32 	%f1716, %f1712, 0fBF800000;
	add.f32 	%f1717, %f1712, 0f3F800000;
	rcp.approx.ftz.f32 	%f1718, %f1717;
	add.f32 	%f1719, %f1716, %f1716;
	mul.f32 	%f1720, %f1719, %f1718;
	mul.f32 	%f1721, %f1720, %f1720;
	neg.f32 	%f1722, %f1720;
	sub.f32 	%f1723, %f1716, %f1720;
	add.f32 	%f1724, %f1723, %f1723;
	fma.rn.f32 	%f1725, %f1722, %f1716, %f1724;
	mul.rn.f32 	%f1726, %f1718, %f1725;
	fma.rn.f32 	%f1727, %f1721, 0f3A2C32E4, 0f3B52E7DB;
	fma.rn.f32 	%f1728, %f1727, %f1721, 0f3C93BB73;
	fma.rn.f32 	%f1729, %f1728, %f1721, 0f3DF6384F;
	mul.rn.f32 	%f1730, %f1729, %f1721;
	fma.rn.f32 	%f1731, %f1720, 0f3FB8AA3B, %f1715;
	mul.f32 	%f1732, %f1730, 0f40400000;
	sub.f32 	%f1733, %f1715, %f1731;
	fma.rn.f32 	%f1734, %f1720, 0f3FB8AA3B, %f1733;
	fma.rn.f32 	%f1735, %f1726, 0f3FB8AA3B, %f1734;
	fma.rn.f32 	%f1736, %f1720, 0f32A55E34, %f1735;
	fma.rn.f32 	%f1737, %f1732, %f1726, %f1736;
	fma.rn.f32 	%f1738, %f1730, %f1720, %f1737;
	add.rn.f32 	%f1739, %f1731, %f1738;
	mov.f32 	%f1740, 0f40000000;
	mul.rn.f32 	%f1741, %f1739, %f1740;
	cvt.rni.f32.f32 	%f1742, %f1741;
	sub.f32 	%f1743, %f1741, %f1742;
	neg.f32 	%f1744, %f1741;
	fma.rn.f32 	%f1745, %f1739, 0f40000000, %f1744;
	neg.f32 	%f1746, %f1731;
	add.rn.f32 	%f1747, %f1739, %f1746;
	neg.f32 	%f1748, %f1747;
	add.rn.f32 	%f1749, %f1738, %f1748;
	fma.rn.f32 	%f1750, %f1749, 0f40000000, %f1745;
	add.f32 	%f1751, %f1743, %f1750;
	setp.gt.f32 	%p248, %f1742, 0f00000000;
	selp.b32 	%r298, 0, -2097152000, %p248;
	setp.neu.f32 	%p249, %f144, 0f00000000;
	setp.neu.f32 	%p250, %f145, 0f7F800000;
	setp.lt.f32 	%p251, %f1741, 0f00000000;
	selp.f32 	%f1752, 0f00000000, 0f7F800000, %p251;
	abs.f32 	%f1753, %f1741;
	setp.gt.f32 	%p252, %f1753, 0f43180000;
	cvt.rzi.s32.f32 	%r299, %f1742;
	shl.b32 	%r300, %r299, 23;
	sub.s32 	%r301, %r300, %r298;
	mov.b32 	%f1754, %r301;
	add.s32 	%r302, %r298, 2130706432;
	mov.b32 	%f1755, %r302;
	fma.rn.f32 	%f1756, %f1751, 0f391FCB8E, 0f3AAF85ED;
	fma.rn.f32 	%f1757, %f1756, %f1751, 0f3C1D9856;
	fma.rn.f32 	%f1758, %f1757, %f1751, 0f3D6357BB;
	fma.rn.f32 	%f1759, %f1758, %f1751, 0f3E75FDEC;
	fma.rn.f32 	%f1760, %f1759, %f1751, 0f3F317218;
	fma.rn.f32 	%f1761, %f1760, %f1751, 0f3F800000;
	mul.f32 	%f1762, %f1761, %f1755;
	mul.f32 	%f1763, %f1762, %f1754;
	selp.f32 	%f2081, %f1752, %f1763, %p252;
	and.pred  	%p253, %p249, %p250;
	@%p253 bra 	$L__BB11_133;
	add.f32 	%f1764, %f144, %f144;
	mov.b32 	%r303, %f1764;
	and.b32  	%r304, %r303, 2147483647;
	mov.b32 	%f2081, %r304;
$L__BB11_133:
	add.f32 	%f150, %f143, %f2081;
	ld.global.f32 	%f151, [%rd8+4];
	abs.f32 	%f152, %f151;
	setp.eq.f32 	%p254, %f151, 0f3F800000;
	mov.f32 	%f2082, 0f3F800000;
	@%p254 bra 	$L__BB11_138;
	setp.num.f32 	%p255, %f152, %f152;
	@%p255 bra 	$L__BB11_136;
	mov.f32 	%f1822, 0f40000000;
	add.rn.f32 	%f2082, %f151, %f1822;
	bra.uni 	$L__BB11_138;
$L__BB11_136:
	setp.lt.f32 	%p256, %f152, 0f00800000;
	mul.f32 	%f1767, %f152, 0f4B800000;
	selp.f32 	%f1768, %f1767, %f152, %p256;
	mov.b32 	%r305, %f1768;
	add.s32 	%r306, %r305, -1060439283;
	and.b32  	%r307, %r306, -8388608;
	sub.s32 	%r308, %r305, %r307;
	mov.b32 	%f1769, %r308;
	cvt.rn.f32.s32 	%f1770, %r307;
	selp.f32 	%f1771, 0fC1C00000, 0f00000000, %p256;
	fma.rn.f32 	%f1772, %f1770, 0f34000000, %f1771;
	add.f32 	%f1773, %f1769, 0fBF800000;
	add.f32 	%f1774, %f1769, 0f3F800000;
	rcp.approx.ftz.f32 	%f1775, %f1774;
	add.f32 	%f1776, %f1773, %f1773;
	mul.f32 	%f1777, %f1776, %f1775;
	mul.f32 	%f1778, %f1777, %f1777;
	neg.f32 	%f1779, %f1777;
	sub.f32 	%f1780, %f1773, %f1777;
	add.f32 	%f1781, %f1780, %f1780;
	fma.rn.f32 	%f1782, %f1779, %f1773, %f1781;
	mul.rn.f32 	%f1783, %f1775, %f1782;
	fma.rn.f32 	%f1784, %f1778, 0f3A2C32E4, 0f3B52E7DB;
	fma.rn.f32 	%f1785, %f1784, %f1778, 0f3C93BB73;
	fma.rn.f32 	%f1786, %f1785, %f1778, 0f3DF6384F;
	mul.rn.f32 	%f1787, %f1786, %f1778;
	fma.rn.f32 	%f1788, %f1777, 0f3FB8AA3B, %f1772;
	mul.f32 	%f1789, %f1787, 0f40400000;
	sub.f32 	%f1790, %f1772, %f1788;
	fma.rn.f32 	%f1791, %f1777, 0f3FB8AA3B, %f1790;
	fma.rn.f32 	%f1792, %f1783, 0f3FB8AA3B, %f1791;
	fma.rn.f32 	%f1793, %f1777, 0f32A55E34, %f1792;
	fma.rn.f32 	%f1794, %f1789, %f1783, %f1793;
	fma.rn.f32 	%f1795, %f1787, %f1777, %f1794;
	add.rn.f32 	%f1796, %f1788, %f1795;
	mov.f32 	%f1797, 0f40000000;
	mul.rn.f32 	%f1798, %f1796, %f1797;
	cvt.rni.f32.f32 	%f1799, %f1798;
	sub.f32 	%f1800, %f1798, %f1799;
	neg.f32 	%f1801, %f1798;
	fma.rn.f32 	%f1802, %f1796, 0f40000000, %f1801;
	neg.f32 	%f1803, %f1788;
	add.rn.f32 	%f1804, %f1796, %f1803;
	neg.f32 	%f1805, %f1804;
	add.rn.f32 	%f1806, %f1795, %f1805;
	fma.rn.f32 	%f1807, %f1806, 0f40000000, %f1802;
	add.f32 	%f1808, %f1800, %f1807;
	setp.gt.f32 	%p257, %f1799, 0f00000000;
	selp.b32 	%r309, 0, -2097152000, %p257;
	setp.neu.f32 	%p258, %f151, 0f00000000;
	setp.neu.f32 	%p259, %f152, 0f7F800000;
	setp.lt.f32 	%p260, %f1798, 0f00000000;
	selp.f32 	%f1809, 0f00000000, 0f7F800000, %p260;
	abs.f32 	%f1810, %f1798;
	setp.gt.f32 	%p261, %f1810, 0f43180000;
	cvt.rzi.s32.f32 	%r310, %f1799;
	shl.b32 	%r311, %r310, 23;
	sub.s32 	%r312, %r311, %r309;
	mov.b32 	%f1811, %r312;
	add.s32 	%r313, %r309, 2130706432;
	mov.b32 	%f1812, %r313;
	fma.rn.f32 	%f1813, %f1808, 0f391FCB8E, 0f3AAF85ED;
	fma.rn.f32 	%f1814, %f1813, %f1808, 0f3C1D9856;
	fma.rn.f32 	%f1815, %f1814, %f1808, 0f3D6357BB;
	fma.rn.f32 	%f1816, %f1815, %f1808, 0f3E75FDEC;
	fma.rn.f32 	%f1817, %f1816, %f1808, 0f3F317218;
	fma.rn.f32 	%f1818, %f1817, %f1808, 0f3F800000;
	mul.f32 	%f1819, %f1818, %f1812;
	mul.f32 	%f1820, %f1819, %f1811;
	selp.f32 	%f2082, %f1809, %f1820, %p261;
	and.pred  	%p262, %p258, %p259;
	@%p262 bra 	$L__BB11_138;
	add.f32 	%f1821, %f151, %f151;
	mov.b32 	%r314, %f1821;
	and.b32  	%r315, %r314, 2147483647;
	mov.b32 	%f2082, %r315;
$L__BB11_138:
	add.f32 	%f1823, %f150, %f2082;
	sqrt.rn.f32 	%f1824, %f1823;
	div.rn.f32 	%f1825, %f151, %f1824;
	mul.wide.u32 	%rd24, %r3, 8;
	add.s64 	%rd25, %rd1, %rd24;
	st.global.f32 	[%rd25+4], %f1825;
	bra.uni 	$L__BB11_181;
$L__BB11_139:
	ld.global.f32 	%f157, [%rd2];
	abs.f32 	%f158, %f157;
	setp.eq.f32 	%p191, %f157, 0f3F800000;
	mov.f32 	%f2083, 0f3F800000;
	@%p191 bra 	$L__BB11_144;
	setp.num.f32 	%p192, %f158, %f158;
	@%p192 bra 	$L__BB11_142;
	mov.f32 	%f1420, 0f40000000;
	add.rn.f32 	%f2083, %f157, %f1420;
	bra.uni 	$L__BB11_144;
$L__BB11_142:
	setp.lt.f32 	%p193, %f158, 0f00800000;
	mul.f32 	%f1365, %f158, 0f4B800000;
	selp.f32 	%f1366, %f1365, %f158, %p193;
	mov.b32 	%r227, %f1366;
	add.s32 	%r228, %r227, -1060439283;
	and.b32  	%r229, %r228, -8388608;
	sub.s32 	%r230, %r227, %r229;
	mov.b32 	%f1367, %r230;
	cvt.rn.f32.s32 	%f1368, %r229;
	selp.f32 	%f1369, 0fC1C00000, 0f00000000, %p193;
	fma.rn.f32 	%f1370, %f1368, 0f34000000, %f1369;
	add.f32 	%f1371, %f1367, 0fBF800000;
	add.f32 	%f1372, %f1367, 0f3F800000;
	rcp.approx.ftz.f32 	%f1373, %f1372;
	add.f32 	%f1374, %f1371, %f1371;
	mul.f32 	%f1375, %f1374, %f1373;
	mul.f32 	%f1376, %f1375, %f1375;
	neg.f32 	%f1377, %f1375;
	sub.f32 	%f1378, %f1371, %f1375;
	add.f32 	%f1379, %f1378, %f1378;
	fma.rn.f32 	%f1380, %f1377, %f1371, %f1379;
	mul.rn.f32 	%f1381, %f1373, %f1380;
	fma.rn.f32 	%f1382, %f1376, 0f3A2C32E4, 0f3B52E7DB;
	fma.rn.f32 	%f1383, %f1382, %f1376, 0f3C93BB73;
	fma.rn.f32 	%f1384, %f1383, %f1376, 0f3DF6384F;
	mul.rn.f32 	%f1385, %f1384, %f1376;
	fma.rn.f32 	%f1386, %f1375, 0f3FB8AA3B, %f1370;
	mul.f32 	%f1387, %f1385, 0f40400000;
	sub.f32 	%f1388, %f1370, %f1386;
	fma.rn.f32 	%f1389, %f1375, 0f3FB8AA3B, %f1388;
	fma.rn.f32 	%f1390, %f1381, 0f3FB8AA3B, %f1389;
	fma.rn.f32 	%f1391, %f1375, 0f32A55E34, %f1390;
	fma.rn.f32 	%f1392, %f1387, %f1381, %f1391;
	fma.rn.f32 	%f1393, %f1385, %f1375, %f1392;
	add.rn.f32 	%f1394, %f1386, %f1393;
	mov.f32 	%f1395, 0f40000000;
	mul.rn.f32 	%f1396, %f1394, %f1395;
	cvt.rni.f32.f32 	%f1397, %f1396;
	sub.f32 	%f1398, %f1396, %f1397;
	neg.f32 	%f1399, %f1396;
	fma.rn.f32 	%f1400, %f1394, 0f40000000, %f1399;
	neg.f32 	%f1401, %f1386;
	add.rn.f32 	%f1402, %f1394, %f1401;
	neg.f32 	%f1403, %f1402;
	add.rn.f32 	%f1404, %f1393, %f1403;
	fma.rn.f32 	%f1405, %f1404, 0f40000000, %f1400;
	add.f32 	%f1406, %f1398, %f1405;
	setp.gt.f32 	%p194, %f1397, 0f00000000;
	selp.b32 	%r231, 0, -2097152000, %p194;
	setp.neu.f32 	%p195, %f157, 0f00000000;
	setp.neu.f32 	%p196, %f158, 0f7F800000;
	setp.lt.f32 	%p197, %f1396, 0f00000000;
	selp.f32 	%f1407, 0f00000000, 0f7F800000, %p197;
	abs.f32 	%f1408, %f1396;
	setp.gt.f32 	%p198, %f1408, 0f43180000;
	cvt.rzi.s32.f32 	%r232, %f1397;
	shl.b32 	%r233, %r232, 23;
	sub.s32 	%r234, %r233, %r231;
	mov.b32 	%f1409, %r234;
	add.s32 	%r235, %r231, 2130706432;
	mov.b32 	%f1410, %r235;
	fma.rn.f32 	%f1411, %f1406, 0f391FCB8E, 0f3AAF85ED;
	fma.rn.f32 	%f1412, %f1411, %f1406, 0f3C1D9856;
	fma.rn.f32 	%f1413, %f1412, %f1406, 0f3D6357BB;
	fma.rn.f32 	%f1414, %f1413, %f1406, 0f3E75FDEC;
	fma.rn.f32 	%f1415, %f1414, %f1406, 0f3F317218;
	fma.rn.f32 	%f1416, %f1415, %f1406, 0f3F800000;
	mul.f32 	%f1417, %f1416, %f1410;
	mul.f32 	%f1418, %f1417, %f1409;
	selp.f32 	%f2083, %f1407, %f1418, %p198;
	and.pred  	%p199, %p195, %p196;
	@%p199 bra 	$L__BB11_144;
	add.f32 	%f1419, %f157, %f157;
	mov.b32 	%r236, %f1419;
	and.b32  	%r237, %r236, 2147483647;
	mov.b32 	%f2083, %r237;
$L__BB11_144:
	mul.wide.u32 	%rd20, %r2, 8;
	add.s64 	%rd9, %rd2, %rd20;
	ld.global.f32 	%f163, [%rd9];
	abs.f32 	%f164, %f163;
	setp.eq.f32 	%p200, %f163, 0f3F800000;
	mov.f32 	%f2084, 0f3F800000;
	@%p200 bra 	$L__BB11_149;
	setp.num.f32 	%p201, %f164, %f164;
	@%p201 bra 	$L__BB11_147;
	mov.f32 	%f1477, 0f40000000;
	add.rn.f32 	%f2084, %f163, %f1477;
	bra.uni 	$L__BB11_149;
$L__BB11_147:
	setp.lt.f32 	%p202, %f164, 0f00800000;
	mul.f32 	%f1422, %f164, 0f4B800000;
	selp.f32 	%f1423, %f1422, %f164, %p202;
	mov.b32 	%r238, %f1423;
	add.s32 	%r239, %r238, -1060439283;
	and.b32  	%r240, %r239, -8388608;
	sub.s32 	%r241, %r238, %r240;
	mov.b32 	%f1424, %r241;
	cvt.rn.f32.s32 	%f1425, %r240;
	selp.f32 	%f1426, 0fC1C00000, 0f00000000, %p202;
	fma.rn.f32 	%f1427, %f1425, 0f34000000, %f1426;
	add.f32 	%f1428, %f1424, 0fBF800000;
	add.f32 	%f1429, %f1424, 0f3F800000;
	rcp.approx.ftz.f32 	%f1430, %f1429;
	add.f32 	%f1431, %f1428, %f1428;
	mul.f32 	%f1432, %f1431, %f1430;
	mul.f32 	%f1433, %f1432, %f1432;
	neg.f32 	%f1434, %f1432;
	sub.f32 	%f1435, %f1428, %f1432;
	add.f32 	%f1436, %f1435, %f1435;
	fma.rn.f32 	%f1437, %f1434, %f1428, %f1436;
	mul.rn.f32 	%f1438, %f1430, %f1437;
	fma.rn.f32 	%f1439, %f1433, 0f3A2C32E4, 0f3B52E7DB;
	fma.rn.f32 	%f1440, %f1439, %f1433, 0f3C93BB73;
	fma.rn.f32 	%f1441, %f1440, %f1433, 0f3DF6384F;
	mul.rn.f32 	%f1442, %f1441, %f1433;
	fma.rn.f32 	%f1443, %f1432, 0f3FB8AA3B, %f1427;
	mul.f32 	%f1444, %f1442, 0f40400000;
	sub.f32 	%f1445, %f1427, %f1443;
	fma.rn.f32 	%f1446, %f1432, 0f3FB8AA3B, %f1445;
	fma.rn.f32 	%f1447, %f1438, 0f3FB8AA3B, %f1446;
	fma.rn.f32 	%f1448, %f1432, 0f32A55E34, %f1447;
	fma.rn.f32 	%f1449, %f1444, %f1438, %f1448;
	fma.rn.f32 	%f1450, %f1442, %f1432, %f1449;
	add.rn.f32 	%f1451, %f1443, %f1450;
	mov.f32 	%f1452, 0f40000000;
	mul.rn.f32 	%f1453, %f1451, %f1452;
	cvt.rni.f32.f32 	%f1454, %f1453;
	sub.f32 	%f1455, %f1453, %f1454;
	neg.f32 	%f1456, %f1453;
	fma.rn.f32 	%f1457, %f1451, 0f40000000, %f1456;
	neg.f32 	%f1458, %f1443;
	add.rn.f32 	%f1459, %f1451, %f1458;
	neg.f32 	%f1460, %f1459;
	add.rn.f32 	%f1461, %f1450, %f1460;
	fma.rn.f32 	%f1462, %f1461, 0f40000000, %f1457;
	add.f32 	%f1463, %f1455, %f1462;
	setp.gt.f32 	%p203, %f1454, 0f00000000;
	selp.b32 	%r242, 0, -2097152000, %p203;
	setp.neu.f32 	%p204, %f163, 0f00000000;
	setp.neu.f32 	%p205, %f164, 0f7F800000;
	setp.lt.f32 	%p206, %f1453, 0f00000000;
	selp.f32 	%f1464, 0f00000000, 0f7F800000, %p206;
	abs.f32 	%f1465, %f1453;
	setp.gt.f32 	%p207, %f1465, 0f43180000;
	cvt.rzi.s32.f32 	%r243, %f1454;
	shl.b32 	%r244, %r243, 23;
	sub.s32 	%r245, %r244, %r242;
	mov.b32 	%f1466, %r245;
	add.s32 	%r246, %r242, 2130706432;
	mov.b32 	%f1467, %r246;
	fma.rn.f32 	%f1468, %f1463, 0f391FCB8E, 0f3AAF85ED;
	fma.rn.f32 	%f1469, %f1468, %f1463, 0f3C1D9856;
	fma.rn.f32 	%f1470, %f1469, %f1463, 0f3D6357BB;
	fma.rn.f32 	%f1471, %f1470, %f1463, 0f3E75FDEC;
	fma.rn.f32 	%f1472, %f1471, %f1463, 0f3F317218;
	fma.rn.f32 	%f1473, %f1472, %f1463, 0f3F800000;
	mul.f32 	%f1474, %f1473, %f1467;
	mul.f32 	%f1475, %f1474, %f1466;
	selp.f32 	%f2084, %f1464, %f1475, %p207;
	and.pred  	%p208, %p204, %p205;
	@%p208 bra 	$L__BB11_149;
	add.f32 	%f1476, %f163, %f163;
	mov.b32 	%r247, %f1476;
	and.b32  	%r248, %r247, 2147483647;
	mov.b32 	%f2084, %r248;
$L__BB11_149:
	add.f32 	%f169, %f2083, %f2084;
	ld.global.f32 	%f170, [%rd2+4];
	abs.f32 	%f171, %f170;
	setp.eq.f32 	%p209, %f170, 0f3F800000;
	mov.f32 	%f2085, 0f3F800000;
	@%p209 bra 	$L__BB11_154;
	setp.num.f32 	%p210, %f171, %f171;
	@%p210 bra 	$L__BB11_152;
	mov.f32 	%f1534, 0f40000000;
	add.rn.f32 	%f2085, %f170, %f1534;
	bra.uni 	$L__BB11_154;
$L__BB11_152:
	setp.lt.f32 	%p211, %f171, 0f00800000;
	mul.f32 	%f1479, %f171, 0f4B800000;
	selp.f32 	%f1480, %f1479, %f171, %p211;
	mov.b32 	%r249, %f1480;
	add.s32 	%r250, %r249, -1060439283;
	and.b32  	%r251, %r250, -8388608;
	sub.s32 	%r252, %r249, %r251;
	mov.b32 	%f1481, %r252;
	cvt.rn.f32.s32 	%f1482, %r251;
	selp.f32 	%f1483, 0fC1C00000, 0f00000000, %p211;
	fma.rn.f32 	%f1484, %f1482, 0f34000000, %f1483;
	add.f32 	%f1485, %f1481, 0fBF800000;
	add.f32 	%f1486, %f1481, 0f3F800000;
	rcp.approx.ftz.f32 	%f1487, %f1486;
	add.f32 	%f1488, %f1485, %f1485;
	mul.f32 	%f1489, %f1488, %f1487;
	mul.f32 	%f1490, %f1489, %f1489;
	neg.f32 	%f1491, %f1489;
	sub.f32 	%f1492, %f1485, %f1489;
	add.f32 	%f1493, %f1492, %f1492;
	fma.rn.f32 	%f1494, %f1491, %f1485, %f1493;
	mul.rn.f32 	%f1495, %f1487, %f1494;
	fma.rn.f32 	%f1496, %f1490, 0f3A2C32E4, 0f3B52E7DB;
	fma.rn.f32 	%f1497, %f1496, %f1490, 0f3C93BB73;
	fma.rn.f32 	%f1498, %f1497, %f1490, 0f3DF6384F;
	mul.rn.f32 	%f1499, %f1498, %f1490;
	fma.rn.f32 	%f1500, %f1489, 0f3FB8AA3B, %f1484;
	mul.f32 	%f1501, %f1499, 0f40400000;
	sub.f32 	%f1502, %f1484, %f1500;
	fma.rn.f32 	%f1503, %f1489, 0f3FB8AA3B, %f1502;
	fma.rn.f32 	%f1504, %f1495, 0f3FB8AA3B, %f1503;
	fma.rn.f32 	%f1505, %f1489, 0f32A55E34, %f1504;
	fma.rn.f32 	%f1506, %f1501, %f1495, %f1505;
	fma.rn.f32 	%f1507, %f1499, %f1489, %f1506;
	add.rn.f32 	%f1508, %f1500, %f1507;
	mov.f32 	%f1509, 0f40000000;
	mul.rn.f32 	%f1510, %f1508, %f1509;
	cvt.rni.f32.f32 	%f1511, %f1510;
	sub.f32 	%f1512, %f1510, %f1511;
	neg.f32 	%f1513, %f1510;
	fma.rn.f32 	%f1514, %f1508, 0f40000000, %f1513;
	neg.f32 	%f1515, %f1500;
	add.rn.f32 	%f1516, %f1508, %f1515;
	neg.f32 	%f1517, %f1516;
	add.rn.f32 	%f1518, %f1507, %f1517;
	fma.rn.f32 	%f1519, %f1518, 0f40000000, %f1514;
	add.f32 	%f1520, %f1512, %f1519;
	setp.gt.f32 	%p212, %f1511, 0f00000000;
	selp.b32 	%r253, 0, -2097152000, %p212;
	setp.neu.f32 	%p213, %f170, 0f00000000;
	setp.neu.f32 	%p214, %f171, 0f7F800000;
	setp.lt.f32 	%p215, %f1510, 0f00000000;
	selp.f32 	%f1521, 0f00000000, 0f7F800000, %p215;
	abs.f32 	%f1522, %f1510;
	setp.gt.f32 	%p216, %f1522, 0f43180000;
	cvt.rzi.s32.f32 	%r254, %f1511;
	shl.b32 	%r255, %r254, 23;
	sub.s32 	%r256, %r255, %r253;
	mov.b32 	%f1523, %r256;
	add.s32 	%r257, %r253, 2130706432;
	mov.b32 	%f1524, %r257;
	fma.rn.f32 	%f1525, %f1520, 0f391FCB8E, 0f3AAF85ED;
	fma.rn.f32 	%f1526, %f1525, %f1520, 0f3C1D9856;
	fma.rn.f32 	%f1527, %f1526, %f1520, 0f3D6357BB;
	fma.rn.f32 	%f1528, %f1527, %f1520, 0f3E75FDEC;
	fma.rn.f32 	%f1529, %f1528, %f1520, 0f3F317218;
	fma.rn.f32 	%f1530, %f1529, %f1520, 0f3F800000;
	mul.f32 	%f1531, %f1530, %f1524;
	mul.f32 	%f1532, %f1531, %f1523;
	selp.f32 	%f2085, %f1521, %f1532, %p216;
	and.pred  	%p217, %p213, %p214;
	@%p217 bra 	$L__BB11_154;
	add.f32 	%f1533, %f170, %f170;
	mov.b32 	%r258, %f1533;
	and.b32  	%r259, %r258, 2147483647;
	mov.b32 	%f2085, %r259;
$L__BB11_154:
	add.f32 	%f176, %f169, %f2085;
	ld.global.f32 	%f177, [%rd9+4];
	abs.f32 	%f178, %f177;
	setp.eq.f32 	%p218, %f177, 0f3F800000;
	mov.f32 	%f2086, 0f3F800000;
	@%p218 bra 	$L__BB11_159;
	setp.num.f32 	%p219, %f178, %f178;
	@%p219 bra 	$L__BB11_157;
	mov.f32 	%f1591, 0f40000000;
	add.rn.f32 	%f2086, %f177, %f1591;
	bra.uni 	$L__BB11_159;
$L__BB11_157:
	setp.lt.f32 	%p220, %f178, 0f00800000;
	mul.f32 	%f1536, %f178, 0f4B800000;
	selp.f32 	%f1537, %f1536, %f178, %p220;
	mov.b32 	%r260, %f1537;
	add.s32 	%r261, %r260, -1060439283;
	and.b32  	%r262, %r261, -8388608;
	sub.s32 	%r263, %r260, %r262;
	mov.b32 	%f1538, %r263;
	cvt.rn.f32.s32 	%f1539, %r262;
	selp.f32 	%f1540, 0fC1C00000, 0f00000000, %p220;
	fma.rn.f32 	%f1541, %f1539, 0f34000000, %f1540;
	add.f32 	%f1542, %f1538, 0fBF800000;
	add.f32 	%f1543, %f1538, 0f3F800000;
	rcp.approx.ftz.f32 	%f1544, %f1543;
	add.f32 	%f1545, %f1542, %f1542;
	mul.f32 	%f1546, %f1545, %f1544;
	mul.f32 	%f1547, %f1546, %f1546;
	neg.f32 	%f1548, %f1546;
	sub.f32 	%f1549, %f1542, %f1546;
	add.f32 	%f1550, %f1549, %f1549;
	fma.rn.f32 	%f1551, %f1548, %f1542, %f1550;
	mul.rn.f32 	%f1552, %f1544, %f1551;
	fma.rn.f32 	%f1553, %f1547, 0f3A2C32E4, 0f3B52E7DB;
	fma.rn.f32 	%f1554, %f1553, %f1547, 0f3C93BB73;
	fma.rn.f32 	%f1555, %f1554, %f1547, 0f3DF6384F;
	mul.rn.f32 	%f1556, %f1555, %f1547;
	fma.rn.f32 	%f1557, %f1546, 0f3FB8AA3B, %f1541;
	mul.f32 	%f1558, %f1556, 0f40400000;
	sub.f32 	%f1559, %f1541, %f1557;
	fma.rn.f32 	%f1560, %f1546, 0f3FB8AA3B, %f1559;
	fma.rn.f32 	%f1561, %f1552, 0f3FB8AA3B, %f1560;
	fma.rn.f32 	%f1562, %f1546, 0f32A55E34, %f1561;
	fma.rn.f32 	%f1563, %f1558, %f1552, %f1562;
	fma.rn.f32 	%f1564, %f1556, %f1546, %f1563;
	add.rn.f32 	%f1565, %f1557, %f1564;
	mov.f32 	%f1566, 0f40000000;
	mul.rn.f32 	%f1567, %f1565, %f1566;
	cvt.rni.f32.f32 	%f1568, %f1567;
	sub.f32 	%f1569, %f1567, %f1568;
	neg.f32 	%f1570, %f1567;
	fma.rn.f32 	%f1571, %f1565, 0f40000000, %f1570;
	neg.f32 	%f1572, %f1557;
	add.rn.f32 	%f1573, %f1565, %f1572;
	neg.f32 	%f1574, %f1573;
	add.rn.f32 	%f1575, %f1564, %f1574;
	fma.rn.f32 	%f1576, %f1575, 0f40000000, %f1571;
	add.f32 	%f1577, %f1569, %f1576;
	setp.gt.f32 	%p221, %f1568, 0f00000000;
	selp.b32 	%r264, 0, -2097152000, %p221;
	setp.neu.f32 	%p222, %f177, 0f00000000;
	setp.neu.f32 	%p223, %f178, 0f7F800000;
	setp.lt.f32 	%p224, %f1567, 0f00000000;
	selp.f32 	%f1578, 0f00000000, 0f7F800000, %p224;
	abs.f32 	%f1579, %f1567;
	setp.gt.f32 	%p225, %f1579, 0f43180000;
	cvt.rzi.s32.f32 	%r265, %f1568;
	shl.b32 	%r266, %r265, 23;
	sub.s32 	%r267, %r266, %r264;
	mov.b32 	%f1580, %r267;
	add.s32 	%r268, %r264, 2130706432;
	mov.b32 	%f1581, %r268;
	fma.rn.f32 	%f1582, %f1577, 0f391FCB8E, 0f3AAF85ED;
	fma.rn.f32 	%f1583, %f1582, %f1577, 0f3C1D9856;
	fma.rn.f32 	%f1584, %f1583, %f1577, 0f3D6357BB;
	fma.rn.f32 	%f1585, %f1584, %f1577, 0f3E75FDEC;
	fma.rn.f32 	%f1586, %f1585, %f1577, 0f3F317218;
	fma.rn.f32 	%f1587, %f1586, %f1577, 0f3F800000;
	mul.f32 	%f1588, %f1587, %f1581;
	mul.f32 	%f1589, %f1588, %f1580;
	selp.f32 	%f2086, %f1578, %f1589, %p225;
	and.pred  	%p226, %p222, %p223;
	@%p226 bra 	$L__BB11_159;
	add.f32 	%f1590, %f177, %f177;
	mov.b32 	%r269, %f1590;
	and.b32  	%r270, %r269, 2147483647;
	mov.b32 	%f2086, %r270;
$L__BB11_159:
	add.f32 	%f1592, %f176, %f2086;
	sqrt.rn.f32 	%f1593, %f1592;
	div.rn.f32 	%f1594, %f157, %f1593;
	add.s32 	%r271, %r3, 1;
	mul.wide.u32 	%rd21, %r271, 8;
	add.s64 	%rd22, %rd1, %rd21;
	st.global.f32 	[%rd22], %f1594;
	bra.uni 	$L__BB11_181;
$L__BB11_160:
	setp.lt.f32 	%p157, %f184, 0f00800000;
	mul.f32 	%f1134, %f184, 0f4B800000;
	selp.f32 	%f1135, %f1134, %f184, %p157;
	mov.b32 	%r182, %f1135;
	add.s32 	%r183, %r182, -1060439283;
	and.b32  	%r184, %r183, -8388608;
	sub.s32 	%r185, %r182, %r184;
	mov.b32 	%f1136, %r185;
	cvt.rn.f32.s32 	%f1137, %r184;
	selp.f32 	%f1138, 0fC1C00000, 0f00000000, %p157;
	fma.rn.f32 	%f1139, %f1137, 0f34000000, %f1138;
	add.f32 	%f1140, %f1136, 0fBF800000;
	add.f32 	%f1141, %f1136, 0f3F800000;
	rcp.approx.ftz.f32 	%f1142, %f1141;
	add.f32 	%f1143, %f1140, %f1140;
	mul.f32 	%f1144, %f1143, %f1142;
	mul.f32 	%f1145, %f1144, %f1144;
	neg.f32 	%f1146, %f1144;
	sub.f32 	%f1147, %f1140, %f1144;
	add.f32 	%f1148, %f1147, %f1147;
	fma.rn.f32 	%f1149, %f1146, %f1140, %f1148;
	mul.rn.f32 	%f1150, %f1142, %f1149;
	fma.rn.f32 	%f1151, %f1145, 0f3A2C32E4, 0f3B52E7DB;
	fma.rn.f32 	%f1152, %f1151, %f1145, 0f3C93BB73;
	fma.rn.f32 	%f1153, %f1152, %f1145, 0f3DF6384F;
	mul.rn.f32 	%f1154, %f1153, %f1145;
	fma.rn.f32 	%f1155, %f1144, 0f3FB8AA3B, %f1139;
	mul.f32 	%f1156, %f1154, 0f40400000;
	sub.f32 	%f1157, %f1139, %f1155;
	fma.rn.f32 	%f1158, %f1144, 0f3FB8AA3B, %f1157;
	fma.rn.f32 	%f1159, %f1150, 0f3FB8AA3B, %f1158;
	fma.rn.f32 	%f1160, %f1144, 0f32A55E34, %f1159;
	fma.rn.f32 	%f1161, %f1156, %f1150, %f1160;
	fma.rn.f32 	%f1162, %f1154, %f1144, %f1161;
	add.rn.f32 	%f1163, %f1155, %f1162;
	mov.f32 	%f1164, 0f40000000;
	mul.rn.f32 	%f1165, %f1163, %f1164;
	cvt.rni.f32.f32 	%f1166, %f1165;
	sub.f32 	%f1167, %f1165, %f1166;
	neg.f32 	%f1168, %f1165;
	fma.rn.f32 	%f1169, %f1163, 0f40000000, %f1168;
	neg.f32 	%f1170, %f1155;
	add.rn.f32 	%f1171, %f1163, %f1170;
	neg.f32 	%f1172, %f1171;
	add.rn.f32 	%f1173, %f1162, %f1172;
	fma.rn.f32 	%f1174, %f1173, 0f40000000, %f1169;
	add.f32 	%f1175, %f1167, %f1174;
	setp.gt.f32 	%p158, %f1166, 0f00000000;
	selp.b32 	%r186, 0, -2097152000, %p158;
	setp.neu.f32 	%p159, %f183, 0f00000000;
	setp.neu.f32 	%p160, %f184, 0f7F800000;
	setp.lt.f32 	%p161, %f1165, 0f00000000;
	selp.f32 	%f1176, 0f00000000, 0f7F800000, %p161;
	abs.f32 	%f1177, %f1165;
	setp.gt.f32 	%p162, %f1177, 0f43180000;
	cvt.rzi.s32.f32 	%r187, %f1166;
	shl.b32 	%r188, %r187, 23;
	sub.s32 	%r189, %r188, %r186;
	mov.b32 	%f1178, %r189;
	add.s32 	%r190, %r186, 2130706432;
	mov.b32 	%f1179, %r190;
	fma.rn.f32 	%f1180, %f1175, 0f391FCB8E, 0f3AAF85ED;
	fma.rn.f32 	%f1181, %f1180, %f1175, 0f3C1D9856;
	fma.rn.f32 	%f1182, %f1181, %f1175, 0f3D6357BB;
	fma.rn.f32 	%f1183, %f1182, %f1175, 0f3E75FDEC;
	fma.rn.f32 	%f1184, %f1183, %f1175, 0f3F317218;
	fma.rn.f32 	%f1185, %f1184, %f1175, 0f3F800000;
	mul.f32 	%f1186, %f1185, %f1179;
	mul.f32 	%f1187, %f1186, %f1178;
	selp.f32 	%f2087, %f1176, %f1187, %p162;
	and.pred  	%p163, %p159, %p160;
	@%p163 bra 	$L__BB11_162;
	add.f32 	%f1188, %f183, %f183;
	mov.b32 	%r191, %f1188;
	and.b32  	%r192, %r191, 2147483647;
	mov.b32 	%f2087, %r192;
$L__BB11_162:
	mul.wide.u32 	%rd17, %r2, 8;
	add.s64 	%rd10, %rd2, %rd17;
	ld.global.f32 	%f189, [%rd10];
	abs.f32 	%f190, %f189;
	setp.eq.f32 	%p164, %f189, 0f3F800000;
	mov.f32 	%f2088, 0f3F800000;
	@%p164 bra 	$L__BB11_167;
	setp.num.f32 	%p165, %f190, %f190;
	@%p165 bra 	$L__BB11_165;
	mov.f32 	%f1246, 0f40000000;
	add.rn.f32 	%f2088, %f189, %f1246;
	bra.uni 	$L__BB11_167;
$L__BB11_165:
	setp.lt.f32 	%p166, %f190, 0f00800000;
	mul.f32 	%f1191, %f190, 0f4B800000;
	selp.f32 	%f1192, %f1191, %f190, %p166;
	mov.b32 	%r193, %f1192;
	add.s32 	%r194, %r193, -1060439283;
	and.b32  	%r195, %r194, -8388608;
	sub.s32 	%r196, %r193, %r195;
	mov.b32 	%f1193, %r196;
	cvt.rn.f32.s32 	%f1194, %r195;
	selp.f32 	%f1195, 0fC1C00000, 0f00000000, %p166;
	fma.rn.f32 	%f1196, %f1194, 0f34000000, %f1195;
	add.f32 	%f1197, %f1193, 0fBF800000;
	add.f32 	%f1198, %f1193, 0f3F800000;
	rcp.approx.ftz.f32 	%f1199, %f1198;
	add.f32 	%f1200, %f1197, %f1197;
	mul.f32 	%f1201, %f1200, %f1199;
	mul.f32 	%f1202, %f1201, %f1201;
	neg.f32 	%f1203, %f1201;
	sub.f32 	%f1204, %f1197, %f1201;
	add.f32 	%f1205, %f1204, %f1204;
	fma.rn.f32 	%f1206, %f1203, %f1197, %f1205;
	mul.rn.f32 	%f1207, %f1199, %f1206;
	fma.rn.f32 	%f1208, %f1202, 0f3A2C32E4, 0f3B52E7DB;
	fma.rn.f32 	%f1209, %f1208, %f1202, 0f3C93BB73;
	fma.rn.f32 	%f1210, %f1209, %f1202, 0f3DF6384F;
	mul.rn.f32 	%f1211, %f1210, %f1202;
	fma.rn.f32 	%f1212, %f1201, 0f3FB8AA3B, %f1196;
	mul.f32 	%f1213, %f1211, 0f40400000;
	sub.f32 	%f1214, %f1196, %f1212;
	fma.rn.f32 	%f1215, %f1201, 0f3FB8AA3B, %f1214;
	fma.rn.f32 	%f1216, %f1207, 0f3FB8AA3B, %f1215;
	fma.rn.f32 	%f1217, %f1201, 0f32A55E34, %f1216;
	fma.rn.f32 	%f1218, %f1213, %f1207, %f1217;
	fma.rn.f32 	%f1219, %f1211, %f1201, %f1218;
	add.rn.f32 	%f1220, %f1212, %f1219;
	mov.f32 	%f1221, 0f40000000;
	mul.rn.f32 	%f1222, %f1220, %f1221;
	cvt.rni.f32.f32 	%f1223, %f1222;
	sub.f32 	%f1224, %f1222, %f1223;
	neg.f32 	%f1225, %f1222;
	fma.rn.f32 	%f1226, %f1220, 0f40000000, %f1225;
	neg.f32 	%f1227, %f1212;
	add.rn.f32 	%f1228, %f1220, %f1227;
	neg.f32 	%f1229, %f1228;
	add.rn.f32 	%f1230, %f1219, %f1229;
	fma.rn.f32 	%f1231, %f1230, 0f40000000, %f1226;
	add.f32 	%f1232, %f1224, %f1231;
	setp.gt.f32 	%p167, %f1223, 0f00000000;
	selp.b32 	%r197, 0, -2097152000, %p167;
	setp.neu.f32 	%p168, %f189, 0f00000000;
	setp.neu.f32 	%p169, %f190, 0f7F800000;
	setp.lt.f32 	%p170, %f1222, 0f00000000;
	selp.f32 	%f1233, 0f00000000, 0f7F800000, %p170;
	abs.f32 	%f1234, %f1222;
	setp.gt.f32 	%p171, %f1234, 0f43180000;
	cvt.rzi.s32.f32 	%r198, %f1223;
	shl.b32 	%r199, %r198, 23;
	sub.s32 	%r200, %r199, %r197;
	mov.b32 	%f1235, %r200;
	add.s32 	%r201, %r197, 2130706432;
	mov.b32 	%f1236, %r201;
	fma.rn.f32 	%f1237, %f1232, 0f391FCB8E, 0f3AAF85ED;
	fma.rn.f32 	%f1238, %f1237, %f1232, 0f3C1D9856;
	fma.rn.f32 	%f1239, %f1238, %f1232, 0f3D6357BB;
	fma.rn.f32 	%f1240, %f1239, %f1232, 0f3E75FDEC;
	fma.rn.f32 	%f1241, %f1240, %f1232, 0f3F317218;
	fma.rn.f32 	%f1242, %f1241, %f1232, 0f3F800000;
	mul.f32 	%f1243, %f1242, %f1236;
	mul.f32 	%f1244, %f1243, %f1235;
	selp.f32 	%f2088, %f1233, %f1244, %p171;
	and.pred  	%p172, %p168, %p169;
	@%p172 bra 	$L__BB11_167;
	add.f32 	%f1245, %f189, %f189;
	mov.b32 	%r202, %f1245;
	and.b32  	%r203, %r202, 2147483647;
	mov.b32 	%f2088, %r203;
$L__BB11_167:
	add.f32 	%f195, %f2087, %f2088;
	ld.global.f32 	%f196, [%rd2+4];
	abs.f32 	%f197, %f196;
	setp.eq.f32 	%p173, %f196, 0f3F800000;
	mov.f32 	%f2089, 0f3F800000;
	@%p173 bra 	$L__BB11_172;
	setp.num.f32 	%p174, %f197, %f197;
	@%p174 bra 	$L__BB11_170;
	mov.f32 	%f1303, 0f40000000;
	add.rn.f32 	%f2089, %f196, %f1303;
	bra.uni 	$L__BB11_172;
$L__BB11_170:
	setp.lt.f32 	%p175, %f197, 0f00800000;
	mul.f32 	%f1248, %f197, 0f4B800000;
	selp.f32 	%f1249, %f1248, %f197, %p175;
	mov.b32 	%r204, %f1249;
	add.s32 	%r205, %r204, -1060439283;
	and.b32  	%r206, %r205, -8388608;
	sub.s32 	%r207, %r204, %r206;
	mov.b32 	%f1250, %r207;
	cvt.rn.f32.s32 	%f1251, %r206;
	selp.f32 	%f1252, 0fC1C00000, 0f00000000, %p175;
	fma.rn.f32 	%f1253, %f1251, 0f34000000, %f1252;
	add.f32 	%f1254, %f1250, 0fBF800000;
	add.f32 	%f1255, %f1250, 0f3F800000;
	rcp.approx.ftz.f32 	%f1256, %f1255;
	add.f32 	%f1257, %f1254, %f1254;
	mul.f32 	%f1258, %f1257, %f1256;
	mul.f32 	%f1259, %f1258, %f1258;
	neg.f32 	%f1260, %f1258;
	sub.f32 	%f1261, %f1254, %f1258;
	add.f32 	%f1262, %f1261, %f1261;
	fma.rn.f32 	%f1263, %f1260, %f1254, %f1262;
	mul.rn.f32 	%f1264, %f1256, %f1263;
	fma.rn.f32 	%f1265, %f1259, 0f3A2C32E4, 0f3B52E7DB;
	fma.rn.f32 	%f1266, %f1265, %f1259, 0f3C93BB73;
	fma.rn.f32 	%f1267, %f1266, %f1259, 0f3DF6384F;
	mul.rn.f32 	%f1268, %f1267, %f1259;
	fma.rn.f32 	%f1269, %f1258, 0f3FB8AA3B, %f1253;
	mul.f32 	%f1270, %f1268, 0f40400000;
	sub.f32 	%f1271, %f1253, %f1269;
	fma.rn.f32 	%f1272, %f1258, 0f3FB8AA3B, %f1271;
	fma.rn.f32 	%f1273, %f1264, 0f3FB8AA3B, %f1272;
	fma.rn.f32 	%f1274, %f1258, 0f32A55E34, %f1273;
	fma.rn.f32 	%f1275, %f1270, %f1264, %f1274;
	fma.rn.f32 	%f1276, %f1268, %f1258, %f1275;
	add.rn.f32 	%f1277, %f1269, %f1276;
	mov.f32 	%f1278, 0f40000000;
	mul.rn.f32 	%f1279, %f1277, %f1278;
	cvt.rni.f32.f32 	%f1280, %f1279;
	sub.f32 	%f1281, %f1279, %f1280;
	neg.f32 	%f1282, %f1279;
	fma.rn.f32 	%f1283, %f1277, 0f40000000, %f1282;
	neg.f32 	%f1284, %f1269;
	add.rn.f32 	%f1285, %f1277, %f1284;
	neg.f32 	%f1286, %f1285;
	add.rn.f32 	%f1287, %f1276, %f1286;
	fma.rn.f32 	%f1288, %f1287, 0f40000000, %f1283;
	add.f32 	%f1289, %f1281, %f1288;
	setp.gt.f32 	%p176, %f1280, 0f00000000;
	selp.b32 	%r208, 0, -2097152000, %p176;
	setp.neu.f32 	%p177, %f196, 0f00000000;
	setp.neu.f32 	%p178, %f197, 0f7F800000;
	setp.lt.f32 	%p179, %f1279, 0f00000000;
	selp.f32 	%f1290, 0f00000000, 0f7F800000, %p179;
	abs.f32 	%f1291, %f1279;
	setp.gt.f32 	%p180, %f1291, 0f43180000;
	cvt.rzi.s32.f32 	%r209, %f1280;
	shl.b32 	%r210, %r209, 23;
	sub.s32 	%r211, %r210, %r208;
	mov.b32 	%f1292, %r211;
	add.s32 	%r212, %r208, 2130706432;
	mov.b32 	%f1293, %r212;
	fma.rn.f32 	%f1294, %f1289, 0f391FCB8E, 0f3AAF85ED;
	fma.rn.f32 	%f1295, %f1294, %f1289, 0f3C1D9856;
	fma.rn.f32 	%f1296, %f1295, %f1289, 0f3D6357BB;
	fma.rn.f32 	%f1297, %f1296, %f1289, 0f3E75FDEC;
	fma.rn.f32 	%f1298, %f1297, %f1289, 0f3F317218;
	fma.rn.f32 	%f1299, %f1298, %f1289, 0f3F800000;
	mul.f32 	%f1300, %f1299, %f1293;
	mul.f32 	%f1301, %f1300, %f1292;
	selp.f32 	%f2089, %f1290, %f1301, %p180;
	and.pred  	%p181, %p177, %p178;
	@%p181 bra 	$L__BB11_172;
	add.f32 	%f1302, %f196, %f196;
	mov.b32 	%r213, %f1302;
	and.b32  	%r214, %r213, 2147483647;
	mov.b32 	%f2089, %r214;
$L__BB11_172:
	add.f32 	%f202, %f195, %f2089;
	ld.global.f32 	%f203, [%rd10+4];
	abs.f32 	%f204, %f203;
	setp.eq.f32 	%p182, %f203, 0f3F800000;
	mov.f32 	%f2090, 0f3F800000;
	@%p182 bra 	$L__BB11_177;
	setp.num.f32 	%p183, %f204, %f204;
	@%p183 bra 	$L__BB11_175;
	mov.f32 	%f1360, 0f40000000;
	add.rn.f32 	%f2090, %f203, %f1360;
	bra.uni 	$L__BB11_177;
$L__BB11_175:
	setp.lt.f32 	%p184, %f204, 0f00800000;
	mul.f32 	%f1305, %f204, 0f4B800000;
	selp.f32 	%f1306, %f1305, %f204, %p184;
	mov.b32 	%r215, %f1306;
	add.s32 	%r216, %r215, -1060439283;
	and.b32  	%r217, %r216, -8388608;
	sub.s32 	%r218, %r215, %r217;
	mov.b32 	%f1307, %r218;
	cvt.rn.f32.s32 	%f1308, %r217;
	selp.f32 	%f1309, 0fC1C00000, 0f00000000, %p184;
	fma.rn.f32 	%f1310, %f1308, 0f34000000, %f1309;
	add.f32 	%f1311, %f1307, 0fBF800000;
	add.f32 	%f1312, %f1307, 0f3F800000;
	rcp.approx.ftz.f32 	%f1313, %f1312;
	add.f32 	%f1314, %f1311, %f1311;
	mul.f32 	%f1315, %f1314, %f1313;
	mul.f32 	%f1316, %f1315, %f1315;
	neg.f32 	%f1317, %f1315;
	sub.f32 	%f1318, %f1311, %f1315;
	add.f32 	%f1319, %f1318, %f1318;
	fma.rn.f32 	%f1320, %f1317, %f1311, %f1319;
	mul.rn.f32 	%f1321, %f1313, %f1320;
	fma.rn.f32 	%f1322, %f1316, 0f3A2C32E4, 0f3B52E7DB;
	fma.rn.f32 	%f1323, %f1322, %f1316, 0f3C93BB73;
	fma.rn.f32 	%f1324, %f1323, %f1316, 0f3DF6384F;
	mul.rn.f32 	%f1325, %f1324, %f1316;
	fma.rn.f32 	%f1326, %f1315, 0f3FB8AA3B, %f1310;
	mul.f32 	%f1327, %f1325, 0f40400000;
	sub.f32 	%f1328, %f1310, %f1326;
	fma.rn.f32 	%f1329, %f1315, 0f3FB8AA3B, %f1328;
	fma.rn.f32 	%f1330, %f1321, 0f3FB8AA3B, %f1329;
	fma.rn.f32 	%f1331, %f1315, 0f32A55E34, %f1330;
	fma.rn.f32 	%f1332, %f1327, %f1321, %f1331;
	fma.rn.f32 	%f1333, %f1325, %f1315, %f1332;
	add.rn.f32 	%f1334, %f1326, %f1333;
	mov.f32 	%f1335, 0f40000000;
	mul.rn.f32 	%f1336, %f1334, %f1335;
	cvt.rni.f32.f32 	%f1337, %f1336;
	sub.f32 	%f1338, %f1336, %f1337;
	neg.f32 	%f1339, %f1336;
	fma.rn.f32 	%f1340, %f1334, 0f40000000, %f1339;
	neg.f32 	%f1341, %f1326;
	add.rn.f32 	%f1342, %f1334, %f1341;
	neg.f32 	%f1343, %f1342;
	add.rn.f32 	%f1344, %f1333, %f1343;
	fma.rn.f32 	%f1345, %f1344, 0f40000000, %f1340;
	add.f32 	%f1346, %f1338, %f1345;
	setp.gt.f32 	%p185, %f1337, 0f00000000;
	selp.b32 	%r219, 0, -2097152000, %p185;
	setp.neu.f32 	%p186, %f203, 0f00000000;
	setp.neu.f32 	%p187, %f204, 0f7F800000;
	setp.lt.f32 	%p188, %f1336, 0f00000000;
	selp.f32 	%f1347, 0f00000000, 0f7F800000, %p188;
	abs.f32 	%f1348, %f1336;
	setp.gt.f32 	%p189, %f1348, 0f43180000;
	cvt.rzi.s32.f32 	%r220, %f1337;
	shl.b32 	%r221, %r220, 23;
	sub.s32 	%r222, %r221, %r219;
	mov.b32 	%f1349, %r222;
	add.s32 	%r223, %r219, 2130706432;
	mov.b32 	%f1350, %r223;
	fma.rn.f32 	%f1351, %f1346, 0f391FCB8E, 0f3AAF85ED;
	fma.rn.f32 	%f1352, %f1351, %f1346, 0f3C1D9856;
	fma.rn.f32 	%f1353, %f1352, %f1346, 0f3D6357BB;
	fma.rn.f32 	%f1354, %f1353, %f1346, 0f3E75FDEC;
	fma.rn.f32 	%f1355, %f1354, %f1346, 0f3F317218;
	fma.rn.f32 	%f1356, %f1355, %f1346, 0f3F800000;
	mul.f32 	%f1357, %f1356, %f1350;
	mul.f32 	%f1358, %f1357, %f1349;
	selp.f32 	%f2090, %f1347, %f1358, %p189;
	and.pred  	%p190, %p186, %p187;
	@%p190 bra 	$L__BB11_177;
	add.f32 	%f1359, %f203, %f203;
	mov.b32 	%r224, %f1359;
	and.b32  	%r225, %r224, 2147483647;
	mov.b32 	%f2090, %r225;
$L__BB11_177:
	add.f32 	%f1361, %f202, %f2090;
	sqrt.rn.f32 	%f1362, %f1361;
	div.rn.f32 	%f1363, %f196, %f1362;
	add.s32 	%r226, %r3, 1;
	mul.wide.u32 	%rd18, %r226, 8;
	add.s64 	%rd19, %rd1, %rd18;
	st.global.f32 	[%rd19+4], %f1363;
	bra.uni 	$L__BB11_181;
$L__BB11_178:
	and.b32  	%r360, %r1, 1;
	setp.eq.b32 	%p299, %r360, 1;
	not.pred 	%p300, %p299;
	@%p300 bra 	$L__BB11_180;
	shr.u32 	%r361, %r1, 1;
	add.s32 	%r362, %r3, 1;
	rem.u32 	%r363, %r361, %r362;
	setp.eq.s32 	%p301, %r363, 0;
	selp.f32 	%f2058, 0f3F800000, 0f00000000, %p301;
	mul.wide.u32 	%rd29, %r361, 8;
	add.s64 	%rd30, %rd1, %rd29;
	st.global.f32 	[%rd30], %f2058;
	bra.uni 	$L__BB11_181;
$L__BB11_180:
	shr.u32 	%r364, %r1, 1;
	mul.wide.u32 	%rd31, %r364, 8;
	add.s64 	%rd32, %rd1, %rd31;
	mov.b32 	%r365, 0;
	st.global.u32 	[%rd32+4], %r365;
$L__BB11_181:
	ret;

}
	// .globl	_Z26set_Identity_matrix_kernelP6float2
.visible .entry _Z26set_Identity_matrix_kernelP6float2(
	.param .u64 .ptr .align 1 _Z26set_Identity_matrix_kernelP6float2_param_0
)
{
	.reg .pred 	%p<2>;
	.reg .b32 	%r<5>;
	.reg .b32 	%f<3>;
	.reg .b64 	%rd<5>;

	ld.param.u64 	%rd1, [_Z26set_Identity_matrix_kernelP6float2_param_0];
	cvta.to.global.u64 	%rd2, %rd1;
	mov.u32 	%r1, %ctaid.x;
	mov.u32 	%r2, %ctaid.y;
	setp.eq.s32 	%p1, %r1, %r2;
	selp.f32 	%f1, 0f3F800000, 0f00000000, %p1;
	mov.u32 	%r3, %nctaid.x;
	mad.lo.s32 	%r4, %r1, %r3, %r2;
	mul.wide.u32 	%rd3, %r4, 8;
	add.s64 	%rd4, %rd2, %rd3;
	mov.f32 	%f2, 0f00000000;
	st.global.v2.f32 	[%rd4], {%f1, %f2};
	ret;

}
	// .globl	_Z44set_4_Givens_rotation_matrix_elements_kernelP6float2jS0_S0_S0_S0_j
.visible .entry _Z44set_4_Givens_rotation_matrix_elements_kernelP6float2jS0_S0_S0_S0_j(
	.param .u64 .ptr .align 1 _Z44set_4_Givens_rotation_matrix_elements_kernelP6float2jS0_S0_S0_S0_j_param_0,
	.param .u32 _Z44set_4_Givens_rotation_matrix_elements_kernelP6float2jS0_S0_S0_S0_j_param_1,
	.param .u64 .ptr .align 1 _Z44set_4_Givens_rotation_matrix_elements_kernelP6float2jS0_S0_S0_S0_j_param_2,
	.param .u64 .ptr .align 1 _Z44set_4_Givens_rotation_matrix_elements_kernelP6float2jS0_S0_S0_S0_j_param_3,
	.param .u64 .ptr .align 1 _Z44set_4_Givens_rotation_matrix_elements_kernelP6float2jS0_S0_S0_S0_j_param_4,
	.param .u64 .ptr .align 1 _Z44set_4_Givens_rotation_matrix_elements_kernelP6float2jS0_S0_S0_S0_j_param_5,
	.param .u32 _Z44set_4_Givens_rotation_matrix_elements_kernelP6float2jS0_S0_S0_S0_j_param_6
)
{
	.reg .pred 	%p<48>;
	.reg .b32 	%r<49>;
	.reg .b32 	%f<270>;
	.reg .b64 	%rd<15>;

	ld.param.u64 	%rd8, [_Z44set_4_Givens_rotation_matrix_elements_kernelP6float2jS0_S0_S0_S0_j_param_0];
	ld.param.u64 	%rd9, [_Z44set_4_Givens_rotation_matrix_elements_kernelP6float2jS0_S0_S0_S0_j_param_2];
	ld.param.u64 	%rd10, [_Z44set_4_Givens_rotation_matrix_elements_kernelP6float2jS0_S0_S0_S0_j_param_3];
	ld.param.u64 	%rd11, [_Z44set_4_Givens_rotation_matrix_elements_kernelP6float2jS0_S0_S0_S0_j_param_4];
	ld.param.u64 	%rd12, [_Z44set_4_Givens_rotation_matrix_elements_kernelP6float2jS0_S0_S0_S0_j_param_5];
	ld.param.u32 	%r2, [_Z44set_4_Givens_rotation_matrix_elements_kernelP6float2jS0_S0_S0_S0_j_param_6];
	cvta.to.global.u64 	%rd1, %rd9;
	cvta.to.global.u64 	%rd2, %rd10;
	cvta.to.global.u64 	%rd3, %rd11;
	cvta.to.global.u64 	%rd4, %rd12;
	cvta.to.global.u64 	%rd5, %rd8;
	mad.lo.s32 	%r3, %r2, %r2, -1;
	add.s32 	%r1, %r3, %r2;
	mul.wide.u32 	%rd13, %r3, 8;
	add.s64 	%rd6, %rd5, %rd13;
	ld.global.f32 	%f1, [%rd6];
	abs.f32 	%f2, %f1;
	setp.eq.f32 	%p1, %f1, 0f3F800000;
	mov.f32 	%f266, 0f3F800000;
	@%p1 bra 	$L__BB13_5;
	setp.num.f32 	%p2, %f2, %f2;
	@%p2 bra 	$L__BB13_3;
	mov.f32 	%f84, 0f40000000;
	add.rn.f32 	%f266, %f1, %f84;
	bra.uni 	$L__BB13_5;
$L__BB13_3:
	setp.lt.f32 	%p3, %f2, 0f00800000;
	mul.f32 	%f29, %f2, 0f4B800000;
	selp.f32 	%f30, %f29, %f2, %p3;
	mov.b32 	%r4, %f30;
	add.s32 	%r5, %r4, -1060439283;
	and.b32  	%r6, %r5, -8388608;
	sub.s32 	%r7, %r4, %r6;
	mov.b32 	%f31, %r7;
	cvt.rn.f32.s32 	%f32, %r6;
	selp.f32 	%f33, 0fC1C00000, 0f00000000, %p3;
	fma.rn.f32 	%f34, %f32, 0f34000000, %f33;
	add.f32 	%f35, %f31, 0fBF800000;
	add.f32 	%f36, %f31, 0f3F800000;
	rcp.approx.ftz.f32 	%f37, %f36;
	add.f32 	%f38, %f35, %f35;
	mul.f32 	%f39, %f38, %f37;
	mul.f32 	%f40, %f39, %f39;
	neg.f32 	%f41, %f39;
	sub.f32 	%f42, %f35, %f39;
	add.f32 	%f43, %f42, %f42;
	fma.rn.f32 	%f44, %f41, %f35, %f43;
	mul.rn.f32 	%f45, %f37, %f44;
	fma.rn.f32 	%f46, %f40, 0f3A2C32E4, 0f3B52E7DB;
	fma.rn.f32 	%f47, %f46, %f40, 0f3C93BB73;
	fma.rn.f32 	%f48, %f47, %f40, 0f3DF6384F;
	mul.rn.f32 	%f49, %f48, %f40;
	fma.rn.f32 	%f50, %f39, 0f3FB8AA3B, %f34;
	mul.f32 	%f51, %f49, 0f40400000;
	sub.f32 	%f52, %f34, %f50;
	fma.rn.f32 	%f53, %f39, 0f3FB8AA3B, %f52;
	fma.rn.f32 	%f54, %f45, 0f3FB8AA3B, %f53;
	fma.rn.f32 	%f55, %f39, 0f32A55E34, %f54;
	fma.rn.f32 	%f56, %f51, %f45, %f55;
	fma.rn.f32 	%f57, %f49, %f39, %f56;
	add.rn.f32 	%f58, %f50, %f57;
	mov.f32 	%f59, 0f40000000;
	mul.rn.f32 	%f60, %f58, %f59;
	cvt.rni.f32.f32 	%f61, %f60;
	sub.f32 	%f62, %f60, %f61;
	neg.f32 	%f63, %f60;
	fma.rn.f32 	%f64, %f58, 0f40000000, %f63;
	neg.f32 	%f65, %f50;
	add.rn.f32 	%f66, %f58, %f65;
	neg.f32 	%f67, %f66;
	add.rn.f32 	%f68, %f57, %f67;
	fma.rn.f32 	%f69, %f68, 0f40000000, %f64;
	add.f32 	%f70, %f62, %f69;
	setp.gt.f32 	%p4, %f61, 0f00000000;
	selp.b32 	%r8, 0, -2097152000, %p4;
	setp.neu.f32 	%p5, %f1, 0f00000000;
	setp.neu.f32 	%p6, %f2, 0f7F800000;
	setp.lt.f32 	%p7, %f60, 0f00000000;
	selp.f32 	%f71, 0f00000000, 0f7F800000, %p7;
	abs.f32 	%f72, %f60;
	setp.gt.f32 	%p8, %f72, 0f43180000;
	cvt.rzi.s32.f32 	%r9, %f61;
	shl.b32 	%r10, %r9, 23;
	sub.s32 	%r11, %r10, %r8;
	mov.b32 	%f73, %r11;
	add.s32 	%r12, %r8, 2130706432;
	mov.b32 	%f74, %r12;
	fma.rn.f32 	%f75, %f70, 0f391FCB8E, 0f3AAF85ED;
	fma.rn.f32 	%f76, %f75, %f70, 0f3C1D9856;
	fma.rn.f32 	%f77, %f76, %f70, 0f3D6357BB;
	fma.rn.f32 	%f78, %f77, %f70, 0f3E75FDEC;
	fma.rn.f32 	%f79, %f78, %f70, 0f3F317218;
	fma.rn.f32 	%f80, %f79, %f70, 0f3F800000;
	mul.f32 	%f81, %f80, %f74;
	mul.f32 	%f82, %f81, %f73;
	selp.f32 	%f266, %f71, %f82, %p8;
	and.pred  	%p9, %p5, %p6;
	@%p9 bra 	$L__BB13_5;
	add.f32 	%f83, %f1, %f1;
	mov.b32 	%r13, %f83;
	and.b32  	%r14, %r13, 2147483647;
	mov.b32 	%f266, %r14;
$L__BB13_5:
	mul.wide.u32 	%rd14, %r1, 8;
	add.s64 	%rd7, %rd5, %rd14;
	ld.global.f32 	%f7, [%rd7];
	abs.f32 	%f8, %f7;
	setp.eq.f32 	%p10, %f7, 0f3F800000;
	mov.f32 	%f267, 0f3F800000;
	@%p10 bra 	$L__BB13_10;
	setp.num.f32 	%p11, %f8, %f8;
	@%p11 bra 	$L__BB13_8;
	mov.f32 	%f141, 0f40000000;
	add.rn.f32 	%f267, %f7, %f141;
	bra.uni 	$L__BB13_10;
$L__BB13_8:
	setp.lt.f32 	%p12, %f8, 0f00800000;
	mul.f32 	%f86, %f8, 0f4B800000;
	selp.f32 	%f87, %f86, %f8, %p12;
	mov.b32 	%r15, %f87;
	add.s32 	%r16, %r15, -1060439283;
	and.b32  	%r17, %r16, -8388608;
	sub.s32 	%r18, %r15, %r17;
	mov.b32 	%f88, %r18;
	cvt.rn.f32.s32 	%f89, %r17;
	selp.f32 	%f90, 0fC1C00000, 0f00000000, %p12;
	fma.rn.f32 	%f91, %f89, 0f34000000, %f90;
	add.f32 	%f92, %f88, 0fBF800000;
	add.f32 	%f93, %f88, 0f3F800000;
	rcp.approx.ftz.f32 	%f94, %f93;
	add.f32 	%f95, %f92, %f92;
	mul.f32 	%f96, %f95, %f94;
	mul.f32 	%f97, %f96, %f96;
	neg.f32 	%f98, %f96;
	sub.f32 	%f99, %f92, %f96;
	add.f32 	%f100, %f99, %f99;
	fma.rn.f32 	%f101, %f98, %f92, %f100;
	mul.rn.f32 	%f102, %f94, %f101;
	fma.rn.f32 	%f103, %f97, 0f3A2C32E4, 0f3B52E7DB;
	fma.rn.f32 	%f104, %f103, %f97, 0f3C93BB73;
	fma.rn.f32 	%f105, %f104, %f97, 0f3DF6384F;
	mul.rn.f32 	%f106, %f105, %f97;
	fma.rn.f32 	%f107, %f96, 0f3FB8AA3B, %f91;
	mul.f32 	%f108, %f106, 0f40400000;
	sub.f32 	%f109, %f91, %f107;
	fma.rn.f32 	%f110, %f96, 0f3FB8AA3B, %f109;
	fma.rn.f32 	%f111, %f102, 0f3FB8AA3B, %f110;
	fma.rn.f32 	%f112, %f96, 0f32A55E34, %f111;
	fma.rn.f32 	%f113, %f108, %f102, %f112;
	fma.rn.f32 	%f114, %f106, %f96, %f113;
	add.rn.f32 	%f115, %f107, %f114;
	mov.f32 	%f116, 0f40000000;
	mul.rn.f32 	%f117, %f115, %f116;
	cvt.rni.f32.f32 	%f118, %f117;
	sub.f32 	%f119, %f117, %f118;
	neg.f32 	%f120, %f117;
	fma.rn.f32 	%f121, %f115, 0f40000000, %f120;
	neg.f32 	%f122, %f107;
	add.rn.f32 	%f123, %f115, %f122;
	neg.f32 	%f124, %f123;
	add.rn.f32 	%f125, %f114, %f124;
	fma.rn.f32 	%f126, %f125, 0f40000000, %f121;
	add.f32 	%f127, %f119, %f126;
	setp.gt.f32 	%p13, %f118, 0f00000000;
	selp.b32 	%r19, 0, -2097152000, %p13;
	setp.neu.f32 	%p14, %f7, 0f00000000;
	setp.neu.f32 	%p15, %f8, 0f7F800000;
	setp.lt.f32 	%p16, %f117, 0f00000000;
	selp.f32 	%f128, 0f00000000, 0f7F800000, %p16;
	abs.f32 	%f129, %f117;
	setp.gt.f32 	%p17, %f129, 0f43180000;
	cvt.rzi.s32.f32 	%r20, %f118;
	shl.b32 	%r21, %r20, 23;
	sub.s32 	%r22, %r21, %r19;
	mov.b32 	%f130, %r22;
	add.s32 	%r23, %r19, 2130706432;
	mov.b32 	%f131, %r23;
	fma.rn.f32 	%f132, %f127, 0f391FCB8E, 0f3AAF85ED;
	fma.rn.f32 	%f133, %f132, %f127, 0f3C1D9856;
	fma.rn.f32 	%f134, %f133, %f127, 0f3D6357BB;
	fma.rn.f32 	%f135, %f134, %f127, 0f3E75FDEC;
	fma.rn.f32 	%f136, %f135, %f127, 0f3F317218;
	fma.rn.f32 	%f137, %f136, %f127, 0f3F800000;
	mul.f32 	%f138, %f137, %f131;
	mul.f32 	%f139, %f138, %f130;
	selp.f32 	%f267, %f128, %f139, %p17;
	and.pred  	%p18, %p14, %p15;
	@%p18 bra 	$L__BB13_10;
	add.f32 	%f140, %f7, %f7;
	mov.b32 	%r24, %f140;
	and.b32  	%r25, %r24, 2147483647;
	mov.b32 	%f267, %r25;
$L__BB13_10:
	add.f32 	%f13, %f266, %f267;
	ld.global.f32 	%f14, [%rd6+4];
	abs.f32 	%f15, %f14;
	setp.eq.f32 	%p19, %f14, 0f3F800000;
	mov.f32 	%f268, 0f3F800000;
	@%p19 bra 	$L__BB13_15;
	setp.num.f32 	%p20, %f15, %f15;
	@%p20 bra 	$L__BB13_13;
	mov.f32 	%f198, 0f40000000;
	add.rn.f32 	%f268, %f14, %f198;
	bra.uni 	$L__BB13_15;
$L__BB13_13:
	setp.lt.f32 	%p21, %f15, 0f00800000;
	mul.f32 	%f143, %f15, 0f4B800000;
	selp.f32 	%f144, %f143, %f15, %p21;
	mov.b32 	%r26, %f144;
	add.s32 	%r27, %r26, -1060439283;
	and.b32  	%r28, %r27, -8388608;
	sub.s32 	%r29, %r26, %r28;
	mov.b32 	%f145, %r29;
	cvt.rn.f32.s32 	%f146, %r28;
	selp.f32 	%f147, 0fC1C00000, 0f00000000, %p21;
	fma.rn.f32 	%f148, %f146, 0f34000000, %f147;
	add.f32 	%f149, %f145, 0fBF800000;
	add.f32 	%f150, %f145, 0f3F800000;
	rcp.approx.ftz.f32 	%f151, %f150;
	add.f32 	%f152, %f149, %f149;
	mul.f32 	%f153, %f152, %f151;
	mul.f32 	%f154, %f153, %f153;
	neg.f32 	%f155, %f153;
	sub.f32 	%f156, %f149, %f153;
	add.f32 	%f157, %f156, %f156;
	fma.rn.f32 	%f158, %f155, %f149, %f157;
	mul.rn.f32 	%f159, %f151, %f158;
	fma.rn.f32 	%f160, %f154, 0f3A2C32E4, 0f3B52E7DB;
	fma.rn.f32 	%f161, %f160, %f154, 0f3C93BB73;
	fma.rn.f32 	%f162, %f161, %f154, 0f3DF6384F;
	mul.rn.f32 	%f163, %f162, %f154;
	fma.rn.f32 	%f164, %f153, 0f3FB8AA3B, %f148;
	mul.f32 	%f165, %f163, 0f40400000;
	sub.f32 	%f166, %f148, %f164;
	fma.rn.f32 	%f167, %f153, 0f3FB8AA3B, %f166;
	fma.rn.f32 	%f168, %f159, 0f3FB8AA3B, %f167;
	fma.rn.f32 	%f169, %f153, 0f32A55E34, %f168;
	fma.rn.f32 	%f170, %f165, %f159, %f169;
	fma.rn.f32 	%f171, %f163, %f153, %f170;
	add.rn.f32 	%f172, %f164, %f171;
	mov.f32 	%f173, 0f40000000;
	mul.rn.f32 	%f174, %f172, %f173;
	cvt.rni.f32.f32 	%f175, %f174;
	sub.f32 	%f176, %f174, %f175;
	neg.f32 	%f177, %f174;
	fma.rn.f32 	%f178, %f172, 0f40000000, %f177;
	neg.f32 	%f179, %f164;
	add.rn.f32 	%f180, %f172, %f179;
	neg.f32 	%f181, %f180;
	add.rn.f32 	%f182, %f171, %f181;
	fma.rn.f32 	%f183, %f182, 0f40000000, %f178;
	add.f32 	%f184, %f176, %f183;
	setp.gt.f32 	%p22, %f175, 0f00000000;
	selp.b32 	%r30, 0, -2097152000, %p22;
	setp.neu.f32 	%p23, %f14, 0f00000000;
	setp.neu.f32 	%p24, %f15, 0f7F800000;
	setp.lt.f32 	%p25, %f174, 0f00000000;
	selp.f32 	%f185, 0f00000000, 0f7F800000, %p25;
	abs.f32 	%f186, %f174;
	setp.gt.f32 	%p26, %f186, 0f43180000;
	cvt.rzi.s32.f32 	%r31, %f175;
	shl.b32 	%r32, %r31, 23;
	sub.s32 	%r33, %r32, %r30;
	mov.b32 	%f187, %r33;
	add.s32 	%r34, %r30, 2130706432;
	mov.b32 	%f188, %r34;
	fma.rn.f32 	%f189, %f184, 0f391FCB8E, 0f3AAF85ED;
	fma.rn.f32 	%f190, %f189, %f184, 0f3C1D9856;
	fma.rn.f32 	%f191, %f190, %f184, 0f3D6357BB;
	fma.rn.f32 	%f192, %f191, %f184, 0f3E75FDEC;
	fma.rn.f32 	%f193, %f192, %f184, 0f3F317218;
	fma.rn.f32 	%f194, %f193, %f184, 0f3F800000;
	mul.f32 	%f195, %f194, %f188;
	mul.f32 	%f196, %f195, %f187;
	selp.f32 	%f268, %f185, %f196, %p26;
	and.pred  	%p27, %p23, %p24;
	@%p27 bra 	$L__BB13_15;
	add.f32 	%f197, %f14, %f14;
	mov.b32 	%r35, %f197;
	and.b32  	%r36, %r35, 2147483647;
	mov.b32 	%f268, %r36;
$L__BB13_15:
	add.f32 	%f20, %f13, %f268;
	ld.global.f32 	%f21, [%rd7+4];
	abs.f32 	%f22, %f21;
	setp.eq.f32 	%p28, %f21, 0f3F800000;
	mov.f32 	%f269, 0f3F800000;
	@%p28 bra 	$L__BB13_20;
	setp.num.f32 	%p29, %f22, %f22;
	@%p29 bra 	$L__BB13_18;
	mov.f32 	%f255, 0f40000000;
	add.rn.f32 	%f269, %f21, %f255;
	bra.uni 	$L__BB13_20;
$L__BB13_18:
	setp.lt.f32 	%p30, %f22, 0f00800000;
	mul.f32 	%f200, %f22, 0f4B800000;
	selp.f32 	%f201, %f200, %f22, %p30;
	mov.b32 	%r37, %f201;
	add.s32 	%r38, %r37, -1060439283;
	and.b32  	%r39, %r38, -8388608;
	sub.s32 	%r40, %r37, %r39;
	mov.b32 	%f202, %r40;
	cvt.rn.f32.s32 	%f203, %r39;
	selp.f32 	%f204, 0fC1C00000, 0f00000000, %p30;
	fma.rn.f32 	%f205, %f203, 0f34000000, %f204;
	add.f32 	%f206, %f202, 0fBF800000;
	add.f32 	%f207, %f202, 0f3F800000;
	rcp.approx.ftz.f32 	%f208, %f207;
	add.f32 	%f209, %f206, %f206;
	mul.f32 	%f210, %f209, %f208;
	mul.f32 	%f211, %f210, %f210;
	neg.f32 	%f212, %f210;
	sub.f32 	%f213, %f206, %f210;
	add.f32 	%f214, %f213, %f213;
	fma.rn.f32 	%f215, %f212, %f206, %f214;
	mul.rn.f32 	%f216, %f208, %f215;
	fma.rn.f32 	%f217, %f211, 0f3A2C32E4, 0f3B52E7DB;
	fma.rn.f32 	%f218, %f217, %f211, 0f3C93BB73;
	fma.rn.f32 	%f219, %f218, %f211, 0f3DF6384F;
	mul.rn.f32 	%f220, %f219, %f211;
	fma.rn.f32 	%f221, %f210, 0f3FB8AA3B, %f205;
	mul.f32 	%f222, %f220, 0f40400000;
	sub.f32 	%f223, %f205, %f221;
	fma.rn.f32 	%f224, %f210, 0f3FB8AA3B, %f223;
	fma.rn.f32 	%f225, %f216, 0f3FB8AA3B, %f224;
	fma.rn.f32 	%f226, %f210, 0f32A55E34, %f225;
	fma.rn.f32 	%f227, %f222, %f216, %f226;
	fma.rn.f32 	%f228, %f220, %f210, %f227;
	add.rn.f32 	%f229, %f221, %f228;
	mov.f32 	%f230, 0f40000000;
	mul.rn.f32 	%f231, %f229, %f230;
	cvt.rni.f32.f32 	%f232, %f231;
	sub.f32 	%f233, %f231, %f232;
	neg.f32 	%f234, %f231;
	fma.rn.f32 	%f235, %f229, 0f40000000, %f234;
	neg.f32 	%f236, %f221;
	add.rn.f32 	%f237, %f229, %f236;
	neg.f32 	%f238, %f237;
	add.rn.f32 	%f239, %f228, %f238;
	fma.rn.f32 	%f240, %f239, 0f40000000, %f235;
	add.f32 	%f241, %f233, %f240;
	setp.gt.f32 	%p31, %f232, 0f00000000;
	selp.b32 	%r41, 0, -2097152000, %p31;
	setp.neu.f32 	%p32, %f21, 0f00000000;
	setp.neu.f32 	%p33, %f22, 0f7F800000;
	setp.lt.f32 	%p34, %f231, 0f00000000;
	selp.f32 	%f242, 0f00000000, 0f7F800000, %p34;
	abs.f32 	%f243, %f231;
	setp.gt.f32 	%p35, %f243, 0f43180000;
	cvt.rzi.s32.f32 	%r42, %f232;
	shl.b32 	%r43, %r42, 23;
	sub.s32 	%r44, %r43, %r41;
	mov.b32 	%f244, %r44;
	add.s32 	%r45, %r41, 2130706432;
	mov.b32 	%f245, %r45;
	fma.rn.f32 	%f246, %f241, 0f391FCB8E, 0f3AAF85ED;
	fma.rn.f32 	%f247, %f246, %f241, 0f3C1D9856;
	fma.rn.f32 	%f248, %f247, %f241, 0f3D6357BB;
	fma.rn.f32 	%f249, %f248, %f241, 0f3E75FDEC;
	fma.rn.f32 	%f250, %f249, %f241, 0f3F317218;
	fma.rn.f32 	%f251, %f250, %f241, 0f3F800000;
	mul.f32 	%f252, %f251, %f245;
	mul.f32 	%f253, %f252, %f244;
	selp.f32 	%f269, %f242, %f253, %p35;
	and.pred  	%p36, %p32, %p33;
	@%p36 bra 	$L__BB13_20;
	add.f32 	%f254, %f21, %f21;
	mov.b32 	%r46, %f254;
	and.b32  	%r47, %r46, 2147483647;
	mov.b32 	%f269, %r47;
$L__BB13_20:
	add.f32 	%f256, %f20, %f269;
	sqrt.rn.f32 	%f27, %f256;
	mov.u32 	%r48, %ctaid.x;
	setp.gt.s32 	%p37, %r48, 3;
	@%p37 bra 	$L__BB13_28;
	setp.gt.s32 	%p43, %r48, 1;
	@%p43 bra 	$L__BB13_25;
	setp.eq.s32 	%p46, %r48, 0;
	@%p46 bra 	$L__BB13_35;
	setp.eq.s32 	%p47, %r48, 1;
	@%p47 bra 	$L__BB13_24;
	bra.uni 	$L__BB13_39;
$L__BB13_24:
	div.rn.f32 	%f264, %f14, %f27;
	st.global.f32 	[%rd1+4], %f264;
	bra.uni 	$L__BB13_39;
$L__BB13_25:
	setp.eq.s32 	%p44, %r48, 2;
	@%p44 bra 	$L__BB13_36;
	setp.eq.s32 	%p45, %r48, 3;
	@%p45 bra 	$L__BB13_27;
	bra.uni 	$L__BB13_39;
$L__BB13_27:
	div.rn.f32 	%f262, %f21, %f27;
	st.global.f32 	[%rd2+4], %f262;
	bra.uni 	$L__BB13_39;
$L__BB13_28:
	setp.gt.s32 	%p38, %r48, 5;
	@%p38 bra 	$L__BB13_32;
	setp.eq.s32 	%p41, %r48, 4;
	@%p41 bra 	$L__BB13_37;
	setp.eq.s32 	%p42, %r48, 5;
	@%p42 bra 	$L__BB13_31;
	bra.uni 	$L__BB13_39;
$L__BB13_31:
	div.rn.f32 	%f259, %f21, %f27;
	st.global.f32 	[%rd3+4], %f259;
	bra.uni 	$L__BB13_39;
$L__BB13_32:
	setp.eq.s32 	%p39, %r48, 6;
	@%p39 bra 	$L__BB13_38;
	setp.eq.s32 	%p40, %r48, 7;
	@%p40 bra 	$L__BB13_34;
	bra.uni 	$L__BB13_39;
$L__BB13_34:
	div.rn.f32 	%f257, %f14, %f27;
	st.global.f32 	[%rd4+4], %f257;
	bra.uni 	$L__BB13_39;
$L__BB13_35:
	div.rn.f32 	%f265, %f1, %f27;
	st.global.f32 	[%rd1], %f265;
	bra.uni 	$L__BB13_39;
$L__BB13_36:
	div.rn.f32 	%f263, %f7, %f27;
	st.global.f32 	[%rd2], %f263;
	bra.uni 	$L__BB13_39;
$L__BB13_37:
	neg.f32 	%f260, %f7;
	div.rn.f32 	%f261, %f260, %f27;
	st.global.f32 	[%rd3], %f261;
	bra.uni 	$L__BB13_39;
$L__BB13_38:
	div.rn.f32 	%f258, %f1, %f27;
	st.global.f32 	[%rd4], %f258;
$L__BB13_39:
	ret;

}
	// .globl	_Z13set_cc_kernelP6float2S0_Pfj
.visible .entry _Z13set_cc_kernelP6float2S0_Pfj(
	.param .u64 .ptr .align 1 _Z13set_cc_kernelP6float2S0_Pfj_param_0,
	.param .u64 .ptr .align 1 _Z13set_cc_kernelP6float2S0_Pfj_param_1,
	.param .u64 .ptr .align 1 _Z13set_cc_kernelP6float2S0_Pfj_param_2,
	.param .u32 _Z13set_cc_kernelP6float2S0_Pfj_param_3
)
{
	.reg .b32 	%r<4>;
	.reg .b32 	%f<7>;
	.reg .b64 	%rd<11>;

	ld.param.u64 	%rd1, [_Z13set_cc_kernelP6float2S0_Pfj_param_0];
	ld.param.u64 	%rd2, [_Z13set_cc_kernelP6float2S0_Pfj_param_1];
	ld.param.u64 	%rd3, [_Z13set_cc_kernelP6float2S0_Pfj_param_2];
	ld.param.u32 	%r1, [_Z13set_cc_kernelP6float2S0_Pfj_param_3];
	cvta.to.global.u64 	%rd4, %rd1;
	cvta.to.global.u64 	%rd5, %rd3;
	cvta.to.global.u64 	%rd6, %rd2;
	mov.u32 	%r2, %ctaid.x;
	mul.lo.s32 	%r3, %r1, %r2;
	mul.wide.u32 	%rd7, %r3, 8;
	add.s64 	%rd8, %rd6, %rd7;
	ld.global.v2.f32 	{%f1, %f2}, [%rd8];
	ld.global.f32 	%f3, [%rd5];
	mul.f32 	%f4, %f1, %f3;
	mul.wide.u32 	%rd9, %r2, 8;
	add.s64 	%rd10, %rd4, %rd9;
	st.global.f32 	[%rd10], %f4;
	ld.global.f32 	%f5, [%rd5];
	mul.f32 	%f6, %f2, %f5;
	st.global.f32 	[%rd10+4], %f6;
	ret;

}
	// .globl	_Z23get_new_solution_kernelP6float2S0_
.visible .entry _Z23get_new_solution_kernelP6float2S0_(
	.param .u64 .ptr .align 1 _Z23get_new_solution_kernelP6float2S0__param_0,
	.param .u64 .ptr .align 1 _Z23get_new_solution_kernelP6float2S0__param_1
)
{
	.reg .pred 	%p<19>;
	.reg .b32 	%r<23>;
	.reg .b32 	%f<139>;
	.reg .b64 	%rd<5>;

	ld.param.u64 	%rd2, [_Z23get_new_solution_kernelP6float2S0__param_0];
	ld.param.u64 	%rd3, [_Z23get_new_solution_kernelP6float2S0__param_1];
	cvta.to.global.u64 	%rd1, %rd3;
	ld.global.f32 	%f1, [%rd1];
	abs.f32 	%f2, %f1;
	setp.eq.f32 	%p1, %f1, 0f3F800000;
	mov.f32 	%f137, 0f3F800000;
	@%p1 bra 	$L__BB15_5;
	setp.num.f32 	%p2, %f2, %f2;
	@%p2 bra 	$L__BB15_3;
	mov.f32 	%f69, 0f40000000;
	add.rn.f32 	%f137, %f1, %f69;
	bra.uni 	$L__BB15_5;
$L__BB15_3:
	setp.lt.f32 	%p3, %f2, 0f00800000;
	mul.f32 	%f14, %f2, 0f4B800000;
	selp.f32 	%f15, %f14, %f2, %p3;
	mov.b32 	%r1, %f15;
	add.s32 	%r2, %r1, -1060439283;
	and.b32  	%r3, %r2, -8388608;
	sub.s32 	%r4, %r1, %r3;
	mov.b32 	%f16, %r4;
	cvt.rn.f32.s32 	%f17, %r3;
	selp.f32 	%f18, 0fC1C00000, 0f00000000, %p3;
	fma.rn.f32 	%f19, %f17, 0f34000000, %f18;
	add.f32 	%f20, %f16, 0fBF800000;
	add.f32 	%f21, %f16, 0f3F800000;
	rcp.approx.ftz.f32 	%f22, %f21;
	add.f32 	%f23, %f20, %f20;
	mul.f32 	%f24, %f23, %f22;
	mul.f32 	%f25, %f24, %f24;
	neg.f32 	%f26, %f24;
	sub.f32 	%f27, %f20, %f24;
	add.f32 	%f28, %f27, %f27;
	fma.rn.f32 	%f29, %f26, %f20, %f28;
	mul.rn.f32 	%f30, %f22, %f29;
	fma.rn.f32 	%f31, %f25, 0f3A2C32E4, 0f3B52E7DB;
	fma.rn.f32 	%f32, %f31, %f25, 0f3C93BB73;
	fma.rn.f32 	%f33, %f32, %f25, 0f3DF6384F;
	mul.rn.f32 	%f34, %f33, %f25;
	fma.rn.f32 	%f35, %f24, 0f3FB8AA3B, %f19;
	mul.f32 	%f36, %f34, 0f40400000;
	sub.f32 	%f37, %f19, %f35;
	fma.rn.f32 	%f38, %f24, 0f3FB8AA3B, %f37;
	fma.rn.f32 	%f39, %f30, 0f3FB8AA3B, %f38;
	fma.rn.f32 	%f40, %f24, 0f32A55E34, %f39;
	fma.rn.f32 	%f41, %f36, %f30, %f40;
	fma.rn.f32 	%f42, %f34, %f24, %f41;
	add.rn.f32 	%f43, %f35, %f42;
	mov.f32 	%f44, 0f40000000;
	mul.rn.f32 	%f45, %f43, %f44;
	cvt.rni.f32.f32 	%f46, %f45;
	sub.f32 	%f47, %f45, %f46;
	neg.f32 	%f48, %f45;
	fma.rn.f32 	%f49, %f43, 0f40000000, %f48;
	neg.f32 	%f50, %f35;
	add.rn.f32 	%f51, %f43, %f50;
	neg.f32 	%f52, %f51;
	add.rn.f32 	%f53, %f42, %f52;
	fma.rn.f32 	%f54, %f53, 0f40000000, %f49;
	add.f32 	%f55, %f47, %f54;
	setp.gt.f32 	%p4, %f46, 0f00000000;
	selp.b32 	%r5, 0, -2097152000, %p4;
	setp.neu.f32 	%p5, %f1, 0f00000000;
	setp.neu.f32 	%p6, %f2, 0f7F800000;
	setp.lt.f32 	%p7, %f45, 0f00000000;
	selp.f32 	%f56, 0f00000000, 0f7F800000, %p7;
	abs.f32 	%f57, %f45;
	setp.gt.f32 	%p8, %f57, 0f43180000;
	cvt.rzi.s32.f32 	%r6, %f46;
	shl.b32 	%r7, %r6, 23;
	sub.s32 	%r8, %r7, %r5;
	mov.b32 	%f58, %r8;
	add.s32 	%r9, %r5, 2130706432;
	mov.b32 	%f59, %r9;
	fma.rn.f32 	%f60, %f55, 0f391FCB8E, 0f3AAF85ED;
	fma.rn.f32 	%f61, %f60, %f55, 0f3C1D9856;
	fma.rn.f32 	%f62, %f61, %f55, 0f3D6357BB;
	fma.rn.f32 	%f63, %f62, %f55, 0f3E75FDEC;
	fma.rn.f32 	%f64, %f63, %f55, 0f3F317218;
	fma.rn.f32 	%f65, %f64, %f55, 0f3F800000;
	mul.f32 	%f66, %f65, %f59;
	mul.f32 	%f67, %f66, %f58;
	selp.f32 	%f137, %f56, %f67, %p8;
	and.pred  	%p9, %p5, %p6;
	@%p9 bra 	$L__BB15_5;
	add.f32 	%f68, %f1, %f1;
	mov.b32 	%r10, %f68;
	and.b32  	%r11, %r10, 2147483647;
	mov.b32 	%f137, %r11;
$L__BB15_5:
	ld.global.f32 	%f7, [%rd1+4];
	abs.f32 	%f8, %f7;
	setp.eq.f32 	%p10, %f7, 0f3F800000;
	mov.f32 	%f138, 0f3F800000;
	@%p10 bra 	$L__BB15_10;
	setp.num.f32 	%p11, %f8, %f8;
	@%p11 bra 	$L__BB15_8;
	mov.f32 	%f126, 0f40000000;
	add.rn.f32 	%f138, %f7, %f126;
	bra.uni 	$L__BB15_10;
$L__BB15_8:
	setp.lt.f32 	%p12, %f8, 0f00800000;
	mul.f32 	%f71, %f8, 0f4B800000;
	selp.f32 	%f72, %f71, %f8, %p12;
	mov.b32 	%r12, %f72;
	add.s32 	%r13, %r12, -1060439283;
	and.b32  	%r14, %r13, -8388608;
	sub.s32 	%r15, %r12, %r14;
	mov.b32 	%f73, %r15;
	cvt.rn.f32.s32 	%f74, %r14;
	selp.f32 	%f75, 0fC1C00000, 0f00000000, %p12;
	fma.rn.f32 	%f76, %f74, 0f34000000, %f75;
	add.f32 	%f77, %f73, 0fBF800000;
	add.f32 	%f78, %f73, 0f3F800000;
	rcp.approx.ftz.f32 	%f79, %f78;
	add.f32 	%f80, %f77, %f77;
	mul.f32 	%f81, %f80, %f79;
	mul.f32 	%f82, %f81, %f81;
	neg.f32 	%f83, %f81;
	sub.f32 	%f84, %f77, %f81;
	add.f32 	%f85, %f84, %f84;
	fma.rn.f32 	%f86, %f83, %f77, %f85;
	mul.rn.f32 	%f87, %f79, %f86;
	fma.rn.f32 	%f88, %f82, 0f3A2C32E4, 0f3B52E7DB;
	fma.rn.f32 	%f89, %f88, %f82, 0f3C93BB73;
	fma.rn.f32 	%f90, %f89, %f82, 0f3DF6384F;
	mul.rn.f32 	%f91, %f90, %f82;
	fma.rn.f32 	%f92, %f81, 0f3FB8AA3B, %f76;
	mul.f32 	%f93, %f91, 0f40400000;
	sub.f32 	%f94, %f76, %f92;
	fma.rn.f32 	%f95, %f81, 0f3FB8AA3B, %f94;
	fma.rn.f32 	%f96, %f87, 0f3FB8AA3B, %f95;
	fma.rn.f32 	%f97, %f81, 0f32A55E34, %f96;
	fma.rn.f32 	%f98, %f93, %f87, %f97;
	fma.rn.f32 	%f99, %f91, %f81, %f98;
	add.rn.f32 	%f100, %f92, %f99;
	mov.f32 	%f101, 0f40000000;
	mul.rn.f32 	%f102, %f100, %f101;
	cvt.rni.f32.f32 	%f103, %f102;
	sub.f32 	%f104, %f102, %f103;
	neg.f32 	%f105, %f102;
	fma.rn.f32 	%f106, %f100, 0f40000000, %f105;
	neg.f32 	%f107, %f92;
	add.rn.f32 	%f108, %f100, %f107;
	neg.f32 	%f109, %f108;
	add.rn.f32 	%f110, %f99, %f109;
	fma.rn.f32 	%f111, %f110, 0f40000000, %f106;
	add.f32 	%f112, %f104, %f111;
	setp.gt.f32 	%p13, %f103, 0f00000000;
	selp.b32 	%r16, 0, -2097152000, %p13;
	setp.neu.f32 	%p14, %f7, 0f00000000;
	setp.neu.f32 	%p15, %f8, 0f7F800000;
	setp.lt.f32 	%p16, %f102, 0f00000000;
	selp.f32 	%f113, 0f00000000, 0f7F800000, %p16;
	abs.f32 	%f114, %f102;
	setp.gt.f32 	%p17, %f114, 0f43180000;
	cvt.rzi.s32.f32 	%r17, %f103;
	shl.b32 	%r18, %r17, 23;
	sub.s32 	%r19, %r18, %r16;
	mov.b32 	%f115, %r19;
	add.s32 	%r20, %r16, 2130706432;
	mov.b32 	%f116, %r20;
	fma.rn.f32 	%f117, %f112, 0f391FCB8E, 0f3AAF85ED;
	fma.rn.f32 	%f118, %f117, %f112, 0f3C1D9856;
	fma.rn.f32 	%f119, %f118, %f112, 0f3D6357BB;
	fma.rn.f32 	%f120, %f119, %f112, 0f3E75FDEC;
	fma.rn.f32 	%f121, %f120, %f112, 0f3F317218;
	fma.rn.f32 	%f122, %f121, %f112, 0f3F800000;
	mul.f32 	%f123, %f122, %f116;
	mul.f32 	%f124, %f123, %f115;
	selp.f32 	%f138, %f113, %f124, %p17;
	and.pred  	%p18, %p14, %p15;
	@%p18 bra 	$L__BB15_10;
	add.f32 	%f125, %f7, %f7;
	mov.b32 	%r21, %f125;
	and.b32  	%r22, %r21, 2147483647;
	mov.b32 	%f138, %r22;
$L__BB15_10:
	cvta.to.global.u64 	%rd4, %rd2;
	add.f32 	%f127, %f137, %f138;
	ld.global.v2.f32 	{%f128, %f129}, [%rd4];
	mul.f32 	%f130, %f129, %f7;
	fma.rn.f32 	%f131, %f128, %f1, %f130;
	div.rn.f32 	%f132, %f131, %f127;
	mul.f32 	%f133, %f129, %f1;
	mul.f32 	%f134, %f128, %f7;
	sub.f32 	%f135, %f133, %f134;
	div.rn.f32 	%f136, %f135, %f127;
	st.global.v2.f32 	[%rd4], {%f132, %f136};
	ret;

}
	// .globl	_Z19get_solution_kernelP6float2S0_S0_
.visible .entry _Z19get_solution_kernelP6float2S0_S0_(
	.param .u64 .ptr .align 1 _Z19get_solution_kernelP6float2S0_S0__param_0,
	.param .u64 .ptr .align 1 _Z19get_solution_kernelP6float2S0_S0__param_1,
	.param .u64 .ptr .align 1 _Z19get_solution_kernelP6float2S0_S0__param_2
)
{
	.reg .b32 	%r<5>;
	.reg .b32 	%f<14>;
	.reg .b64 	%rd<10>;

	ld.param.u64 	%rd1, [_Z19get_solution_kernelP6float2S0_S0__param_0];
	ld.param.u64 	%rd2, [_Z19get_solution_kernelP6float2S0_S0__param_1];
	ld.param.u64 	%rd3, [_Z19get_solution_kernelP6float2S0_S0__param_2];
	cvta.to.global.u64 	%rd4, %rd1;
	cvta.to.global.u64 	%rd5, %rd2;
	cvta.to.global.u64 	%rd6, %rd3;
	mov.u32 	%r1, %ctaid.x;
	mov.u32 	%r2, %ntid.x;
	mov.u32 	%r3, %tid.x;
	mad.lo.s32 	%r4, %r1, %r2, %r3;
	mul.wide.u32 	%rd7, %r4, 8;
	add.s64 	%rd8, %rd6, %rd7;
	ld.global.v2.f32 	{%f1, %f2}, [%rd8];
	add.s64 	%rd9, %rd4, %rd7;
	ld.global.v2.f32 	{%f3, %f4}, [%rd5];
	mul.f32 	%f5, %f1, %f3;
	mul.f32 	%f6, %f2, %f4;
	sub.f32 	%f7, %f5, %f6;
	atom.global.add.f32 	%f8, [%rd9], %f7;
	ld.global.v2.f32 	{%f9, %f10}, [%rd5];
	mul.f32 	%f11, %f2, %f9;
	fma.rn.f32 	%f12, %f1, %f10, %f11;
	atom.global.add.f32 	%f13, [%rd9+4], %f12;
	ret;

}
	// .globl	_Z10add_kernelP6float2S0_S0_
.visible .entry _Z10add_kernelP6float2S0_S0_(
	.param .u64 .ptr .align 1 _Z10add_kernelP6float2S0_S0__param_0,
	.param .u64 .ptr .align 1 _Z10add_kernelP6float2S0_S0__param_1,
	.param .u64 .ptr .align 1 _Z10add_kernelP6float2S0_S0__param_2
)
{
	.reg .b32 	%r<5>;
	.reg .b32 	%f<16>;
	.reg .b64 	%rd<10>;

	ld.param.u64 	%rd1, [_Z10add_kernelP6float2S0_S0__param_0];
	ld.param.u64 	%rd2, [_Z10add_kernelP6float2S0_S0__param_1];
	ld.param.u64 	%rd3, [_Z10add_kernelP6float2S0_S0__param_2];
	cvta.to.global.u64 	%rd4, %rd1;
	cvta.to.global.u64 	%rd5, %rd2;
	cvta.to.global.u64 	%rd6, %rd3;
	mov.u32 	%r1, %ctaid.x;
	mov.u32 	%r2, %ntid.x;
	mov.u32 	%r3, %tid.x;
	mad.lo.s32 	%r4, %r1, %r2, %r3;
	mul.wide.u32 	%rd7, %r4, 8;
	add.s64 	%rd8, %rd4, %rd7;
	ld.global.v2.f32 	{%f1, %f2}, [%rd6];
	add.s64 	%rd9, %rd5, %rd7;
	ld.global.v2.f32 	{%f3, %f4}, [%rd9];
	mul.f32 	%f5, %f1, %f3;
	mul.f32 	%f6, %f2, %f4;
	sub.f32 	%f7, %f5, %f6;
	atom.global.add.f32 	%f8, [%rd8], %f7;
	ld.global.v2.f32 	{%f9, %f10}, [%rd6];
	ld.global.v2.f32 	{%f11, %f12}, [%rd9];
	mul.f32 	%f13, %f9, %f12;
	fma.rn.f32 	%f14, %f10, %f11, %f13;
	atom.global.add.f32 	%f15, [%rd8+4], %f14;
	ret;

}
	// .globl	_Z14init_x0_kernelP6float2j
.visible .entry _Z14init_x0_kernelP6float2j(
	.param .u64 .ptr .align 1 _Z14init_x0_kernelP6float2j_param_0,
	.param .u32 _Z14init_x0_kernelP6float2j_param_1
)
{
	.local .align 4 .b8 	__local_depot18[28];
	.reg .b64 	%SP;
	.reg .b64 	%SPL;
	.reg .pred 	%p<10>;
	.reg .b32 	%r<52>;
	.reg .b32 	%f<34>;
	.reg .b64 	%rd<25>;
	.reg .b64 	%fd<25>;

	mov.u64 	%SPL, __local_depot18;
	ld.param.u64 	%rd9, [_Z14init_x0_kernelP6float2j_param_0];
	ld.param.u32 	%r17, [_Z14init_x0_kernelP6float2j_param_1];
	add.u64 	%rd1, %SPL, 0;
	mov.u32 	%r18, %ctaid.x;
	shl.b32 	%r19, %r18, 5;
	mov.u32 	%r20, %tid.x;
	add.s32 	%r1, %r19, %r20;
	mov.u32 	%r21, %ctaid.y;
	shl.b32 	%r22, %r21, 5;
	mov.u32 	%r23, %tid.y;
	add.s32 	%r2, %r22, %r23;
	cvt.rn.f32.u32 	%f7, %r17;
	div.rn.f32 	%f8, %f7, 0f40C00000;
	mov.f32 	%f9, 0fC0C8F5C3;
	div.rn.f32 	%f10, %f9, %f8;
	cvt.f64.f32 	%fd1, %f10;
	cvt.rn.f64.u32 	%fd2, %r1;
	mov.f64 	%fd3, 0d0000000000000000;
	mul.rn.f64 	%fd4, %fd3, %fd3;
	fma.rn.f64 	%fd5, %fd4, 0dBDA8FF8320FD8164, 0d3E21EEA7C1EF8528;
	fma.rn.f64 	%fd6, %fd5, %fd4, 0dBE927E4F8E06E6D9;
	fma.rn.f64 	%fd7, %fd6, %fd4, 0d3EFA01A019DDBCE9;
	fma.rn.f64 	%fd8, %fd7, %fd4, 0dBF56C16C16C15D47;
	fma.rn.f64 	%fd9, %fd8, %fd4, 0d3FA5555555555551;
	fma.rn.f64 	%fd10, %fd9, %fd4, 0dBFE0000000000000;
	fma.rn.f64 	%fd11, %fd10, %fd4, 0d3FF0000000000000;
	cvt.rn.f64.u32 	%fd12, %r2;
	fma.rn.f64 	%fd13, %fd4, 0d3DE5DB65F9785EBA, 0dBE5AE5F12CB0D246;
	fma.rn.f64 	%fd14, %fd13, %fd4, 0d3EC71DE369ACE392;
	fma.rn.f64 	%fd15, %fd14, %fd4, 0dBF2A01A019DB62A1;
	fma.rn.f64 	%fd16, %fd15, %fd4, 0d3F81111111110818;
	fma.rn.f64 	%fd17, %fd16, %fd4, 0dBFC5555555555554;
	fma.rn.f64 	%fd18, %fd17, %fd4, 0d0000000000000000;
	fma.rn.f64 	%fd19, %fd18, 0d0000000000000000, 0d0000000000000000;
	mul.f64 	%fd20, %fd19, %fd12;
	fma.rn.f64 	%fd21, %fd11, %fd2, %fd20;
	mul.f64 	%fd22, %fd21, %fd1;
	cvt.rn.f32.f64 	%f1, %fd22;
	mul.f32 	%f11, %f1, 0f3F22F983;
	cvt.rni.s32.f32 	%r51, %f11;
	cvt.rn.f32.s32 	%f12, %r51;
	fma.rn.f32 	%f13, %f12, 0fBFC90FDA, %f1;
	fma.rn.f32 	%f14, %f12, 0fB3A22168, %f13;
	fma.rn.f32 	%f33, %f12, 0fA7C234C5, %f14;
	abs.f32 	%f3, %f1;
	setp.ltu.f32 	%p1, %f3, 0f47CE4780;
	@%p1 bra 	$L__BB18_8;
	setp.neu.f32 	%p2, %f3, 0f7F800000;
	@%p2 bra 	$L__BB18_3;
	mov.f32 	%f17, 0f00000000;
	mul.rn.f32 	%f33, %f1, %f17;
	mov.b32 	%r51, 0;
	bra.uni 	$L__BB18_8;
$L__BB18_3:
	mov.b32 	%r4, %f1;
	shl.b32 	%r25, %r4, 8;
	or.b32  	%r5, %r25, -2147483648;
	mov.b64 	%rd24, 0;
	mov.b32 	%r48, 0;
	mov.u64 	%rd22, __cudart_i2opi_f;
	mov.u64 	%rd23, %rd1;
$L__BB18_4:
	.pragma "nounroll";
	ld.global.nc.u32 	%r26, [%rd22];
	mad.wide.u32 	%rd13, %r26, %r5, %rd24;
	shr.u64 	%rd24, %rd13, 32;
	st.local.u32 	[%rd23], %rd13;
	add.s32 	%r48, %r48, 1;
	add.s64 	%rd23, %rd23, 4;
	add.s64 	%rd22, %rd22, 4;
	setp.ne.s32 	%p3, %r48, 6;
	@%p3 bra 	$L__BB18_4;
	shr.u32 	%r27, %r4, 23;
	st.local.u32 	[%rd1+24], %rd24;
	and.b32  	%r8, %r27, 31;
	and.b32  	%r28, %r27, 224;
	add.s32 	%r29, %r28, -128;
	shr.u32 	%r30, %r29, 5;
	mul.wide.u32 	%rd14, %r30, 4;
	sub.s64 	%rd8, %rd1, %rd14;
	ld.local.u32 	%r49, [%rd8+24];
	ld.local.u32 	%r50, [%rd8+20];
	setp.eq.s32 	%p4, %r8, 0;
	@%p4 bra 	$L__BB18_7;
	shf.l.wrap.b32 	%r49, %r50, %r49, %r8;
	ld.local.u32 	%r31, [%rd8+16];
	shf.l.wrap.b32 	%r50, %r31, %r50, %r8;
$L__BB18_7:
	shr.u32 	%r32, %r49, 30;
	shf.l.wrap.b32 	%r33, %r50, %r49, 2;
	shl.b32 	%r34, %r50, 2;
	shr.u32 	%r35, %r33, 31;
	add.s32 	%r36, %r35, %r32;
	neg.s32 	%r37, %r36;
	setp.lt.s32 	%p5, %r4, 0;
	selp.b32 	%r51, %r37, %r36, %p5;
	xor.b32  	%r38, %r33, %r4;
	shr.s32 	%r39, %r33, 31;
	xor.b32  	%r40, %r39, %r33;
	xor.b32  	%r41, %r39, %r34;
	cvt.u64.u32 	%rd15, %r40;
	shl.b64 	%rd16, %rd15, 32;
	cvt.u64.u32 	%rd17, %r41;
	or.b64  	%rd18, %rd16, %rd17;
	cvt.rn.f64.s64 	%fd23, %rd18;
	mul.f64 	%fd24, %fd23, 0d3BF921FB54442D19;
	cvt.rn.f32.f64 	%f15, %fd24;
	neg.f32 	%f16, %f15;
	setp.lt.s32 	%p6, %r38, 0;
	selp.f32 	%f33, %f16, %f15, %p6;
$L__BB18_8:
	cvta.to.global.u64 	%rd19, %rd9;
	mul.f32 	%f18, %f33, %f33;
	fma.rn.f32 	%f19, %f18, 0f37CBAC00, 0fBAB607ED;
	fma.rn.f32 	%f20, %f19, %f18, 0f3D2AAABB;
	fma.rn.f32 	%f21, %f20, %f18, 0fBEFFFFFF;
	fma.rn.f32 	%f22, %f21, %f18, 0f3F800000;
	fma.rn.f32 	%f23, %f18, %f33, 0f00000000;
	fma.rn.f32 	%f24, %f18, 0fB94D4153, 0f3C0885E4;
	fma.rn.f32 	%f25, %f24, %f18, 0fBE2AAAA8;
	fma.rn.f32 	%f26, %f25, %f23, %f33;
	and.b32  	%r43, %r51, 1;
	setp.eq.b32 	%p7, %r43, 1;
	selp.f32 	%f27, %f22, %f26, %p7;
	selp.f32 	%f28, %f26, %f22, %p7;
	and.b32  	%r44, %r51, 2;
	setp.eq.s32 	%p8, %r44, 0;
	neg.f32 	%f29, %f27;
	selp.f32 	%f30, %f27, %f29, %p8;
	add.s32 	%r45, %r51, 1;
	and.b32  	%r46, %r45, 2;
	setp.eq.s32 	%p9, %r46, 0;
	neg.f32 	%f31, %f28;
	selp.f32 	%f32, %f28, %f31, %p9;
	mad.lo.s32 	%r47, %r17, %r1, %r2;
	mul.wide.u32 	%rd20, %r47, 8;
	add.s64 	%rd21, %rd19, %rd20;
	st.global.v2.f32 	[%rd21], {%f32, %f30};
	ret;

}


// ===== COMPILED SASS (sm_100) =====

	.target	sm_100

	.elftype	@"ET_EXEC"


//--------------------- .note.nv.tkinfo           --------------------------
	.section	.note.nv.tkinfo,"",@"SHT_NOTE"
	.sectionflags	@"SHF_NOTE_NV_TKINFO"
	.tkinfo
        /*0018*/ 	.word	0x00000002
        /*0030*/ 	.string	""
        /*0030*/ 	.string	"ptxas"
        /*0030*/ 	.string	"Cuda compilation tools, release 13.0, V13.0.88"
        /*0030*/ 	.string	"Build cuda_13.0.r13.0/compiler.36424714_0"
        /*0030*/ 	.string	"-arch sm_100 -m 64 "



//--------------------- .note.nv.cuinfo           --------------------------
	.section	.note.nv.cuinfo,"",@"SHT_NOTE"
	.sectionflags	@"SHF_NOTE_NV_CUINFO"
        /*0018*/ 	.short	0x0002
        /*001a*/ 	.short	0x0064
        /*001c*/ 	.short	0x0082
	.zero		2


//--------------------- .nv.info                  --------------------------
	.section	.nv.info,"",@"SHT_CUDA_INFO"
	.align	4


	//----- nvinfo : EIATTR_REGCOUNT
	.align		4
        /*0000*/ 	.byte	0x04, 0x2f
        /*0002*/ 	.short	(.L_11 - .L_10)
	.align		4
.L_10:
        /*0004*/ 	.word	index@(_Z22extend_by_zeros_kernelPbP6float2S1_j)
        /*0008*/ 	.word	0x00000011


	//----- nvinfo : EIATTR_FRAME_SIZE
	.align		4
.L_11:
        /*000c*/ 	.byte	0x04, 0x11
        /*000e*/ 	.short	(.L_13 - .L_12)
	.align		4
.L_12:
        /*0010*/ 	.word	index@($__internal_13_$__cuda_sm3x_div_rn_noftz_f32_slowpath)
        /*0014*/ 	.word	0x00000000


	//----- nvinfo : EIATTR_FRAME_SIZE
	.align		4
.L_13:
        /*0018*/ 	.byte	0x04, 0x11
        /*001a*/ 	.short	(.L_15 - .L_14)
	.align		4
.L_14:
        /*001c*/ 	.word	index@(_Z22extend_by_zeros_kernelPbP6float2S1_j)
        /*0020*/ 	.word	0x00000000


	//----- nvinfo : EIATTR_REGCOUNT
	.align		4
.L_15:
        /*0024*/ 	.byte	0x04, 0x2f
        /*0026*/ 	.short	(.L_17 - .L_16)
	.align		4
.L_16:
        /*0028*/ 	.word	index@(_Z22extend_by_zeros_kernelP6float2S0_j)
        /*002c*/ 	.word	0x00000011


	//----- nvinfo : EIATTR_FRAME_SIZE
	.align		4
.L_17:
        /*0030*/ 	.byte	0x04, 0x11
        /*0032*/ 	.short	(.L_19 - .L_18)
	.align		4
.L_18:
        /*0034*/ 	.word	index@($__internal_12_$__cuda_sm3x_div_rn_noftz_f32_slowpath)
        /*0038*/ 	.word	0x00000000


	//----- nvinfo : EIATTR_FRAME_SIZE
	.align		4
.L_19:
        /*003c*/ 	.byte	0x04, 0x11
        /*003e*/ 	.short	(.L_21 - .L_20)
	.align		4
.L_20:
        /*0040*/ 	.word	index@(_Z22extend_by_zeros_kernelP6float2S0_j)
        /*0044*/ 	.word	0x00000000


	//----- nvinfo : EIATTR_REGCOUNT
	.align		4
.L_21:
        /*0048*/ 	.byte	0x04, 0x2f
        /*004a*/ 	.short	(.L_23 - .L_22)
	.align		4
.L_22:
        /*004c*/ 	.word	index@(_Z22MatMul_ElemWise_kernelP6float2S0_j)
        /*0050*/ 	.word	0x0000000c


	//----- nvinfo : EIATTR_FRAME_SIZE
	.align		4
.L_23:
        /*0054*/ 	.byte	0x04, 0x11
        /*0056*/ 	.short	(.L_25 - .L_24)
	.align		4
.L_24:
        /*0058*/ 	.word	index@(_Z22MatMul_ElemWise_kernelP6float2S0_j)
        /*005c*/ 	.word	0x00000000


	//----- nvinfo : EIATTR_REGCOUNT
	.align		4
.L_25:
        /*0060*/ 	.byte	0x04, 0x2f
        /*0062*/ 	.short	(.L_27 - .L_26)
	.align		4
.L_26:
        /*0064*/ 	.word	index@(_Z25_2D_to_1D_compared_kernelP6float2S0_S0_j)
        /*0068*/ 	.word	0x00000016


	//----- nvinfo : EIATTR_FRAME_SIZE
	.align		4
.L_27:
        /*006c*/ 	.byte	0x04, 0x11
        /*006e*/ 	.short	(.L_29 - .L_28)
	.align		4
.L_28:
        /*0070*/ 	.word	index@($__internal_11_$__cuda_sm3x_div_rn_noftz_f32_slowpath)
        /*0074*/ 	.word	0x00000020


	//----- nvinfo : EIATTR_FRAME_SIZE
	.align		4
.L_29:
        /*0078*/ 	.byte	0x04, 0x11
        /*007a*/ 	.short	(.L_31 - .L_30)
	.align		4
.L_30:
        /*007c*/ 	.word	index@(_Z25_2D_to_1D_compared_kernelP6float2S0_S0_j)
        /*0080*/ 	.word	0x00000020


	//----- nvinfo : EIATTR_REGCOUNT
	.align		4
.L_31:
        /*0084*/ 	.byte	0x04, 0x2f
        /*0086*/ 	.short	(.L_33 - .L_32)
	.align		4
.L_32:
        /*0088*/ 	.word	index@(_Z25_2D_to_1D_compared_kernelPbP6float2S1_S1_jj)
        /*008c*/ 	.word	0x00000014


	//----- nvinfo : EIATTR_FRAME_SIZE
	.align		4
.L_33:
        /*0090*/ 	.byte	0x04, 0x11
        /*0092*/ 	.short	(.L_35 - .L_34)
	.align		4
.L_34:
        /*0094*/ 	.word	index@($__internal_10_$__cuda_sm3x_div_rn_noftz_f32_slowpath)
        /*0098*/ 	.word	0x00000000


	//----- nvinfo : EIATTR_FRAME_SIZE
	.align		4
.L_35:
        /*009c*/ 	.byte	0x04, 0x11
        /*009e*/ 	.short	(.L_37 - .L_36)
	.align		4
.L_36:
        /*00a0*/ 	.word	index@(_Z25_2D_to_1D_compared_kernelPbP6float2S1_S1_jj)
        /*00a4*/ 	.word	0x00000000


	//----- nvinfo : EIATTR_REGCOUNT
	.align		4
.L_37:
        /*00a8*/ 	.byte	0x04, 0x2f
        /*00aa*/ 	.short	(.L_39 - .L_38)
	.align		4
.L_38:
        /*00ac*/ 	.word	index@(_Z29residual_normalization_kernelP6float2PfS0_)
        /*00b0*/ 	.word	0x00000012


	//----- nvinfo : EIATTR_FRAME_SIZE
	.align		4
.L_39:
        /*00b4*/ 	.byte	0x04, 0x11
        /*00b6*/ 	.short	(.L_41 - .L_40)
	.align		4
.L_40:
        /*00b8*/ 	.word	index@($__internal_9_$__cuda_sm3x_div_rn_noftz_f32_slowpath)
        /*00bc*/ 	.word	0x00000000


	//----- nvinfo : EIATTR_FRAME_SIZE
	.align		4
.L_41:
        /*00c0*/ 	.byte	0x04, 0x11
        /*00c2*/ 	.short	(.L_43 - .L_42)
	.align		4
.L_42:
        /*00c4*/ 	.word	index@(_Z29residual_normalization_kernelP6float2PfS0_)
        /*00c8*/ 	.word	0x00000000


	//----- nvinfo : EIATTR_REGCOUNT
	.align		4
.L_43:
        /*00cc*/ 	.byte	0x04, 0x2f
        /*00ce*/ 	.short	(.L_45 - .L_44)
	.align		4
.L_44:
        /*00d0*/ 	.word	index@(_Z21set_alpha_beta_kernelP6float2S0_)
        /*00d4*/ 	.word	0x00000008


	//----- nvinfo : EIATTR_FRAME_SIZE
	.align		4
.L_45:
        /*00d8*/ 	.byte	0x04, 0x11
        /*00da*/ 	.short	(.L_47 - .L_46)
	.align		4
.L_46:
        /*00dc*/ 	.word	index@(_Z21set_alpha_beta_kernelP6float2S0_)
        /*00e0*/ 	.word	0x00000000


	//----- nvinfo : EIATTR_REGCOUNT
	.align		4
.L_47:
        /*00e4*/ 	.byte	0x04, 0x2f
        /*00e6*/ 	.short	(.L_49 - .L_48)
	.align		4
.L_48:
        /*00e8*/ 	.word	index@(_Z16_2D_to_1D_kernelP6float2S0_S0_j)
        /*00ec*/ 	.word	0x00000014


	//----- nvinfo : EIATTR_FRAME_SIZE
	.align		4
.L_49:
        /*00f0*/ 	.byte	0x04, 0x11
        /*00f2*/ 	.short	(.L_51 - .L_50)
	.align		4
.L_50:
        /*00f4*/ 	.word	index@($__internal_8_$__cuda_sm3x_div_rn_noftz_f32_slowpath)
        /*00f8*/ 	.word	0x00000000


	//----- nvinfo : EIATTR_FRAME_SIZE
	.align		4
.L_51:
        /*00fc*/ 	.byte	0x04, 0x11
        /*00fe*/ 	.short	(.L_53 - .L_52)
	.align		4
.L_52:
        /*0100*/ 	.word	index@(_Z16_2D_to_1D_kernelP6float2S0_S0_j)
        /*0104*/ 	.word	0x00000000


	//----- nvinfo : EIATTR_REGCOUNT
	.align		4
.L_53:
        /*0108*/ 	.byte	0x04, 0x2f
        /*010a*/ 	.short	(.L_55 - .L_54)
	.align		4
.L_54:
        /*010c*/ 	.word	index@(_Z16_2D_to_1D_kernelPbP6float2S1_S1_j)
        /*0110*/ 	.word	0x00000014


	//----- nvinfo : EIATTR_FRAME_SIZE
	.align		4
.L_55:
        /*0114*/ 	.byte	0x04, 0x11
        /*0116*/ 	.short	(.L_57 - .L_56)
	.align		4
.L_56:
        /*0118*/ 	.word	index@($__internal_7_$__cuda_sm3x_div_rn_noftz_f32_slowpath)
        /*011c*/ 	.word	0x00000000


	//----- nvinfo : EIATTR_FRAME_SIZE
	.align		4
.L_57:
        /*0120*/ 	.byte	0x04, 0x11
        /*0122*/ 	.short	(.L_59 - .L_58)
	.align		4
.L_58:
        /*0124*/ 	.word	index@(_Z16_2D_to_1D_kernelPbP6float2S1_S1_j)
        /*0128*/ 	.word	0x00000000


	//----- nvinfo : EIATTR_REGCOUNT
	.align		4
.L_59:
        /*012c*/ 	.byte	0x04, 0x2f
        /*012e*/ 	.short	(.L_61 - .L_60)
	.align		4
.L_60:
        /*0130*/ 	.word	index@(_Z22weight_subtract_kernelP6float2S0_S0_)
        /*0134*/ 	.word	0x0000000e


	//----- nvinfo : EIATTR_FRAME_SIZE
	.align		4
.L_61:
        /*0138*/ 	.byte	0x04, 0x11
        /*013a*/ 	.short	(.L_63 - .L_62)
	.align		4
.L_62:
        /*013c*/ 	.word	index@(_Z22weight_subtract_kernelP6float2S0_S0_)
        /*0140*/ 	.word	0x00000000


	//----- nvinfo : EIATTR_REGCOUNT
	.align		4
.L_63:
        /*0144*/ 	.byte	0x04, 0x2f
        /*0146*/ 	.short	(.L_65 - .L_64)
	.align		4
.L_64:
        /*0148*/ 	.word	index@(_Z19get_complex_dividedPKfP6float2Pf)
        /*014c*/ 	.word	0x0000000d


	//----- nvinfo : EIATTR_FRAME_SIZE
	.align		4
.L_65:
        /*0150*/ 	.byte	0x04, 0x11
        /*0152*/ 	.short	(.L_67 - .L_66)
	.align		4
.L_66:
        /*0154*/ 	.word	index@($__internal_6_$__cuda_sm20_rcp_rn_f32_slowpath)
        /*0158*/ 	.word	0x00000000


	//----- nvinfo : EIATTR_FRAME_SIZE
	.align		4
.L_67:
        /*015c*/ 	.byte	0x04, 0x11
        /*015e*/ 	.short	(.L_69 - .L_68)
	.align		4
.L_68:
        /*0160*/ 	.word	index@(_Z19get_complex_dividedPKfP6float2Pf)
        /*0164*/ 	.word	0x00000000


	//----- nvinfo : EIATTR_REGCOUNT
	.align		4
.L_69:
        /*0168*/ 	.byte	0x04, 0x2f
        /*016a*/ 	.short	(.L_71 - .L_70)
	.align		4
.L_70:
        /*016c*/ 	.word	index@(_Z23set_first_Jtotal_kernelP6float2S0_jj)
        /*0170*/ 	.word	0x00000011


	//----- nvinfo : EIATTR_FRAME_SIZE
	.align		4
.L_71:
        /*0174*/ 	.byte	0x04, 0x11
        /*0176*/ 	.short	(.L_73 - .L_72)
	.align		4
.L_72:
        /*0178*/ 	.word	index@($__internal_5_$__cuda_sm3x_div_rn_noftz_f32_slowpath)
        /*017c*/ 	.word	0x00000000


	//----- nvinfo : EIATTR_FRAME_SIZE
	.align		4
.L_73:
        /*0180*/ 	.byte	0x04, 0x11
        /*0182*/ 	.short	(.L_75 - .L_74)
	.align		4
.L_74:
        /*0184*/ 	.word	index@($__internal_4_$__cuda_sm20_sqrt_rn_f32_slowpath)
        /*0188*/ 	.word	0x00000000


	//----- nvinfo : EIATTR_FRAME_SIZE
	.align		4
.L_75:
        /*018c*/ 	.byte	0x04, 0x11
        /*018e*/ 	.short	(.L_77 - .L_76)
	.align		4
.L_76:
        /*0190*/ 	.word	index@(_Z23set_first_Jtotal_kernelP6float2S0_jj)
        /*0194*/ 	.word	0x00000000


	//----- nvinfo : EIATTR_REGCOUNT
	.align		4
.L_77:
        /*0198*/ 	.byte	0x04, 0x2f
        /*019a*/ 	.short	(.L_79 - .L_78)
	.align		4
.L_78:
        /*019c*/ 	.word	index@(_Z26set_Identity_matrix_kernelP6float2)
        /*01a0*/ 	.word	0x00000008


	//----- nvinfo : EIATTR_FRAME_SIZE
	.align		4
.L_79:
        /*01a4*/ 	.byte	0x04, 0x11
        /*01a6*/ 	.short	(.L_81 - .L_80)
	.align		4
.L_80:
        /*01a8*/ 	.word	index@(_Z26set_Identity_matrix_kernelP6float2)
        /*01ac*/ 	.word	0x00000000


	//----- nvinfo : EIATTR_REGCOUNT
	.align		4
.L_81:
        /*01b0*/ 	.byte	0x04, 0x2f
        /*01b2*/ 	.short	(.L_83 - .L_82)
	.align		4
.L_82:
        /*01b4*/ 	.word	index@(_Z44set_4_Givens_rotation_matrix_elements_kernelP6float2jS0_S0_S0_S0_j)
        /*01b8*/ 	.word	0x00000011


	//----- nvinfo : EIATTR_FRAME_SIZE
	.align		4
.L_83:
        /*01bc*/ 	.byte	0x04, 0x11
        /*01be*/ 	.short	(.L_85 - .L_84)
	.align		4
.L_84:
        /*01c0*/ 	.word	index@($__internal_3_$__cuda_sm3x_div_rn_noftz_f32_slowpath)
        /*01c4*/ 	.word	0x00000000


	//----- nvinfo : EIATTR_FRAME_SIZE
	.align		4
.L_85:
        /*01c8*/ 	.byte	0x04, 0x11
        /*01ca*/ 	.short	(.L_87 - .L_86)
	.align		4
.L_86:
        /*01cc*/ 	.word	index@($__internal_2_$__cuda_sm20_sqrt_rn_f32_slowpath)
        /*01d0*/ 	.word	0x00000000


	//----- nvinfo : EIATTR_FRAME_SIZE
	.align		4
.L_87:
        /*01d4*/ 	.byte	0x04, 0x11
        /*01d6*/ 	.short	(.L_89 - .L_88)
	.align		4
.L_88:
        /*01d8*/ 	.word	index@(_Z44set_4_Givens_rotation_matrix_elements_kernelP6float2jS0_S0_S0_S0_j)
        /*01dc*/ 	.word	0x00000000


	//----- nvinfo : EIATTR_REGCOUNT
	.align		4
.L_89:
        /*01e0*/ 	.byte	0x04, 0x2f
        /*01e2*/ 	.short	(.L_91 - .L_90)
	.align		4
.L_90:
        /*01e4*/ 	.word	index@(_Z13set_cc_kernelP6float2S0_Pfj)
        /*01e8*/ 	.word	0x0000000e


	//----- nvinfo : EIATTR_FRAME_SIZE
	.align		4
.L_91:
        /*01ec*/ 	.byte	0x04, 0x11
        /*01ee*/ 	.short	(.L_93 - .L_92)
	.align		4
.L_92:
        /*01f0*/ 	.word	index@(_Z13set_cc_kernelP6float2S0_Pfj)
        /*01f4*/ 	.word	0x00000000


	//----- nvinfo : EIATTR_REGCOUNT
	.align		4
.L_93:
        /*01f8*/ 	.byte	0x04, 0x2f
        /*01fa*/ 	.short	(.L_95 - .L_94)
	.align		4
.L_94:
        /*01fc*/ 	.word	index@(_Z23get_new_solution_kernelP6float2S0_)
        /*0200*/ 	.word	0x00000013


	//----- nvinfo : EIATTR_FRAME_SIZE
	.align		4
.L_95:
        /*0204*/ 	.byte	0x04, 0x11
        /*0206*/ 	.short	(.L_97 - .L_96)
	.align		4
.L_96:
        /*0208*/ 	.word	index@($__internal_1_$__cuda_sm3x_div_rn_noftz_f32_slowpath)
        /*020c*/ 	.word	0x00000000


	//----- nvinfo : EIATTR_FRAME_SIZE
	.align		4
.L_97:
        /*0210*/ 	.byte	0x04, 0x11
        /*0212*/ 	.short	(.L_99 - .L_98)
	.align		4
.L_98:
        /*0214*/ 	.word	index@(_Z23get_new_solution_kernelP6float2S0_)
        /*0218*/ 	.word	0x00000000


	//----- nvinfo : EIATTR_REGCOUNT
	.align		4
.L_99:
        /*021c*/ 	.byte	0x04, 0x2f
        /*021e*/ 	.short	(.L_101 - .L_100)
	.align		4
.L_100:
        /*0220*/ 	.word	index@(_Z19get_solution_kernelP6float2S0_S0_)
        /*0224*/ 	.word	0x00000010


	//----- nvinfo : EIATTR_FRAME_SIZE
	.align		4
.L_101:
        /*0228*/ 	.byte	0x04, 0x11
        /*022a*/ 	.short	(.L_103 - .L_102)
	.align		4
.L_102:
        /*022c*/ 	.word	index@(_Z19get_solution_kernelP6float2S0_S0_)
        /*0230*/ 	.word	0x00000000


	//----- nvinfo : EIATTR_REGCOUNT
	.align		4
.L_103:
        /*0234*/ 	.byte	0x04, 0x2f
        /*0236*/ 	.short	(.L_105 - .L_104)
	.align		4
.L_104:
        /*0238*/ 	.word	index@(_Z10add_kernelP6float2S0_S0_)
        /*023c*/ 	.word	0x00000010


	//----- nvinfo : EIATTR_FRAME_SIZE
	.align		4
.L_105:
        /*0240*/ 	.byte	0x04, 0x11
        /*0242*/ 	.short	(.L_107 - .L_106)
	.align		4
.L_106:
        /*0244*/ 	.word	index@(_Z10add_kernelP6float2S0_S0_)
        /*0248*/ 	.word	0x00000000


	//----- nvinfo : EIATTR_REGCOUNT
	.align		4
.L_107:
        /*024c*/ 	.byte	0x04, 0x2f
        /*024e*/ 	.short	(.L_109 - .L_108)
	.align		4
.L_108:
        /*0250*/ 	.word	index@(_Z14init_x0_kernelP6float2j)
        /*0254*/ 	.word	0x00000012


	//----- nvinfo : EIATTR_FRAME_SIZE
	.align		4
.L_109:
        /*0258*/ 	.byte	0x04, 0x11
        /*025a*/ 	.short	(.L_111 - .L_110)
	.align		4
.L_110:
        /*025c*/ 	.word	index@($__internal_0_$__cuda_sm3x_div_rn_noftz_f32_slowpath)
        /*0260*/ 	.word	0x00000020


	//----- nvinfo : EIATTR_FRAME_SIZE
	.align		4
.L_111:
        /*0264*/ 	.byte	0x04, 0x11
        /*0266*/ 	.short	(.L_113 - .L_112)
	.align		4
.L_112:
        /*0268*/ 	.word	index@(_Z14init_x0_kernelP6float2j)
        /*026c*/ 	.word	0x00000020


	//----- nvinfo : EIATTR_MIN_STACK_SIZE
	.align		4
.L_113:
        /*0270*/ 	.byte	0x04, 0x12
        /*0272*/ 	.short	(.L_115 - .L_114)
	.align		4
.L_114:
        /*0274*/ 	.word	index@(_Z14init_x0_kernelP6float2j)
        /*0278*/ 	.word	0x00000020


	//----- nvinfo : EIATTR_MIN_STACK_SIZE
	.align		4
.L_115:
        /*027c*/ 	.byte	0x04, 0x12
        /*027e*/ 	.short	(.L_117 - .L_116)
	.align		4
.L_116:
        /*0280*/ 	.word	index@(_Z10add_kernelP6float2S0_S0_)
        /*0284*/ 	.word	0x00000000


	//----- nvinfo : EIATTR_MIN_STACK_SIZE
	.align		4
.L_117:
        /*0288*/ 	.byte	0x04, 0x12
        /*028a*/ 	.short	(.L_119 - .L_118)
	.align		4
.L_118:
        /*028c*/ 	.word	index@(_Z19get_solution_kernelP6float2S0_S0_)
        /*0290*/ 	.word	0x00000000


	//----- nvinfo : EIATTR_MIN_STACK_SIZE
	.align		4
.L_119:
        /*0294*/ 	.byte	0x04, 0x12
        /*0296*/ 	.short	(.L_121 - .L_120)
	.align		4
.L_120:
        /*0298*/ 	.word	index@(_Z23get_new_solution_kernelP6float2S0_)
        /*029c*/ 	.word	0x00000000


	//----- nvinfo : EIATTR_MIN_STACK_SIZE
	.align		4
.L_121:
        /*02a0*/ 	.byte	0x04, 0x12
        /*02a2*/ 	.short	(.L_123 - .L_122)
	.align		4
.L_122:
        /*02a4*/ 	.word	index@(_Z13set_cc_kernelP6float2S0_Pfj)
        /*02a8*/ 	.word	0x00000000


	//----- nvinfo : EIATTR_MIN_STACK_SIZE
	.align		4
.L_123:
        /*02ac*/ 	.byte	0x04, 0x12
        /*02ae*/ 	.short	(.L_125 - .L_124)
	.align		4
.L_124:
        /*02b0*/ 	.word	index@(_Z44set_4_Givens_rotation_matrix_elements_kernelP6float2jS0_S0_S0_S0_j)
        /*02b4*/ 	.word	0x00000000


	//----- nvinfo : EIATTR_MIN_STACK_SIZE
	.align		4
.L_125:
        /*02b8*/ 	.byte	0x04, 0x12
        /*02ba*/ 	.short	(.L_127 - .L_126)
	.align		4
.L_126:
        /*02bc*/ 	.word	index@(_Z26set_Identity_matrix_kernelP6float2)
        /*02c0*/ 	.word	0x00000000


	//----- nvinfo : EIATTR_MIN_STACK_SIZE
	.align		4
.L_127:
        /*02c4*/ 	.byte	0x04, 0x12
        /*02c6*/ 	.short	(.L_129 - .L_128)
	.align		4
.L_128:
        /*02c8*/ 	.word	index@(_Z23set_first_Jtotal_kernelP6float2S0_jj)
        /*02cc*/ 	.word	0x00000000


	//----- nvinfo : EIATTR_MIN_STACK_SIZE
	.align		4
.L_129:
        /*02d0*/ 	.byte	0x04, 0x12
        /*02d2*/ 	.short	(.L_131 - .L_130)
	.align		4
.L_130:
        /*02d4*/ 	.word	index@(_Z19get_complex_dividedPKfP6float2Pf)
        /*02d8*/ 	.word	0x00000000


	//----- nvinfo : EIATTR_MIN_STACK_SIZE
	.align		4
.L_131:
        /*02dc*/ 	.byte	0x04, 0x12
        /*02de*/ 	.short	(.L_133 - .L_132)
	.align		4
.L_132:
        /*02e0*/ 	.word	index@(_Z22weight_subtract_kernelP6float2S0_S0_)
        /*02e4*/ 	.word	0x00000000


	//----- nvinfo : EIATTR_MIN_STACK_SIZE
	.align		4
.L_133:
        /*02e8*/ 	.byte	0x04, 0x12
        /*02ea*/ 	.short	(.L_135 - .L_134)
	.align		4
.L_134:
        /*02ec*/ 	.word	index@(_Z16_2D_to_1D_kernelPbP6float2S1_S1_j)
        /*02f0*/ 	.word	0x00000000


	//----- nvinfo : EIATTR_MIN_STACK_SIZE
	.align		4
.L_135:
        /*02f4*/ 	.byte	0x04, 0x12
        /*02f6*/ 	.short	(.L_137 - .L_136)
	.align		4
.L_136:
        /*02f8*/ 	.word	index@(_Z16_2D_to_1D_kernelP6float2S0_S0_j)
        /*02fc*/ 	.word	0x00000000


	//----- nvinfo : EIATTR_MIN_STACK_SIZE
	.align		4
.L_137:
        /*0300*/ 	.byte	0x04, 0x12
        /*0302*/ 	.short	(.L_139 - .L_138)
	.align		4
.L_138:
        /*0304*/ 	.word	index@(_Z21set_alpha_beta_kernelP6float2S0_)
        /*0308*/ 	.word	0x00000000


	//----- nvinfo : EIATTR_MIN_STACK_SIZE
	.align		4
.L_139:
        /*030c*/ 	.byte	0x04, 0x12
        /*030e*/ 	.short	(.L_141 - .L_140)
	.align		4
.L_140:
        /*0310*/ 	.word	index@(_Z29residual_normalization_kernelP6float2PfS0_)
        /*0314*/ 	.word	0x00000000


	//----- nvinfo : EIATTR_MIN_STACK_SIZE
	.align		4
.L_141:
        /*0318*/ 	.byte	0x04, 0x12
        /*031a*/ 	.short	(.L_143 - .L_142)
	.align		4
.L_142:
        /*031c*/ 	.word	index@(_Z25_2D_to_1D_compared_kernelPbP6float2S1_S1_jj)
        /*0320*/ 	.word	0x00000000


	//----- nvinfo : EIATTR_MIN_STACK_SIZE
	.align		4
.L_143:
        /*0324*/ 	.byte	0x04, 0x12
        /*0326*/ 	.short	(.L_145 - .L_144)
	.align		4
.L_144:
        /*0328*/ 	.word	index@(_Z25_2D_to_1D_compared_kernelP6float2S0_S0_j)
        /*032c*/ 	.word	0x00000020


	//----- nvinfo : EIATTR_MIN_STACK_SIZE
	.align		4
.L_145:
        /*0330*/ 	.byte	0x04, 0x12
        /*0332*/ 	.short	(.L_147 - .L_146)
	.align		4
.L_146:
        /*0334*/ 	.word	index@(_Z22MatMul_ElemWise_kernelP6float2S0_j)
        /*0338*/ 	.word	0x00000000


	//----- nvinfo : EIATTR_MIN_STACK_SIZE
	.align		4
.L_147:
        /*033c*/ 	.byte	0x04, 0x12
        /*033e*/ 	.short	(.L_149 - .L_148)
	.align		4
.L_148:
        /*0340*/ 	.word	index@(_Z22extend_by_zeros_kernelP6float2S0_j)
        /*0344*/ 	.word	0x00000000


	//----- nvinfo : EIATTR_MIN_STACK_SIZE
	.align		4
.L_149:
        /*0348*/ 	.byte	0x04, 0x12
        /*034a*/ 	.short	(.L_151 - .L_150)
	.align		4
.L_150:
        /*034c*/ 	.word	index@(_Z22extend_by_zeros_kernelPbP6float2S1_j)
        /*0350*/ 	.word	0x00000000
.L_151:


//--------------------- .nv.compat                --------------------------
	.section	.nv.compat,"",@"SHT_CUDA_COMPAT_INFO"
	.align	4
        /*0000*/ 	.byte	0x02, 0x09, 0x00, 0x00, 0x02, 0x02, 0x01, 0x00, 0x02, 0x05, 0x05, 0x00, 0x03, 0x07, 0x01, 0x01
        /*0010*/ 	.byte	0x02, 0x03, 0x00, 0x00, 0x02, 0x06, 0x01, 0x00, 0x04, 0x0b, 0x08, 0x00, 0x01, 0x00, 0x00, 0x00
        /*0020*/ 	.byte	0x00, 0x00, 0x00, 0x00


//--------------------- .nv.info._Z14init_x0_kernelP6float2j --------------------------
	.section	.nv.info._Z14init_x0_kernelP6float2j,"",@"SHT_CUDA_INFO"
	.sectionflags	@""
	.align	4


	//----- nvinfo : EIATTR_CUDA_API_VERSION
	.align		4
        /*0000*/ 	.byte	0x04, 0x37
        /*0002*/ 	.short	(.L_153 - .L_152)
.L_152:
        /*0004*/ 	.word	0x00000082


	//----- nvinfo : EIATTR_KPARAM_INFO
	.align		4
.L_153:
        /*0008*/ 	.byte	0x04, 0x17
        /*000a*/ 	.short	(.L_155 - .L_154)
.L_154:
        /*000c*/ 	.word	0x00000000
        /*0010*/ 	.short	0x0001
        /*0012*/ 	.short	0x0008
        /*0014*/ 	.byte	0x00, 0xf0, 0x11, 0x00


	//----- nvinfo : EIATTR_KPARAM_INFO
	.align		4
.L_155:
        /*0018*/ 	.byte	0x04, 0x17
        /*001a*/ 	.short	(.L_157 - .L_156)
.L_156:
        /*001c*/ 	.word	0x00000000
        /*0020*/ 	.short	0x0000
        /*0022*/ 	.short	0x0000
        /*0024*/ 	.byte	0x00, 0xf5, 0x21, 0x00


	//----- nvinfo : EIATTR_SPARSE_MMA_MASK
	.align		4
.L_157:
        /*0028*/ 	.byte	0x03, 0x50
        /*002a*/ 	.short	0x0000


	//----- nvinfo : EIATTR_MAXREG_COUNT
	.align		4
        /*002c*/ 	.byte	0x03, 0x1b
        /*002e*/ 	.short	0x00ff


	//----- nvinfo : EIATTR_MERCURY_ISA_VERSION
	.align		4
        /*0030*/ 	.byte	0x03, 0x5f
        /*0032*/ 	.short	0x0101


	//----- nvinfo : EIATTR_VRC_CTA_INIT_COUNT
	.align		4
        /*0034*/ 	.byte	0x02, 0x4a
	.zero		1
	.zero		1


	//----- nvinfo : EIATTR_EXIT_INSTR_OFFSETS
	.align		4
        /*0038*/ 	.byte	0x04, 0x1c
        /*003a*/ 	.short	(.L_159 - .L_158)


	//   ....[0]....
.L_158:
        /*003c*/ 	.word	0x00000ad0


	//----- nvinfo : EIATTR_CRS_STACK_SIZE
	.align		4
.L_159:
        /*0040*/ 	.byte	0x04, 0x1e
        /*0042*/ 	.short	(.L_161 - .L_160)
.L_160:
        /*0044*/ 	.word	0x00000000


	//----- nvinfo : EIATTR_CBANK_PARAM_SIZE
	.align		4
.L_161:
        /*0048*/ 	.byte	0x03, 0x19
        /*004a*/ 	.short	0x000c


	//----- nvinfo : EIATTR_PARAM_CBANK
	.align		4
        /*004c*/ 	.byte	0x04, 0x0a
        /*004e*/ 	.short	(.L_163 - .L_162)
	.align		4
.L_162:
        /*0050*/ 	.word	index@(.nv.constant0._Z14init_x0_kernelP6float2j)
        /*0054*/ 	.short	0x0380
        /*0056*/ 	.short	0x000c


	//----- nvinfo : EIATTR_SW_WAR
	.align		4
.L_163:
        /*0058*/ 	.byte	0x04, 0x36
        /*005a*/ 	.short	(.L_165 - .L_164)
.L_164:
        /*005c*/ 	.word	0x00000008
.L_165:


//--------------------- .nv.info._Z10add_kernelP6float2S0_S0_ --------------------------
	.section	.nv.info._Z10add_kernelP6float2S0_S0_,"",@"SHT_CUDA_INFO"
	.sectionflags	@""
	.align	4


	//----- nvinfo : EIATTR_CUDA_API_VERSION
	.align		4
        /*0000*/ 	.byte	0x04, 0x37
        /*0002*/ 	.short	(.L_167 - .L_166)
.L_166:
        /*0004*/ 	.word	0x00000082


	//----- nvinfo : EIATTR_KPARAM_INFO
	.align		4
.L_167:
        /*0008*/ 	.byte	0x04, 0x17
        /*000a*/ 	.short	(.L_169 - .L_168)
.L_168:
        /*000c*/ 	.word	0x00000000
        /*0010*/ 	.short	0x0002
        /*0012*/ 	.short	0x0010
        /*0014*/ 	.byte	0x00, 0xf5, 0x21, 0x00


	//----- nvinfo : EIATTR_KPARAM_INFO
	.align		4
.L_169:
        /*0018*/ 	.byte	0x04, 0x17
        /*001a*/ 	.short	(.L_171 - .L_170)
.L_170:
        /*001c*/ 	.word	0x00000000
        /*0020*/ 	.short	0x0001
        /*0022*/ 	.short	0x0008
        /*0024*/ 	.byte	0x00, 0xf5, 0x21, 0x00


	//----- nvinfo : EIATTR_KPARAM_INFO
	.align		4
.L_171:
        /*0028*/ 	.byte	0x04, 0x17
        /*002a*/ 	.short	(.L_173 - .L_172)
.L_172:
        /*002c*/ 	.word	0x00000000
        /*0030*/ 	.short	0x0000
        /*0032*/ 	.short	0x0000
        /*0034*/ 	.byte	0x00, 0xf5, 0x21, 0x00


	//----- nvinfo : EIATTR_SPARSE_MMA_MASK
	.align		4
.L_173:
        /*0038*/ 	.byte	0x03, 0x50
        /*003a*/ 	.short	0x0000


	//----- nvinfo : EIATTR_MAXREG_COUNT
	.align		4
        /*003c*/ 	.byte	0x03, 0x1b
        /*003e*/ 	.short	0x00ff


	//----- nvinfo : EIATTR_MERCURY_ISA_VERSION
	.align		4
        /*0040*/ 	.byte	0x03, 0x5f
        /*0042*/ 	.short	0x0101


	//----- nvinfo : EIATTR_VRC_CTA_INIT_COUNT
	.align		4
        /*0044*/ 	.byte	0x02, 0x4a
	.zero		1
	.zero		1


	//----- nvinfo : EIATTR_EXIT_INSTR_OFFSETS
	.align		4
        /*0048*/ 	.byte	0x04, 0x1c
        /*004a*/ 	.short	(.L_175 - .L_174)


	//   ....[0]....
.L_174:
        /*004c*/ 	.word	0x00000150


	//----- nvinfo : EIATTR_CBANK_PARAM_SIZE
	.align		4
.L_175:
        /*0050*/ 	.byte	0x03, 0x19
        /*0052*/ 	.short	0x0018


	//----- nvinfo : EIATTR_PARAM_CBANK
	.align		4
        /*0054*/ 	.byte	0x04, 0x0a
        /*0056*/ 	.short	(.L_177 - .L_176)
	.align		4
.L_176:
        /*0058*/ 	.word	index@(.nv.constant0._Z10add_kernelP6float2S0_S0_)
        /*005c*/ 	.short	0x0380
        /*005e*/ 	.short	0x0018


	//----- nvinfo : EIATTR_SW_WAR
	.align		4
.L_177:
        /*0060*/ 	.byte	0x04, 0x36
        /*0062*/ 	.short	(.L_179 - .L_178)
.L_178:
        /*0064*/ 	.word	0x00000008
.L_179:


//--------------------- .nv.info._Z19get_solution_kernelP6float2S0_S0_ --------------------------
	.section	.nv.info._Z19get_solution_kernelP6float2S0_S0_,"",@"SHT_CUDA_INFO"
	.sectionflags	@""
	.align	4


	//----- nvinfo : EIATTR_CUDA_API_VERSION
	.align		4
        /*0000*/ 	.byte	0x04, 0x37
        /*0002*/ 	.short	(.L_181 - .L_180)
.L_180:
        /*0004*/ 	.word	0x00000082


	//----- nvinfo : EIATTR_KPARAM_INFO
	.align		4
.L_181:
        /*0008*/ 	.byte	0x04, 0x17
        /*000a*/ 	.short	(.L_183 - .L_182)
.L_182:
        /*000c*/ 	.word	0x00000000
        /*0010*/ 	.short	0x0002
        /*0012*/ 	.short	0x0010
        /*0014*/ 	.byte	0x00, 0xf5, 0x21, 0x00


	//----- nvinfo : EIATTR_KPARAM_INFO
	.align		4
.L_183:
        /*0018*/ 	.byte	0x04, 0x17
        /*001a*/ 	.short	(.L_185 - .L_184)
.L_184:
        /*001c*/ 	.word	0x00000000
        /*0020*/ 	.short	0x0001
        /*0022*/ 	.short	0x0008
        /*0024*/ 	.byte	0x00, 0xf5, 0x21, 0x00


	//----- nvinfo : EIATTR_KPARAM_INFO
	.align		4
.L_185:
        /*0028*/ 	.byte	0x04, 0x17
        /*002a*/ 	.short	(.L_187 - .L_186)
.L_186:
        /*002c*/ 	.word	0x00000000
        /*0030*/ 	.short	0x0000
        /*0032*/ 	.short	0x0000
        /*0034*/ 	.byte	0x00, 0xf5, 0x21, 0x00


	//----- nvinfo : EIATTR_SPARSE_MMA_MASK
	.align		4
.L_187:
        /*0038*/ 	.byte	0x03, 0x50
        /*003a*/ 	.short	0x0000


	//----- nvinfo : EIATTR_MAXREG_COUNT
	.align		4
        /*003c*/ 	.byte	0x03, 0x1b
        /*003e*/ 	.short	0x00ff


	//----- nvinfo : EIATTR_MERCURY_ISA_VERSION
	.align		4
        /*0040*/ 	.byte	0x03, 0x5f
        /*0042*/ 	.short	0x0101


	//----- nvinfo : EIATTR_VRC_CTA_INIT_COUNT
	.align		4
        /*0044*/ 	.byte	0x02, 0x4a
	.zero		1
	.zero		1


	//----- nvinfo : EIATTR_EXIT_INSTR_OFFSETS
	.align		4
        /*0048*/ 	.byte	0x04, 0x1c
        /*004a*/ 	.short	(.L_189 - .L_188)


	//   ....[0]....
.L_188:
        /*004c*/ 	.word	0x00000140


	//----- nvinfo : EIATTR_CBANK_PARAM_SIZE
	.align		4
.L_189:
        /*0050*/ 	.byte	0x03, 0x19
        /*0052*/ 	.short	0x0018


	//----- nvinfo : EIATTR_PARAM_CBANK
	.align		4
        /*0054*/ 	.byte	0x04, 0x0a
        /*0056*/ 	.short	(.L_191 - .L_190)
	.align		4
.L_190:
        /*0058*/ 	.word	index@(.nv.constant0._Z19get_solution_kernelP6float2S0_S0_)
        /*005c*/ 	.short	0x0380
        /*005e*/ 	.short	0x0018


	//----- nvinfo : EIATTR_SW_WAR
	.align		4
.L_191:
        /*0060*/ 	.byte	0x04, 0x36
        /*0062*/ 	.short	(.L_193 - .L_192)
.L_192:
        /*0064*/ 	.word	0x00000008
.L_193:


//--------------------- .nv.info._Z23get_new_solution_kernelP6float2S0_ --------------------------
	.section	.nv.info._Z23get_new_solution_kernelP6float2S0_,"",@"SHT_CUDA_INFO"
	.sectionflags	@""
	.align	4


	//----- nvinfo : EIATTR_CUDA_API_VERSION
	.align		4
        /*0000*/ 	.byte	0x04, 0x37
        /*0002*/ 	.short	(.L_195 - .L_194)
.L_194:
        /*0004*/ 	.word	0x00000082


	//----- nvinfo : EIATTR_KPARAM_INFO
	.align		4
.L_195:
        /*0008*/ 	.byte	0x04, 0x17
        /*000a*/ 	.short	(.L_197 - .L_196)
.L_196:
        /*000c*/ 	.word	0x00000000
        /*0010*/ 	.short	0x0001
        /*0012*/ 	.short	0x0008
        /*0014*/ 	.byte	0x00, 0xf5, 0x21, 0x00


	//----- nvinfo : EIATTR_KPARAM_INFO
	.align		4
.L_197:
        /*0018*/ 	.byte	0x04, 0x17
        /*001a*/ 	.short	(.L_199 - .L_198)
.L_198:
        /*001c*/ 	.word	0x00000000
        /*0020*/ 	.short	0x0000
        /*0022*/ 	.short	0x0000
        /*0024*/ 	.byte	0x00, 0xf5, 0x21, 0x00


	//----- nvinfo : EIATTR_SPARSE_MMA_MASK
	.align		4
.L_199:
        /*0028*/ 	.byte	0x03, 0x50
        /*002a*/ 	.short	0x0000


	//----- nvinfo : EIATTR_MAXREG_COUNT
	.align		4
        /*002c*/ 	.byte	0x03, 0x1b
        /*002e*/ 	.short	0x00ff


	//----- nvinfo : EIATTR_MERCURY_ISA_VERSION
	.align		4
        /*0030*/ 	.byte	0x03, 0x5f
        /*0032*/ 	.short	0x0101


	//----- nvinfo : EIATTR_VRC_CTA_INIT_COUNT
	.align		4
        /*0034*/ 	.byte	0x02, 0x4a
	.zero		1
	.zero		1


	//----- nvinfo : EIATTR_EXIT_INSTR_OFFSETS
	.align		4
        /*0038*/ 	.byte	0x04, 0x1c
        /*003a*/ 	.short	(.L_201 - .L_200)


	//   ....[0]....
.L_200:
        /*003c*/ 	.word	0x00000af0


	//----- nvinfo : EIATTR_CRS_STACK_SIZE
	.align		4
.L_201:
        /*0040*/ 	.byte	0x04, 0x1e
        /*0042*/ 	.short	(.L_203 - .L_202)
.L_202:
        /*0044*/ 	.word	0x00000000


	//----- nvinfo : EIATTR_CBANK_PARAM_SIZE
	.align		4
.L_203:
        /*0048*/ 	.byte	0x03, 0x19
        /*004a*/ 	.short	0x0010


	//----- nvinfo : EIATTR_PARAM_CBANK
	.align		4
        /*004c*/ 	.byte	0x04, 0x0a
        /*004e*/ 	.short	(.L_205 - .L_204)
	.align		4
.L_204:
        /*0050*/ 	.word	index@(.nv.constant0._Z23get_new_solution_kernelP6float2S0_)
        /*0054*/ 	.short	0x0380
        /*0056*/ 	.short	0x0010


	//----- nvinfo : EIATTR_SW_WAR
	.align		4
.L_205:
        /*0058*/ 	.byte	0x04, 0x36
        /*005a*/ 	.short	(.L_207 - .L_206)
.L_206:
        /*005c*/ 	.word	0x00000008
.L_207:


//--------------------- .nv.info._Z13set_cc_kernelP6float2S0_Pfj --------------------------
	.section	.nv.info._Z13set_cc_kernelP6float2S0_Pfj,"",@"SHT_CUDA_INFO"
	.sectionflags	@""
	.align	4


	//----- nvinfo : EIATTR_CUDA_API_VERSION
	.align		4
        /*0000*/ 	.byte	0x04, 0x37
        /*0002*/ 	.short	(.L_209 - .L_208)
.L_208:
        /*0004*/ 	.word	0x00000082


	//----- nvinfo : EIATTR_KPARAM_INFO
	.align		4
.L_209:
        /*0008*/ 	.byte	0x04, 0x17
        /*000a*/ 	.short	(.L_211 - .L_210)
.L_210:
        /*000c*/ 	.word	0x00000000
        /*0010*/ 	.short	0x0003
        /*0012*/ 	.short	0x0018
        /*0014*/ 	.byte	0x00, 0xf0, 0x11, 0x00


	//----- nvinfo : EIATTR_KPARAM_INFO
	.align		4
.L_211:
        /*0018*/ 	.byte	0x04, 0x17
        /*001a*/ 	.short	(.L_213 - .L_212)
.L_212:
        /*001c*/ 	.word	0x00000000
        /*0020*/ 	.short	0x0002
        /*0022*/ 	.short	0x0010
        /*0024*/ 	.byte	0x00, 0xf5, 0x21, 0x00


	//----- nvinfo : EIATTR_KPARAM_INFO
	.align		4
.L_213:
        /*0028*/ 	.byte	0x04, 0x17
        /*002a*/ 	.short	(.L_215 - .L_214)
.L_214:
        /*002c*/ 	.word	0x00000000
        /*0030*/ 	.short	0x0001
        /*0032*/ 	.short	0x0008
        /*0034*/ 	.byte	0x00, 0xf5, 0x21, 0x00


	//----- nvinfo : EIATTR_KPARAM_INFO
	.align		4
.L_215:
        /*0038*/ 	.byte	0x04, 0x17
        /*003a*/ 	.short	(.L_217 - .L_216)
.L_216:
        /*003c*/ 	.word	0x00000000
        /*0040*/ 	.short	0x0000
        /*0042*/ 	.short	0x0000
        /*0044*/ 	.byte	0x00, 0xf5, 0x21, 0x00


	//----- nvinfo : EIATTR_SPARSE_MMA_MASK
	.align		4
.L_217:
        /*0048*/ 	.byte	0x03, 0x50
        /*004a*/ 	.short	0x0000


	//----- nvinfo : EIATTR_MAXREG_COUNT
	.align		4
        /*004c*/ 	.byte	0x03, 0x1b
        /*004e*/ 	.short	0x00ff


	//----- nvinfo : EIATTR_MERCURY_ISA_VERSION
	.align		4
        /*0050*/ 	.byte	0x03, 0x5f
        /*0052*/ 	.short	0x0101


	//----- nvinfo : EIATTR_VRC_CTA_INIT_COUNT
	.align		4
        /*0054*/ 	.byte	0x02, 0x4a
	.zero		1
	.zero		1


	//----- nvinfo : EIATTR_EXIT_INSTR_OFFSETS
	.align		4
        /*0058*/ 	.byte	0x04, 0x1c
        /*005a*/ 	.short	(.L_219 - .L_218)


	//   ....[0]....
.L_218:
        /*005c*/ 	.word	0x00000110


	//----- nvinfo : EIATTR_CBANK_PARAM_SIZE
	.align		4
.L_219:
        /*0060*/ 	.byte	0x03, 0x19
        /*0062*/ 	.short	0x001c


	//----- nvinfo : EIATTR_PARAM_CBANK
	.align		4
        /*0064*/ 	.byte	0x04, 0x0a
        /*0066*/ 	.short	(.L_221 - .L_220)
	.align		4
.L_220:
        /*0068*/ 	.word	index@(.nv.constant0._Z13set_cc_kernelP6float2S0_Pfj)
        /*006c*/ 	.short	0x0380
        /*006e*/ 	.short	0x001c


	//----- nvinfo : EIATTR_SW_WAR
	.align		4
.L_221:
        /*0070*/ 	.byte	0x04, 0x36
        /*0072*/ 	.short	(.L_223 - .L_222)
.L_222:
        /*0074*/ 	.word	0x00000008
.L_223:


//--------------------- .nv.info._Z44set_4_Givens_rotation_matrix_elements_kernelP6float2jS0_S0_S0_S0_j --------------------------
	.section	.nv.info._Z44set_4_Givens_rotation_matrix_elements_kernelP6float2jS0_S0_S0_S0_j,"",@"SHT_CUDA_INFO"
	.sectionflags	@""
	.align	4


	//----- nvinfo : EIATTR_CUDA_API_VERSION
	.align		4
        /*0000*/ 	.byte	0x04, 0x37
        /*0002*/ 	.short	(.L_225 - .L_224)
.L_224:
        /*0004*/ 	.word	0x00000082


	//----- nvinfo : EIATTR_KPARAM_INFO
	.align		4
.L_225:
        /*0008*/ 	.byte	0x04, 0x17
        /*000a*/ 	.short	(.L_227 - .L_226)
.L_226:
        /*000c*/ 	.word	0x00000000
        /*0010*/ 	.short	0x0006
        /*0012*/ 	.short	0x0030
        /*0014*/ 	.byte	0x00, 0xf0, 0x11, 0x00


	//----- nvinfo : EIATTR_KPARAM_INFO
	.align		4
.L_227:
        /*0018*/ 	.byte	0x04, 0x17
        /*001a*/ 	.short	(.L_229 - .L_228)
.L_228:
        /*001c*/ 	.word	0x00000000
        /*0020*/ 	.short	0x0005
        /*0022*/ 	.short	0x0028
        /*0024*/ 	.byte	0x00, 0xf5, 0x21, 0x00


	//----- nvinfo : EIATTR_KPARAM_INFO
	.align		4
.L_229:
        /*0028*/ 	.byte	0x04, 0x17
        /*002a*/ 	.short	(.L_231 - .L_230)
.L_230:
        /*002c*/ 	.word	0x00000000
        /*0030*/ 	.short	0x0004
        /*0032*/ 	.short	0x0020
        /*0034*/ 	.byte	0x00, 0xf5, 0x21, 0x00


	//----- nvinfo : EIATTR_KPARAM_INFO
	.align		4
.L_231:
        /*0038*/ 	.byte	0x04, 0x17
        /*003a*/ 	.short	(.L_233 - .L_232)
.L_232:
        /*003c*/ 	.word	0x00000000
        /*0040*/ 	.short	0x0003
        /*0042*/ 	.short	0x0018
        /*0044*/ 	.byte	0x00, 0xf5, 0x21, 0x00


	//----- nvinfo : EIATTR_KPARAM_INFO
	.align		4
.L_233:
        /*0048*/ 	.byte	0x04, 0x17
        /*004a*/ 	.short	(.L_235 - .L_234)
.L_234:
        /*004c*/ 	.word	0x00000000
        /*0050*/ 	.short	0x0002
        /*0052*/ 	.short	0x0010
        /*0054*/ 	.byte	0x00, 0xf5, 0x21, 0x00


	//----- nvinfo : EIATTR_KPARAM_INFO
	.align		4
.L_235:
        /*0058*/ 	.byte	0x04, 0x17
        /*005a*/ 	.short	(.L_237 - .L_236)
.L_236:
        /*005c*/ 	.word	0x00000000
        /*0060*/ 	.short	0x0001
        /*0062*/ 	.short	0x0008
        /*0064*/ 	.byte	0x00, 0xf0, 0x11, 0x00


	//----- nvinfo : EIATTR_KPARAM_INFO
	.align		4
.L_237:
        /*0068*/ 	.byte	0x04, 0x17
        /*006a*/ 	.short	(.L_239 - .L_238)
.L_238:
        /*006c*/ 	.word	0x00000000
        /*0070*/ 	.short	0x0000
        /*0072*/ 	.short	0x0000
        /*0074*/ 	.byte	0x00, 0xf5, 0x21, 0x00


	//----- nvinfo : EIATTR_SPARSE_MMA_MASK
	.align		4
.L_239:
        /*0078*/ 	.byte	0x03, 0x50
        /*007a*/ 	.short	0x0000


	//----- nvinfo : EIATTR_MAXREG_COUNT
	.align		4
        /*007c*/ 	.byte	0x03, 0x1b
        /*007e*/ 	.short	0x00ff


	//----- nvinfo : EIATTR_MERCURY_ISA_VERSION
	.align		4
        /*0080*/ 	.byte	0x03, 0x5f
        /*0082*/ 	.short	0x0101


	//----- nvinfo : EIATTR_VRC_CTA_INIT_COUNT
	.align		4
        /*0084*/ 	.byte	0x02, 0x4a
	.zero		1
	.zero		1


	//----- nvinfo : EIATTR_EXIT_INSTR_OFFSETS
	.align		4
        /*0088*/ 	.byte	0x04, 0x1c
        /*008a*/ 	.short	(.L_241 - .L_240)


	//   ....[0]....
.L_240:
        /*008c*/ 	.word	0x00001420


	//   ....[1]....
        /*0090*/ 	.word	0x00001500


	//   ....[2]....
        /*0094*/ 	.word	0x00001650


	//   ....[3]....
        /*0098*/ 	.word	0x00001740


	//   ....[4]....
        /*009c*/ 	.word	0x000018b0


	//   ....[5]....
        /*00a0*/ 	.word	0x000019a0


	//   ....[6]....
        /*00a4*/ 	.word	0x00001af0


	//   ....[7]....
        /*00a8*/ 	.word	0x00001bd0


	//----- nvinfo : EIATTR_INDIRECT_BRANCH_TARGETS
	.align		4
.L_241:
        /*00ac*/ 	.byte	0x04, 0x34
        /*00ae*/ 	.short	(.L_243 - .L_242)


	//   ....[0]....
.L_242:
        /*00b0*/ 	.word	.L_x_283@srel
        /*00b4*/ 	.short	0x0
        /*00b6*/ 	.short	0x0
        /*00b8*/ 	.word	0x3
        /*00bc*/ 	.word	.L_x_284@srel
        /*00c0*/ 	.word	.L_x_285@srel
        /*00c4*/ 	.word	.L_x_286@srel


	//   ....[1]....
        /*00c8*/ 	.word	.L_x_287@srel
        /*00cc*/ 	.short	0x0
        /*00ce*/ 	.short	0x0
        /*00d0*/ 	.word	0x3
        /*00d4*/ 	.word	.L_x_288@srel
        /*00d8*/ 	.word	.L_x_289@srel
        /*00dc*/ 	.word	.L_x_286@srel


	//   ....[2]....
        /*00e0*/ 	.word	.L_x_291@srel
        /*00e4*/ 	.short	0x0
        /*00e6*/ 	.short	0x0
        /*00e8*/ 	.word	0x3
        /*00ec*/ 	.word	.L_x_292@srel
        /*00f0*/ 	.word	.L_x_293@srel
        /*00f4*/ 	.word	.L_x_286@srel


	//   ....[3]....
        /*00f8*/ 	.word	.L_x_295@srel
        /*00fc*/ 	.short	0x0
        /*00fe*/ 	.short	0x0
        /*0100*/ 	.word	0x3
        /*0104*/ 	.word	.L_x_296@srel
        /*0108*/ 	.word	.L_x_297@srel
        /*010c*/ 	.word	.L_x_286@srel


	//----- nvinfo : EIATTR_CRS_STACK_SIZE
	.align		4
.L_243:
        /*0110*/ 	.byte	0x04, 0x1e
        /*0112*/ 	.short	(.L_245 - .L_244)
.L_244:
        /*0114*/ 	.word	0x00000000


	//----- nvinfo : EIATTR_CBANK_PARAM_SIZE
	.align		4
.L_245:
        /*0118*/ 	.byte	0x03, 0x19
        /*011a*/ 	.short	0x0034


	//----- nvinfo : EIATTR_PARAM_CBANK
	.align		4
        /*011c*/ 	.byte	0x04, 0x0a
        /*011e*/ 	.short	(.L_247 - .L_246)
	.align		4
.L_246:
        /*0120*/ 	.word	index@(.nv.constant0._Z44set_4_Givens_rotation_matrix_elements_kernelP6float2jS0_S0_S0_S0_j)
        /*0124*/ 	.short	0x0380
        /*0126*/ 	.short	0x0034


	//----- nvinfo : EIATTR_SW_WAR
	.align		4
.L_247:
        /*0128*/ 	.byte	0x04, 0x36
        /*012a*/ 	.short	(.L_249 - .L_248)
.L_248:
        /*012c*/ 	.word	0x00000008
.L_249:


//--------------------- .nv.info._Z26set_Identity_matrix_kernelP6float2 --------------------------
	.section	.nv.info._Z26set_Identity_matrix_kernelP6float2,"",@"SHT_CUDA_INFO"
	.sectionflags	@""
	.align	4


	//----- nvinfo : EIATTR_CUDA_API_VERSION
	.align		4
        /*0000*/ 	.byte	0x04, 0x37
        /*0002*/ 	.short	(.L_251 - .L_250)
.L_250:
        /*0004*/ 	.word	0x00000082


	//----- nvinfo : EIATTR_KPARAM_INFO
	.align		4
.L_251:
        /*0008*/ 	.byte	0x04, 0x17
        /*000a*/ 	.short	(.L_253 - .L_252)
.L_252:
        /*000c*/ 	.word	0x00000000
        /*0010*/ 	.short	0x0000
        /*0012*/ 	.short	0x0000
        /*0014*/ 	.byte	0x00, 0xf5, 0x21, 0x00


	//----- nvinfo : EIATTR_SPARSE_MMA_MASK
	.align		4
.L_253:
        /*0018*/ 	.byte	0x03, 0x50
        /*001a*/ 	.short	0x0000


	//----- nvinfo : EIATTR_MAXREG_COUNT
	.align		4
        /*001c*/ 	.byte	0x03, 0x1b
        /*001e*/ 	.short	0x00ff


	//----- nvinfo : EIATTR_MERCURY_ISA_VERSION
	.align		4
        /*0020*/ 	.byte	0x03, 0x5f
        /*0022*/ 	.short	0x0101


	//----- nvinfo : EIATTR_VRC_CTA_INIT_COUNT
	.align		4
        /*0024*/ 	.byte	0x02, 0x4a
	.zero		1
	.zero		1


	//----- nvinfo : EIATTR_EXIT_INSTR_OFFSETS
	.align		4
        /*0028*/ 	.byte	0x04, 0x1c
        /*002a*/ 	.short	(.L_255 - .L_254)


	//   ....[0]....
.L_254:
        /*002c*/ 	.word	0x000000c0


	//----- nvinfo : EIATTR_CBANK_PARAM_SIZE
	.align		4
.L_255:
        /*0030*/ 	.byte	0x03, 0x19
        /*0032*/ 	.short	0x0008


	//----- nvinfo : EIATTR_PARAM_CBANK
	.align		4
        /*0034*/ 	.byte	0x04, 0x0a
        /*0036*/ 	.short	(.L_257 - .L_256)
	.align		4
.L_256:
        /*0038*/ 	.word	index@(.nv.constant0._Z26set_Identity_matrix_kernelP6float2)
        /*003c*/ 	.short	0x0380
        /*003e*/ 	.short	0x0008


	//----- nvinfo : EIATTR_SW_WAR
	.align		4
.L_257:
        /*0040*/ 	.byte	0x04, 0x36
        /*0042*/ 	.short	(.L_259 - .L_258)
.L_258:
        /*0044*/ 	.word	0x00000008
.L_259:


//--------------------- .nv.info._Z23set_first_Jtotal_kernelP6float2S0_jj --------------------------
	.section	.nv.info._Z23set_first_Jtotal_kernelP6float2S0_jj,"",@"SHT_CUDA_INFO"
	.sectionflags	@""
	.align	4


	//----- nvinfo : EIATTR_CUDA_API_VERSION
	.align		4
        /*0000*/ 	.byte	0x04, 0x37
        /*0002*/ 	.short	(.L_261 - .L_260)
.L_260:
        /*0004*/ 	.word	0x00000082


	//----- nvinfo : EIATTR_KPARAM_INFO
	.align		4
.L_261:
        /*0008*/ 	.byte	0x04, 0x17
        /*000a*/ 	.short	(.L_263 - .L_262)
.L_262:
        /*000c*/ 	.word	0x00000000
        /*0010*/ 	.short	0x0003
        /*0012*/ 	.short	0x0014
        /*0014*/ 	.byte	0x00, 0xf0, 0x11, 0x00


	//----- nvinfo : EIATTR_KPARAM_INFO
	.align		4
.L_263:
        /*0018*/ 	.byte	0x04, 0x17
        /*001a*/ 	.short	(.L_265 - .L_264)
.L_264:
        /*001c*/ 	.word	0x00000000
        /*0020*/ 	.short	0x0002
        /*0022*/ 	.short	0x0010
        /*0024*/ 	.byte	0x00, 0xf0, 0x11, 0x00


	//----- nvinfo : EIATTR_KPARAM_INFO
	.align		4
.L_265:
        /*0028*/ 	.byte	0x04, 0x17
        /*002a*/ 	.short	(.L_267 - .L_266)
.L_266:
        /*002c*/ 	.word	0x00000000
        /*0030*/ 	.short	0x0001
        /*0032*/ 	.short	0x0008
        /*0034*/ 	.byte	0x00, 0xf5, 0x21, 0x00


	//----- nvinfo : EIATTR_KPARAM_INFO
	.align		4
.L_267:
        /*0038*/ 	.byte	0x04, 0x17
        /*003a*/ 	.short	(.L_269 - .L_268)
.L_268:
        /*003c*/ 	.word	0x00000000
        /*0040*/ 	.short	0x0000
        /*0042*/ 	.short	0x0000
        /*0044*/ 	.byte	0x00, 0xf5, 0x21, 0x00


	//----- nvinfo : EIATTR_SPARSE_MMA_MASK
	.align		4
.L_269:
        /*0048*/ 	.byte	0x03, 0x50
        /*004a*/ 	.short	0x0000


	//----- nvinfo : EIATTR_MAXREG_COUNT
	.align		4
        /*004c*/ 	.byte	0x03, 0x1b
        /*004e*/ 	.short	0x00ff


	//----- nvinfo : EIATTR_MERCURY_ISA_VERSION
	.align		4
        /*0050*/ 	.byte	0x03, 0x5f
        /*0052*/ 	.short	0x0101


	//----- nvinfo : EIATTR_VRC_CTA_INIT_COUNT
	.align		4
        /*0054*/ 	.byte	0x02, 0x4a
	.zero		1
	.zero		1


	//----- nvinfo : EIATTR_EXIT_INSTR_OFFSETS
	.align		4
        /*0058*/ 	.byte	0x04, 0x1c
        /*005a*/ 	.short	(.L_271 - .L_270)


	//   ....[0]....
.L_270:
        /*005c*/ 	.word	0x000013d0


	//   ....[1]....
        /*0060*/ 	.word	0x00002710


	//   ....[2]....
        /*0064*/ 	.word	0x00003ab0


	//   ....[3]....
        /*0068*/ 	.word	0x00004eb0


	//   ....[4]....
        /*006c*/ 	.word	0x00006220


	//   ....[5]....
        /*0070*/ 	.word	0x000075f0


	//   ....[6]....
        /*0074*/ 	.word	0x000077b0


	//   ....[7]....
        /*0078*/ 	.word	0x00007800


	//   ....[8]....
        /*007c*/ 	.word	0x00008b70


	//   ....[9]....
        /*0080*/ 	.word	0x00009eb0


	//----- nvinfo : EIATTR_INDIRECT_BRANCH_TARGETS
	.align		4
.L_271:
        /*0084*/ 	.byte	0x04, 0x34
        /*0086*/ 	.short	(.L_273 - .L_272)


	//   ....[0]....
.L_272:
        /*0088*/ 	.word	.L_x_299@srel
        /*008c*/ 	.short	0x0
        /*008e*/ 	.short	0x0
        /*0090*/ 	.word	0x3
        /*0094*/ 	.word	.L_x_300@srel
        /*0098*/ 	.word	.L_x_301@srel
        /*009c*/ 	.word	.L_x_302@srel


	//   ....[1]....
        /*00a0*/ 	.word	.L_x_303@srel
        /*00a4*/ 	.short	0x0
        /*00a6*/ 	.short	0x0
        /*00a8*/ 	.word	0x3
        /*00ac*/ 	.word	.L_x_304@srel
        /*00b0*/ 	.word	.L_x_305@srel
        /*00b4*/ 	.word	.L_x_302@srel


	//   ....[2]....
        /*00b8*/ 	.word	.L_x_307@srel
        /*00bc*/ 	.short	0x0
        /*00be*/ 	.short	0x0
        /*00c0*/ 	.word	0x3
        /*00c4*/ 	.word	.L_x_308@srel
        /*00c8*/ 	.word	.L_x_309@srel
        /*00cc*/ 	.word	.L_x_310@srel


	//   ....[3]....
        /*00d0*/ 	.word	.L_x_311@srel
        /*00d4*/ 	.short	0x0
        /*00d6*/ 	.short	0x0
        /*00d8*/ 	.word	0x3
        /*00dc*/ 	.word	.L_x_312@srel
        /*00e0*/ 	.word	.L_x_313@srel
        /*00e4*/ 	.word	.L_x_310@srel


	//----- nvinfo : EIATTR_CRS_STACK_SIZE
	.align		4
.L_273:
        /*00e8*/ 	.byte	0x04, 0x1e
        /*00ea*/ 	.short	(.L_275 - .L_274)
.L_274:
        /*00ec*/ 	.word	0x00000000


	//----- nvinfo : EIATTR_CBANK_PARAM_SIZE
	.align		4
.L_275:
        /*00f0*/ 	.byte	0x03, 0x19
        /*00f2*/ 	.short	0x0018


	//----- nvinfo : EIATTR_PARAM_CBANK
	.align		4
        /*00f4*/ 	.byte	0x04, 0x0a
        /*00f6*/ 	.short	(.L_277 - .L_276)
	.align		4
.L_276:
        /*00f8*/ 	.word	index@(.nv.constant0._Z23set_first_Jtotal_kernelP6float2S0_jj)
        /*00fc*/ 	.short	0x0380
        /*00fe*/ 	.short	0x0018


	//----- nvinfo : EIATTR_SW_WAR
	.align		4
.L_277:
        /*0100*/ 	.byte	0x04, 0x36
        /*0102*/ 	.short	(.L_279 - .L_278)
.L_278:
        /*0104*/ 	.word	0x00000008
.L_279:


//--------------------- .nv.info._Z19get_complex_dividedPKfP6float2Pf --------------------------
	.section	.nv.info._Z19get_complex_dividedPKfP6float2Pf,"",@"SHT_CUDA_INFO"
	.sectionflags	@""
	.align	4


	//----- nvinfo : EIATTR_CUDA_API_VERSION
	.align		4
        /*0000*/ 	.byte	0x04, 0x37
        /*0002*/ 	.short	(.L_281 - .L_280)
.L_280:
        /*0004*/ 	.word	0x00000082


	//----- nvinfo : EIATTR_KPARAM_INFO
	.align		4
.L_281:
        /*0008*/ 	.byte	0x04, 0x17
        /*000a*/ 	.short	(.L_283 - .L_282)
.L_282:
        /*000c*/ 	.word	0x00000000
        /*0010*/ 	.short	0x0002
        /*0012*/ 	.short	0x0010
        /*0014*/ 	.byte	0x00, 0xf5, 0x21, 0x00


	//----- nvinfo : EIATTR_KPARAM_INFO
	.align		4
.L_283:
        /*0018*/ 	.byte	0x04, 0x17
        /*001a*/ 	.short	(.L_285 - .L_284)
.L_284:
        /*001c*/ 	.word	0x00000000
        /*0020*/ 	.short	0x0001
        /*0022*/ 	.short	0x0008
        /*0024*/ 	.byte	0x00, 0xf5, 0x21, 0x00


	//----- nvinfo : EIATTR_KPARAM_INFO
	.align		4
.L_285:
        /*0028*/ 	.byte	0x04, 0x17
        /*002a*/ 	.short	(.L_287 - .L_286)
.L_286:
        /*002c*/ 	.word	0x00000000
        /*0030*/ 	.short	0x0000
        /*0032*/ 	.short	0x0000
        /*0034*/ 	.byte	0x00, 0xf5, 0x21, 0x00


	//----- nvinfo : EIATTR_SPARSE_MMA_MASK
	.align		4
.L_287:
        /*0038*/ 	.byte	0x03, 0x50
        /*003a*/ 	.short	0x0000


	//----- nvinfo : EIATTR_MAXREG_COUNT
	.align		4
        /*003c*/ 	.byte	0x03, 0x1b
        /*003e*/ 	.short	0x00ff


	//----- nvinfo : EIATTR_MERCURY_ISA_VERSION
	.align		4
        /*0040*/ 	.byte	0x03, 0x5f
        /*0042*/ 	.short	0x0101


	//----- nvinfo : EIATTR_VRC_CTA_INIT_COUNT
	.align		4
        /*0044*/ 	.byte	0x02, 0x4a
	.zero		1
	.zero		1


	//----- nvinfo : EIATTR_EXIT_INSTR_OFFSETS
	.align		4
        /*0048*/ 	.byte	0x04, 0x1c
        /*004a*/ 	.short	(.L_289 - .L_288)


	//   ....[0]....
.L_288:
        /*004c*/ 	.word	0x00000080


	//   ....[1]....
        /*0050*/ 	.word	0x00000180


	//   ....[2]....
        /*0054*/ 	.word	0x000001b0


	//   ....[3]....
        /*0058*/ 	.word	0x00000200


	//----- nvinfo : EIATTR_CRS_STACK_SIZE
	.align		4
.L_289:
        /*005c*/ 	.byte	0x04, 0x1e
        /*005e*/ 	.short	(.L_291 - .L_290)
.L_290:
        /*0060*/ 	.word	0x00000000


	//----- nvinfo : EIATTR_CBANK_PARAM_SIZE
	.align		4
.L_291:
        /*0064*/ 	.byte	0x03, 0x19
        /*0066*/ 	.short	0x0018


	//----- nvinfo : EIATTR_PARAM_CBANK
	.align		4
        /*0068*/ 	.byte	0x04, 0x0a
        /*006a*/ 	.short	(.L_293 - .L_292)
	.align		4
.L_292:
        /*006c*/ 	.word	index@(.nv.constant0._Z19get_complex_dividedPKfP6float2Pf)
        /*0070*/ 	.short	0x0380
        /*0072*/ 	.short	0x0018


	//----- nvinfo : EIATTR_SW_WAR
	.align		4
.L_293:
        /*0074*/ 	.byte	0x04, 0x36
        /*0076*/ 	.short	(.L_295 - .L_294)
.L_294:
        /*0078*/ 	.word	0x00000008
.L_295:


//--------------------- .nv.info._Z22weight_subtract_kernelP6float2S0_S0_ --------------------------
	.section	.nv.info._Z22weight_subtract_kernelP6float2S0_S0_,"",@"SHT_CUDA_INFO"
	.sectionflags	@""
	.align	4


	//----- nvinfo : EIATTR_CUDA_API_VERSION
	.align		4
        /*0000*/ 	.byte	0x04, 0x37
        /*0002*/ 	.short	(.L_297 - .L_296)
.L_296:
        /*0004*/ 	.word	0x00000082


	//----- nvinfo : EIATTR_KPARAM_INFO
	.align		4
.L_297:
        /*0008*/ 	.byte	0x04, 0x17
        /*000a*/ 	.short	(.L_299 - .L_298)
.L_298:
        /*000c*/ 	.word	0x00000000
        /*0010*/ 	.short	0x0002
        /*0012*/ 	.short	0x0010
        /*0014*/ 	.byte	0x00, 0xf5, 0x21, 0x00


	//----- nvinfo : EIATTR_KPARAM_INFO
	.align		4
.L_299:
        /*0018*/ 	.byte	0x04, 0x17
        /*001a*/ 	.short	(.L_301 - .L_300)
.L_300:
        /*001c*/ 	.word	0x00000000
        /*0020*/ 	.short	0x0001
        /*0022*/ 	.short	0x0008
        /*0024*/ 	.byte	0x00, 0xf5, 0x21, 0x00


	//----- nvinfo : EIATTR_KPARAM_INFO
	.align		4
.L_301:
        /*0028*/ 	.byte	0x04, 0x17
        /*002a*/ 	.short	(.L_303 - .L_302)
.L_302:
        /*002c*/ 	.word	0x00000000
        /*0030*/ 	.short	0x0000
        /*0032*/ 	.short	0x0000
        /*0034*/ 	.byte	0x00, 0xf5, 0x21, 0x00


	//----- nvinfo : EIATTR_SPARSE_MMA_MASK
	.align		4
.L_303:
        /*0038*/ 	.byte	0x03, 0x50
        /*003a*/ 	.short	0x0000


	//----- nvinfo : EIATTR_MAXREG_COUNT
	.align		4
        /*003c*/ 	.byte	0x03, 0x1b
        /*003e*/ 	.short	0x00ff


	//----- nvinfo : EIATTR_MERCURY_ISA_VERSION
	.align		4
        /*0040*/ 	.byte	0x03, 0x5f
        /*0042*/ 	.short	0x0101


	//----- nvinfo : EIATTR_VRC_CTA_INIT_COUNT
	.align		4
        /*0044*/ 	.byte	0x02, 0x4a
	.zero		1
	.zero		1


	//----- nvinfo : EIATTR_EXIT_INSTR_OFFSETS
	.align		4
        /*0048*/ 	.byte	0x04, 0x1c
        /*004a*/ 	.short	(.L_305 - .L_304)


	//   ....[0]....
.L_304:
        /*004c*/ 	.word	0x00000150


	//----- nvinfo : EIATTR_CBANK_PARAM_SIZE
	.align		4
.L_305:
        /*0050*/ 	.byte	0x03, 0x19
        /*0052*/ 	.short	0x0018


	//----- nvinfo : EIATTR_PARAM_CBANK
	.align		4
        /*0054*/ 	.byte	0x04, 0x0a
        /*0056*/ 	.short	(.L_307 - .L_306)
	.align		4
.L_306:
        /*0058*/ 	.word	index@(.nv.constant0._Z22weight_subtract_kernelP6float2S0_S0_)
        /*005c*/ 	.short	0x0380
        /*005e*/ 	.short	0x0018


	//----- nvinfo : EIATTR_SW_WAR
	.align		4
.L_307:
        /*0060*/ 	.byte	0x04, 0x36
        /*0062*/ 	.short	(.L_309 - .L_308)
.L_308:
        /*0064*/ 	.word	0x00000008
.L_309:


//--------------------- .nv.info._Z16_2D_to_1D_kernelPbP6float2S1_S1_j --------------------------
	.section	.nv.info._Z16_2D_to_1D_kernelPbP6float2S1_S1_j,"",@"SHT_CUDA_INFO"
	.sectionflags	@""
	.align	4


	//----- nvinfo : EIATTR_CUDA_API_VERSION
	.align		4
        /*0000*/ 	.byte	0x04, 0x37
        /*0002*/ 	.short	(.L_311 - .L_310)
.L_310:
        /*0004*/ 	.word	0x00000082


	//----- nvinfo : EIATTR_KPARAM_INFO
	.align		4
.L_311:
        /*0008*/ 	.byte	0x04, 0x17
        /*000a*/ 	.short	(.L_313 - .L_312)
.L_312:
        /*000c*/ 	.word	0x00000000
        /*0010*/ 	.short	0x0004
        /*0012*/ 	.short	0x0020
        /*0014*/ 	.byte	0x00, 0xf0, 0x11, 0x00


	//----- nvinfo : EIATTR_KPARAM_INFO
	.align		4
.L_313:
        /*0018*/ 	.byte	0x04, 0x17
        /*001a*/ 	.short	(.L_315 - .L_314)
.L_314:
        /*001c*/ 	.word	0x00000000
        /*0020*/ 	.short	0x0003
        /*0022*/ 	.short	0x0018
        /*0024*/ 	.byte	0x00, 0xf5, 0x21, 0x00


	//----- nvinfo : EIATTR_KPARAM_INFO
	.align		4
.L_315:
        /*0028*/ 	.byte	0x04, 0x17
        /*002a*/ 	.short	(.L_317 - .L_316)
.L_316:
        /*002c*/ 	.word	0x00000000
        /*0030*/ 	.short	0x0002
        /*0032*/ 	.short	0x0010
        /*0034*/ 	.byte	0x00, 0xf5, 0x21, 0x00


	//----- nvinfo : EIATTR_KPARAM_INFO
	.align		4
.L_317:
        /*0038*/ 	.byte	0x04, 0x17
        /*003a*/ 	.short	(.L_319 - .L_318)
.L_318:
        /*003c*/ 	.word	0x00000000
        /*0040*/ 	.short	0x0001
        /*0042*/ 	.short	0x0008
        /*0044*/ 	.byte	0x00, 0xf5, 0x21, 0x00


	//----- nvinfo : EIATTR_KPARAM_INFO
	.align		4
.L_319:
        /*0048*/ 	.byte	0x04, 0x17
        /*004a*/ 	.short	(.L_321 - .L_320)
.L_320:
        /*004c*/ 	.word	0x00000000
        /*0050*/ 	.short	0x0000
        /*0052*/ 	.short	0x0000
        /*0054*/ 	.byte	0x00, 0xf5, 0x21, 0x00


	//----- nvinfo : EIATTR_SPARSE_MMA_MASK
	.align		4
.L_321:
        /*0058*/ 	.byte	0x03, 0x50
        /*005a*/ 	.short	0x0000


	//----- nvinfo : EIATTR_MAXREG_COUNT
	.align		4
        /*005c*/ 	.byte	0x03, 0x1b
        /*005e*/ 	.short	0x00ff


	//----- nvinfo : EIATTR_MERCURY_ISA_VERSION
	.align		4
        /*0060*/ 	.byte	0x03, 0x5f
        /*0062*/ 	.short	0x0101


	//----- nvinfo : EIATTR_VRC_CTA_INIT_COUNT
	.align		4
        /*0064*/ 	.byte	0x02, 0x4a
	.zero		1
	.zero		1


	//----- nvinfo : EIATTR_EXIT_INSTR_OFFSETS
	.align		4
        /*0068*/ 	.byte	0x04, 0x1c
        /*006a*/ 	.short	(.L_323 - .L_322)


	//   ....[0]....
.L_322:
        /*006c*/ 	.word	0x00000560


	//----- nvinfo : EIATTR_CRS_STACK_SIZE
	.align		4
.L_323:
        /*0070*/ 	.byte	0x04, 0x1e
        /*0072*/ 	.short	(.L_325 - .L_324)
.L_324:
        /*0074*/ 	.word	0x00000000


	//----- nvinfo : EIATTR_CBANK_PARAM_SIZE
	.align		4
.L_325:
        /*0078*/ 	.byte	0x03, 0x19
        /*007a*/ 	.short	0x0024


	//----- nvinfo : EIATTR_PARAM_CBANK
	.align		4
        /*007c*/ 	.byte	0x04, 0x0a
        /*007e*/ 	.short	(.L_327 - .L_326)
	.align		4
.L_326:
        /*0080*/ 	.word	index@(.nv.constant0._Z16_2D_to_1D_kernelPbP6float2S1_S1_j)
        /*0084*/ 	.short	0x0380
        /*0086*/ 	.short	0x0024


	//----- nvinfo : EIATTR_SW_WAR
	.align		4
.L_327:
        /*0088*/ 	.byte	0x04, 0x36
        /*008a*/ 	.short	(.L_329 - .L_328)
.L_328:
        /*008c*/ 	.word	0x00000008
.L_329:


//--------------------- .nv.info._Z16_2D_to_1D_kernelP6float2S0_S0_j --------------------------
	.section	.nv.info._Z16_2D_to_1D_kernelP6float2S0_S0_j,"",@"SHT_CUDA_INFO"
	.sectionflags	@""
	.align	4


	//----- nvinfo : EIATTR_CUDA_API_VERSION
	.align		4
        /*0000*/ 	.byte	0x04, 0x37
        /*0002*/ 	.short	(.L_331 - .L_330)
.L_330:
        /*0004*/ 	.word	0x00000082


	//----- nvinfo : EIATTR_KPARAM_INFO
	.align		4
.L_331:
        /*0008*/ 	.byte	0x04, 0x17
        /*000a*/ 	.short	(.L_333 - .L_332)
.L_332:
        /*000c*/ 	.word	0x00000000
        /*0010*/ 	.short	0x0003
        /*0012*/ 	.short	0x0018
        /*0014*/ 	.byte	0x00, 0xf0, 0x11, 0x00


	//----- nvinfo : EIATTR_KPARAM_INFO
	.align		4
.L_333:
        /*0018*/ 	.byte	0x04, 0x17
        /*001a*/ 	.short	(.L_335 - .L_334)
.L_334:
        /*001c*/ 	.word	0x00000000
        /*0020*/ 	.short	0x0002
        /*0022*/ 	.short	0x0010
        /*0024*/ 	.byte	0x00, 0xf5, 0x21, 0x00


	//----- nvinfo : EIATTR_KPARAM_INFO
	.align		4
.L_335:
        /*0028*/ 	.byte	0x04, 0x17
        /*002a*/ 	.short	(.L_337 - .L_336)
.L_336:
        /*002c*/ 	.word	0x00000000
        /*0030*/ 	.short	0x0001
        /*0032*/ 	.short	0x0008
        /*0034*/ 	.byte	0x00, 0xf5, 0x21, 0x00


	//----- nvinfo : EIATTR_KPARAM_INFO
	.align		4
.L_337:
        /*0038*/ 	.byte	0x04, 0x17
        /*003a*/ 	.short	(.L_339 - .L_338)
.L_338:
        /*003c*/ 	.word	0x00000000
        /*0040*/ 	.short	0x0000
        /*0042*/ 	.short	0x0000
        /*0044*/ 	.byte	0x00, 0xf5, 0x21, 0x00


	//----- nvinfo : EIATTR_SPARSE_MMA_MASK
	.align		4
.L_339:
        /*0048*/ 	.byte	0x03, 0x50
        /*004a*/ 	.short	0x0000


	//----- nvinfo : EIATTR_MAXREG_COUNT
	.align		4
        /*004c*/ 	.byte	0x03, 0x1b
        /*004e*/ 	.short	0x00ff


	//----- nvinfo : EIATTR_MERCURY_ISA_VERSION
	.align		4
        /*0050*/ 	.byte	0x03, 0x5f
        /*0052*/ 	.short	0x0101


	//----- nvinfo : EIATTR_VRC_CTA_INIT_COUNT
	.align		4
        /*0054*/ 	.byte	0x02, 0x4a
	.zero		1
	.zero		1


	//----- nvinfo : EIATTR_EXIT_INSTR_OFFSETS
	.align		4
        /*0058*/ 	.byte	0x04, 0x1c
        /*005a*/ 	.short	(.L_341 - .L_340)


	//   ....[0]....
.L_340:
        /*005c*/ 	.word	0x000004e0


	//----- nvinfo : EIATTR_CRS_STACK_SIZE
	.align		4
.L_341:
        /*0060*/ 	.byte	0x04, 0x1e
        /*0062*/ 	.short	(.L_343 - .L_342)
.L_342:
        /*0064*/ 	.word	0x00000000


	//----- nvinfo : EIATTR_CBANK_PARAM_SIZE
	.align		4
.L_343:
        /*0068*/ 	.byte	0x03, 0x19
        /*006a*/ 	.short	0x001c


	//----- nvinfo : EIATTR_PARAM_CBANK
	.align		4
        /*006c*/ 	.byte	0x04, 0x0a
        /*006e*/ 	.short	(.L_345 - .L_344)
	.align		4
.L_344:
        /*0070*/ 	.word	index@(.nv.constant0._Z16_2D_to_1D_kernelP6float2S0_S0_j)
        /*0074*/ 	.short	0x0380
        /*0076*/ 	.short	0x001c


	//----- nvinfo : EIATTR_SW_WAR
	.align		4
.L_345:
        /*0078*/ 	.byte	0x04, 0x36
        /*007a*/ 	.short	(.L_347 - .L_346)
.L_346:
        /*007c*/ 	.word	0x00000008
.L_347:


//--------------------- .nv.info._Z21set_alpha_beta_kernelP6float2S0_ --------------------------
	.section	.nv.info._Z21set_alpha_beta_kernelP6float2S0_,"",@"SHT_CUDA_INFO"
	.sectionflags	@""
	.align	4


	//----- nvinfo : EIATTR_CUDA_API_VERSION
	.align		4
        /*0000*/ 	.byte	0x04, 0x37
        /*0002*/ 	.short	(.L_349 - .L_348)
.L_348:
        /*0004*/ 	.word	0x00000082


	//----- nvinfo : EIATTR_KPARAM_INFO
	.align		4
.L_349:
        /*0008*/ 	.byte	0x04, 0x17
        /*000a*/ 	.short	(.L_351 - .L_350)
.L_350:
        /*000c*/ 	.word	0x00000000
        /*0010*/ 	.short	0x0001
        /*0012*/ 	.short	0x0008
        /*0014*/ 	.byte	0x00, 0xf5, 0x21, 0x00


	//----- nvinfo : EIATTR_KPARAM_INFO
	.align		4
.L_351:
        /*0018*/ 	.byte	0x04, 0x17
        /*001a*/ 	.short	(.L_353 - .L_352)
.L_352:
        /*001c*/ 	.word	0x00000000
        /*0020*/ 	.short	0x0000
        /*0022*/ 	.short	0x0000
        /*0024*/ 	.byte	0x00, 0xf5, 0x21, 0x00


	//----- nvinfo : EIATTR_SPARSE_MMA_MASK
	.align		4
.L_353:
        /*0028*/ 	.byte	0x03, 0x50
        /*002a*/ 	.short	0x0000


	//----- nvinfo : EIATTR_MAXREG_COUNT
	.align		4
        /*002c*/ 	.byte	0x03, 0x1b
        /*002e*/ 	.short	0x00ff


	//----- nvinfo : EIATTR_MERCURY_ISA_VERSION
	.align		4
        /*0030*/ 	.byte	0x03, 0x5f
        /*0032*/ 	.short	0x0101


	//----- nvinfo : EIATTR_VRC_CTA_INIT_COUNT
	.align		4
        /*0034*/ 	.byte	0x02, 0x4a
	.zero		1
	.zero		1


	//----- nvinfo : EIATTR_EXIT_INSTR_OFFSETS
	.align		4
        /*0038*/ 	.byte	0x04, 0x1c
        /*003a*/ 	.short	(.L_355 - .L_354)


	//   ....[0]....
.L_354:
        /*003c*/ 	.word	0x000000c0


	//   ....[1]....
        /*0040*/ 	.word	0x00000100


	//   ....[2]....
        /*0044*/ 	.word	0x00000190


	//   ....[3]....
        /*0048*/ 	.word	0x000001c0


	//----- nvinfo : EIATTR_INDIRECT_BRANCH_TARGETS
	.align		4
.L_355:
        /*004c*/ 	.byte	0x04, 0x34
        /*004e*/ 	.short	(.L_357 - .L_356)


	//   ....[0]....
.L_356:
        /*0050*/ 	.word	.L_x_315@srel
        /*0054*/ 	.short	0x0
        /*0056*/ 	.short	0x0
        /*0058*/ 	.word	0x3
        /*005c*/ 	.word	.L_x_316@srel
        /*0060*/ 	.word	.L_x_317@srel
        /*0064*/ 	.word	.L_x_318@srel


	//   ....[1]....
        /*0068*/ 	.word	.L_x_319@srel
        /*006c*/ 	.short	0x0
        /*006e*/ 	.short	0x0
        /*0070*/ 	.word	0x3
        /*0074*/ 	.word	.L_x_320@srel
        /*0078*/ 	.word	.L_x_321@srel
        /*007c*/ 	.word	.L_x_318@srel


	//----- nvinfo : EIATTR_CBANK_PARAM_SIZE
	.align		4
.L_357:
        /*0080*/ 	.byte	0x03, 0x19
        /*0082*/ 	.short	0x0010


	//----- nvinfo : EIATTR_PARAM_CBANK
	.align		4
        /*0084*/ 	.byte	0x04, 0x0a
        /*0086*/ 	.short	(.L_359 - .L_358)
	.align		4
.L_358:
        /*0088*/ 	.word	index@(.nv.constant0._Z21set_alpha_beta_kernelP6float2S0_)
        /*008c*/ 	.short	0x0380
        /*008e*/ 	.short	0x0010


	//----- nvinfo : EIATTR_SW_WAR
	.align		4
.L_359:
        /*0090*/ 	.byte	0x04, 0x36
        /*0092*/ 	.short	(.L_361 - .L_360)
.L_360:
        /*0094*/ 	.word	0x00000008
.L_361:


//--------------------- .nv.info._Z29residual_normalization_kernelP6float2PfS0_ --------------------------
	.section	.nv.info._Z29residual_normalization_kernelP6float2PfS0_,"",@"SHT_CUDA_INFO"
	.sectionflags	@""
	.align	4


	//----- nvinfo : EIATTR_CUDA_API_VERSION
	.align		4
        /*0000*/ 	.byte	0x04, 0x37
        /*0002*/ 	.short	(.L_363 - .L_362)
.L_362:
        /*0004*/ 	.word	0x00000082


	//----- nvinfo : EIATTR_KPARAM_INFO
	.align		4
.L_363:
        /*0008*/ 	.byte	0x04, 0x17
        /*000a*/ 	.short	(.L_365 - .L_364)
.L_364:
        /*000c*/ 	.word	0x00000000
        /*0010*/ 	.short	0x0002
        /*0012*/ 	.short	0x0010
        /*0014*/ 	.byte	0x00, 0xf5, 0x21, 0x00


	//----- nvinfo : EIATTR_KPARAM_INFO
	.align		4
.L_365:
        /*0018*/ 	.byte	0x04, 0x17
        /*001a*/ 	.short	(.L_367 - .L_366)
.L_366:
        /*001c*/ 	.word	0x00000000
        /*0020*/ 	.short	0x0001
        /*0022*/ 	.short	0x0008
        /*0024*/ 	.byte	0x00, 0xf5, 0x21, 0x00


	//----- nvinfo : EIATTR_KPARAM_INFO
	.align		4
.L_367:
        /*0028*/ 	.byte	0x04, 0x17
        /*002a*/ 	.short	(.L_369 - .L_368)
.L_368:
        /*002c*/ 	.word	0x00000000
        /*0030*/ 	.short	0x0000
        /*0032*/ 	.short	0x0000
        /*0034*/ 	.byte	0x00, 0xf5, 0x21, 0x00


	//----- nvinfo : EIATTR_SPARSE_MMA_MASK
	.align		4
.L_369:
        /*0038*/ 	.byte	0x03, 0x50
        /*003a*/ 	.short	0x0000


	//----- nvinfo : EIATTR_MAXREG_COUNT
	.align		4
        /*003c*/ 	.byte	0x03, 0x1b
        /*003e*/ 	.short	0x00ff


	//----- nvinfo : EIATTR_MERCURY_ISA_VERSION
	.align		4
        /*0040*/ 	.byte	0x03, 0x5f
        /*0042*/ 	.short	0x0101


	//----- nvinfo : EIATTR_VRC_CTA_INIT_COUNT
	.align		4
        /*0044*/ 	.byte	0x02, 0x4a
	.zero		1
	.zero		1


	//----- nvinfo : EIATTR_EXIT_INSTR_OFFSETS
	.align		4
        /*0048*/ 	.byte	0x04, 0x1c
        /*004a*/ 	.short	(.L_371 - .L_370)


	//   ....[0]....
.L_370:
        /*004c*/ 	.word	0x000002b0


	//----- nvinfo : EIATTR_CRS_STACK_SIZE
	.align		4
.L_371:
        /*0050*/ 	.byte	0x04, 0x1e
        /*0052*/ 	.short	(.L_373 - .L_372)
.L_372:
        /*0054*/ 	.word	0x00000000


	//----- nvinfo : EIATTR_CBANK_PARAM_SIZE
	.align		4
.L_373:
        /*0058*/ 	.byte	0x03, 0x19
        /*005a*/ 	.short	0x0018


	//----- nvinfo : EIATTR_PARAM_CBANK
	.align		4
        /*005c*/ 	.byte	0x04, 0x0a
        /*005e*/ 	.short	(.L_375 - .L_374)
	.align		4
.L_374:
        /*0060*/ 	.word	index@(.nv.constant0._Z29residual_normalization_kernelP6float2PfS0_)
        /*0064*/ 	.short	0x0380
        /*0066*/ 	.short	0x0018


	//----- nvinfo : EIATTR_SW_WAR
	.align		4
.L_375:
        /*0068*/ 	.byte	0x04, 0x36
        /*006a*/ 	.short	(.L_377 - .L_376)
.L_376:
        /*006c*/ 	.word	0x00000008
.L_377:


//--------------------- .nv.info._Z25_2D_to_1D_compared_kernelPbP6float2S1_S1_jj --------------------------
	.section	.nv.info._Z25_2D_to_1D_compared_kernelPbP6float2S1_S1_jj,"",@"SHT_CUDA_INFO"
	.sectionflags	@""
	.align	4


	//----- nvinfo : EIATTR_CUDA_API_VERSION
	.align		4
        /*0000*/ 	.byte	0x04, 0x37
        /*0002*/ 	.short	(.L_379 - .L_378)
.L_378:
        /*0004*/ 	.word	0x00000082


	//----- nvinfo : EIATTR_KPARAM_INFO
	.align		4
.L_379:
        /*0008*/ 	.byte	0x04, 0x17
        /*000a*/ 	.short	(.L_381 - .L_380)
.L_380:
        /*000c*/ 	.word	0x00000000
        /*0010*/ 	.short	0x0005
        /*0012*/ 	.short	0x0024
        /*0014*/ 	.byte	0x00, 0xf0, 0x11, 0x00


	//----- nvinfo : EIATTR_KPARAM_INFO
	.align		4
.L_381:
        /*0018*/ 	.byte	0x04, 0x17
        /*001a*/ 	.short	(.L_383 - .L_382)
.L_382:
        /*001c*/ 	.word	0x00000000
        /*0020*/ 	.short	0x0004
        /*0022*/ 	.short	0x0020
        /*0024*/ 	.byte	0x00, 0xf0, 0x11, 0x00


	//----- nvinfo : EIATTR_KPARAM_INFO
	.align		4
.L_383:
        /*0028*/ 	.byte	0x04, 0x17
        /*002a*/ 	.short	(.L_385 - .L_384)
.L_384:
        /*002c*/ 	.word	0x00000000
        /*0030*/ 	.short	0x0003
        /*0032*/ 	.short	0x0018
        /*0034*/ 	.byte	0x00, 0xf5, 0x21, 0x00


	//----- nvinfo : EIATTR_KPARAM_INFO
	.align		4
.L_385:
        /*0038*/ 	.byte	0x04, 0x17
        /*003a*/ 	.short	(.L_387 - .L_386)
.L_386:
        /*003c*/ 	.word	0x00000000
        /*0040*/ 	.short	0x0002
        /*0042*/ 	.short	0x0010
        /*0044*/ 	.byte	0x00, 0xf5, 0x21, 0x00


	//----- nvinfo : EIATTR_KPARAM_INFO
	.align		4
.L_387:
        /*0048*/ 	.byte	0x04, 0x17
        /*004a*/ 	.short	(.L_389 - .L_388)
.L_388:
        /*004c*/ 	.word	0x00000000
        /*0050*/ 	.short	0x0001
        /*0052*/ 	.short	0x0008
        /*0054*/ 	.byte	0x00, 0xf5, 0x21, 0x00


	//----- nvinfo : EIATTR_KPARAM_INFO
	.align		4
.L_389:
        /*0058*/ 	.byte	0x04, 0x17
        /*005a*/ 	.short	(.L_391 - .L_390)
.L_390:
        /*005c*/ 	.word	0x00000000
        /*0060*/ 	.short	0x0000
        /*0062*/ 	.short	0x0000
        /*0064*/ 	.byte	0x00, 0xf5, 0x21, 0x00


	//----- nvinfo : EIATTR_SPARSE_MMA_MASK
	.align		4
.L_391:
        /*0068*/ 	.byte	0x03, 0x50
        /*006a*/ 	.short	0x0000


	//----- nvinfo : EIATTR_MAXREG_COUNT
	.align		4
        /*006c*/ 	.byte	0x03, 0x1b
        /*006e*/ 	.short	0x00ff


	//----- nvinfo : EIATTR_MERCURY_ISA_VERSION
	.align		4
        /*0070*/ 	.byte	0x03, 0x5f
        /*0072*/ 	.short	0x0101


	//----- nvinfo : EIATTR_VRC_CTA_INIT_COUNT
	.align		4
        /*0074*/ 	.byte	0x02, 0x4a
	.zero		1
	.zero		1


	//----- nvinfo : EIATTR_EXIT_INSTR_OFFSETS
	.align		4
        /*0078*/ 	.byte	0x04, 0x1c
        /*007a*/ 	.short	(.L_393 - .L_392)


	//   ....[0]....
.L_392:
        /*007c*/ 	.word	0x000000b0


	//   ....[1]....
        /*0080*/ 	.word	0x000005e0


	//----- nvinfo : EIATTR_CRS_STACK_SIZE
	.align		4
.L_393:
        /*0084*/ 	.byte	0x04, 0x1e
        /*0086*/ 	.short	(.L_395 - .L_394)
.L_394:
        /*0088*/ 	.word	0x00000000


	//----- nvinfo : EIATTR_CBANK_PARAM_SIZE
	.align		4
.L_395:
        /*008c*/ 	.byte	0x03, 0x19
        /*008e*/ 	.short	0x0028


	//----- nvinfo : EIATTR_PARAM_CBANK
	.align		4
        /*0090*/ 	.byte	0x04, 0x0a
        /*0092*/ 	.short	(.L_397 - .L_396)
	.align		4
.L_396:
        /*0094*/ 	.word	index@(.nv.constant0._Z25_2D_to_1D_compared_kernelPbP6float2S1_S1_jj)
        /*0098*/ 	.short	0x0380
        /*009a*/ 	.short	0x0028


	//----- nvinfo : EIATTR_SW_WAR
	.align		4
.L_397:
        /*009c*/ 	.byte	0x04, 0x36
        /*009e*/ 	.short	(.L_399 - .L_398)
.L_398:
        /*00a0*/ 	.word	0x00000008
.L_399:


//--------------------- .nv.info._Z25_2D_to_1D_compared_kernelP6float2S0_S0_j --------------------------
	.section	.nv.info._Z25_2D_to_1D_compared_kernelP6float2S0_S0_j,"",@"SHT_CUDA_INFO"
	.sectionflags	@""
	.align	4


	//----- nvinfo : EIATTR_CUDA_API_VERSION
	.align		4
        /*0000*/ 	.byte	0x04, 0x37
        /*0002*/ 	.short	(.L_401 - .L_400)
.L_400:
        /*0004*/ 	.word	0x00000082


	//----- nvinfo : EIATTR_KPARAM_INFO
	.align		4
.L_401:
        /*0008*/ 	.byte	0x04, 0x17
        /*000a*/ 	.short	(.L_403 - .L_402)
.L_402:
        /*000c*/ 	.word	0x00000000
        /*0010*/ 	.short	0x0003
        /*0012*/ 	.short	0x0018
        /*0014*/ 	.byte	0x00, 0xf0, 0x11, 0x00


	//----- nvinfo : EIATTR_KPARAM_INFO
	.align		4
.L_403:
        /*0018*/ 	.byte	0x04, 0x17
        /*001a*/ 	.short	(.L_405 - .L_404)
.L_404:
        /*001c*/ 	.word	0x00000000
        /*0020*/ 	.short	0x0002
        /*0022*/ 	.short	0x0010
        /*0024*/ 	.byte	0x00, 0xf5, 0x21, 0x00


	//----- nvinfo : EIATTR_KPARAM_INFO
	.align		4
.L_405:
        /*0028*/ 	.byte	0x04, 0x17
        /*002a*/ 	.short	(.L_407 - .L_406)
.L_406:
        /*002c*/ 	.word	0x00000000
        /*0030*/ 	.short	0x0001
        /*0032*/ 	.short	0x0008
        /*0034*/ 	.byte	0x00, 0xf5, 0x21, 0x00


	//----- nvinfo : EIATTR_KPARAM_INFO
	.align		4
.L_407:
        /*0038*/ 	.byte	0x04, 0x17
        /*003a*/ 	.short	(.L_409 - .L_408)
.L_408:
        /*003c*/ 	.word	0x00000000
        /*0040*/ 	.short	0x0000
        /*0042*/ 	.short	0x0000
        /*0044*/ 	.byte	0x00, 0xf5, 0x21, 0x00


	//----- nvinfo : EIATTR_SPARSE_MMA_MASK
	.align		4
.L_409:
        /*0048*/ 	.byte	0x03, 0x50
        /*004a*/ 	.short	0x0000


	//----- nvinfo : EIATTR_MAXREG_COUNT
	.align		4
        /*004c*/ 	.byte	0x03, 0x1b
        /*004e*/ 	.short	0x00ff


	//----- nvinfo : EIATTR_MERCURY_ISA_VERSION
	.align		4
        /*0050*/ 	.byte	0x03, 0x5f
        /*0052*/ 	.short	0x0101


	//----- nvinfo : EIATTR_VRC_CTA_INIT_COUNT
	.align		4
        /*0054*/ 	.byte	0x02, 0x4a
	.zero		1
	.zero		1


	//----- nvinfo : EIATTR_EXIT_INSTR_OFFSETS
	.align		4
        /*0058*/ 	.byte	0x04, 0x1c
        /*005a*/ 	.short	(.L_411 - .L_410)


	//   ....[0]....
.L_410:
        /*005c*/ 	.word	0x000000c0


	//   ....[1]....
        /*0060*/ 	.word	0x00000f80


	//----- nvinfo : EIATTR_CRS_STACK_SIZE
	.align		4
.L_411:
        /*0064*/ 	.byte	0x04, 0x1e
        /*0066*/ 	.short	(.L_413 - .L_412)
.L_412:
        /*0068*/ 	.word	0x00000000


	//----- nvinfo : EIATTR_CBANK_PARAM_SIZE
	.align		4
.L_413:
        /*006c*/ 	.byte	0x03, 0x19
        /*006e*/ 	.short	0x001c


	//----- nvinfo : EIATTR_PARAM_CBANK
	.align		4
        /*0070*/ 	.byte	0x04, 0x0a
        /*0072*/ 	.short	(.L_415 - .L_414)
	.align		4
.L_414:
        /*0074*/ 	.word	index@(.nv.constant0._Z25_2D_to_1D_compared_kernelP6float2S0_S0_j)
        /*0078*/ 	.short	0x0380
        /*007a*/ 	.short	0x001c


	//----- nvinfo : EIATTR_SW_WAR
	.align		4
.L_415:
        /*007c*/ 	.byte	0x04, 0x36
        /*007e*/ 	.short	(.L_417 - .L_416)
.L_416:
        /*0080*/ 	.word	0x00000008
.L_417:


//--------------------- .nv.info._Z22MatMul_ElemWise_kernelP6float2S0_j --------------------------
	.section	.nv.info._Z22MatMul_ElemWise_kernelP6float2S0_j,"",@"SHT_CUDA_INFO"
	.sectionflags	@""
	.align	4


	//----- nvinfo : EIATTR_CUDA_API_VERSION
	.align		4
        /*0000*/ 	.byte	0x04, 0x37
        /*0002*/ 	.short	(.L_419 - .L_418)
.L_418:
        /*0004*/ 	.word	0x00000082


	//----- nvinfo : EIATTR_KPARAM_INFO
	.align		4
.L_419:
        /*0008*/ 	.byte	0x04, 0x17
        /*000a*/ 	.short	(.L_421 - .L_420)
.L_420:
        /*000c*/ 	.word	0x00000000
        /*0010*/ 	.short	0x0002
        /*0012*/ 	.short	0x0010
        /*0014*/ 	.byte	0x00, 0xf0, 0x11, 0x00


	//----- nvinfo : EIATTR_KPARAM_INFO
	.align		4
.L_421:
        /*0018*/ 	.byte	0x04, 0x17
        /*001a*/ 	.short	(.L_423 - .L_422)
.L_422:
        /*001c*/ 	.word	0x00000000
        /*0020*/ 	.short	0x0001
        /*0022*/ 	.short	0x0008
        /*0024*/ 	.byte	0x00, 0xf5, 0x21, 0x00


	//----- nvinfo : EIATTR_KPARAM_INFO
	.align		4
.L_423:
        /*0028*/ 	.byte	0x04, 0x17
        /*002a*/ 	.short	(.L_425 - .L_424)
.L_424:
        /*002c*/ 	.word	0x00000000
        /*0030*/ 	.short	0x0000
        /*0032*/ 	.short	0x0000
        /*0034*/ 	.byte	0x00, 0xf5, 0x21, 0x00


	//----- nvinfo : EIATTR_SPARSE_MMA_MASK
	.align		4
.L_425:
        /*0038*/ 	.byte	0x03, 0x50
        /*003a*/ 	.short	0x0000


	//----- nvinfo : EIATTR_MAXREG_COUNT
	.align		4
        /*003c*/ 	.byte	0x03, 0x1b
        /*003e*/ 	.short	0x00ff


	//----- nvinfo : EIATTR_MERCURY_ISA_VERSION
	.align		4
        /*0040*/ 	.byte	0x03, 0x5f
        /*0042*/ 	.short	0x0101


	//----- nvinfo : EIATTR_VRC_CTA_INIT_COUNT
	.align		4
        /*0044*/ 	.byte	0x02, 0x4a
	.zero		1
	.zero		1


	//----- nvinfo : EIATTR_EXIT_INSTR_OFFSETS
	.align		4
        /*0048*/ 	.byte	0x04, 0x1c
        /*004a*/ 	.short	(.L_427 - .L_426)


	//   ....[0]....
.L_426:
        /*004c*/ 	.word	0x000000b0


	//   ....[1]....
        /*0050*/ 	.word	0x00000190


	//----- nvinfo : EIATTR_CBANK_PARAM_SIZE
	.align		4
.L_427:
        /*0054*/ 	.byte	0x03, 0x19
        /*0056*/ 	.short	0x0014


	//----- nvinfo : EIATTR_PARAM_CBANK
	.align		4
        /*0058*/ 	.byte	0x04, 0x0a
        /*005a*/ 	.short	(.L_429 - .L_428)
	.align		4
.L_428:
        /*005c*/ 	.word	index@(.nv.constant0._Z22MatMul_ElemWise_kernelP6float2S0_j)
        /*0060*/ 	.short	0x0380
        /*0062*/ 	.short	0x0014


	//----- nvinfo : EIATTR_SW_WAR
	.align		4
.L_429:
        /*0064*/ 	.byte	0x04, 0x36
        /*0066*/ 	.short	(.L_431 - .L_430)
.L_430:
        /*0068*/ 	.word	0x00000008
.L_431:


//--------------------- .nv.info._Z22extend_by_zeros_kernelP6float2S0_j --------------------------
	.section	.nv.info._Z22extend_by_zeros_kernelP6float2S0_j,"",@"SHT_CUDA_INFO"
	.sectionflags	@""
	.align	4


	//----- nvinfo : EIATTR_CUDA_API_VERSION
	.align		4
        /*0000*/ 	.byte	0x04, 0x37
        /*0002*/ 	.short	(.L_433 - .L_432)
.L_432:
        /*0004*/ 	.word	0x00000082


	//----- nvinfo : EIATTR_KPARAM_INFO
	.align		4
.L_433:
        /*0008*/ 	.byte	0x04, 0x17
        /*000a*/ 	.short	(.L_435 - .L_434)
.L_434:
        /*000c*/ 	.word	0x00000000
        /*0010*/ 	.short	0x0002
        /*0012*/ 	.short	0x0010
        /*0014*/ 	.byte	0x00, 0xf0, 0x11, 0x00


	//----- nvinfo : EIATTR_KPARAM_INFO
	.align		4
.L_435:
        /*0018*/ 	.byte	0x04, 0x17
        /*001a*/ 	.short	(.L_437 - .L_436)
.L_436:
        /*001c*/ 	.word	0x00000000
        /*0020*/ 	.short	0x0001
        /*0022*/ 	.short	0x0008
        /*0024*/ 	.byte	0x00, 0xf5, 0x21, 0x00


	//----- nvinfo : EIATTR_KPARAM_INFO
	.align		4
.L_437:
        /*0028*/ 	.byte	0x04, 0x17
        /*002a*/ 	.short	(.L_439 - .L_438)
.L_438:
        /*002c*/ 	.word	0x00000000
        /*0030*/ 	.short	0x0000
        /*0032*/ 	.short	0x0000
        /*0034*/ 	.byte	0x00, 0xf5, 0x21, 0x00


	//----- nvinfo : EIATTR_SPARSE_MMA_MASK
	.align		4
.L_439:
        /*0038*/ 	.byte	0x03, 0x50
        /*003a*/ 	.short	0x0000


	//----- nvinfo : EIATTR_MAXREG_COUNT
	.align		4
        /*003c*/ 	.byte	0x03, 0x1b
        /*003e*/ 	.short	0x00ff


	//----- nvinfo : EIATTR_MERCURY_ISA_VERSION
	.align		4
        /*0040*/ 	.byte	0x03, 0x5f
        /*0042*/ 	.short	0x0101


	//----- nvinfo : EIATTR_VRC_CTA_INIT_COUNT
	.align		4
        /*0044*/ 	.byte	0x02, 0x4a
	.zero		1
	.zero		1


	//----- nvinfo : EIATTR_EXIT_INSTR_OFFSETS
	.align		4
        /*0048*/ 	.byte	0x04, 0x1c
        /*004a*/ 	.short	(.L_441 - .L_440)


	//   ....[0]....
.L_440:
        /*004c*/ 	.word	0x000000b0


	//   ....[1]....
        /*0050*/ 	.word	0x00000490


	//----- nvinfo : EIATTR_CRS_STACK_SIZE
	.align		4
.L_441:
        /*0054*/ 	.byte	0x04, 0x1e
        /*0056*/ 	.short	(.L_443 - .L_442)
.L_442:
        /*0058*/ 	.word	0x00000000


	//----- nvinfo : EIATTR_CBANK_PARAM_SIZE
	.align		4
.L_443:
        /*005c*/ 	.byte	0x03, 0x19
        /*005e*/ 	.short	0x0014


	//----- nvinfo : EIATTR_PARAM_CBANK
	.align		4
        /*0060*/ 	.byte	0x04, 0x0a
        /*0062*/ 	.short	(.L_445 - .L_444)
	.align		4
.L_444:
        /*0064*/ 	.word	index@(.nv.constant0._Z22extend_by_zeros_kernelP6float2S0_j)
        /*0068*/ 	.short	0x0380
        /*006a*/ 	.short	0x0014


	//----- nvinfo : EIATTR_SW_WAR
	.align		4
.L_445:
        /*006c*/ 	.byte	0x04, 0x36
        /*006e*/ 	.short	(.L_447 - .L_446)
.L_446:
        /*0070*/ 	.word	0x00000008
.L_447:


//--------------------- .nv.info._Z22extend_by_zeros_kernelPbP6float2S1_j --------------------------
	.section	.nv.info._Z22extend_by_zeros_kernelPbP6float2S1_j,"",@"SHT_CUDA_INFO"
	.sectionflags	@""
	.align	4


	//----- nvinfo : EIATTR_CUDA_API_VERSION
	.align		4
        /*0000*/ 	.byte	0x04, 0x37
        /*0002*/ 	.short	(.L_449 - .L_448)
.L_448:
        /*0004*/ 	.word	0x00000082


	//----- nvinfo : EIATTR_KPARAM_INFO
	.align		4
.L_449:
        /*0008*/ 	.byte	0x04, 0x17
        /*000a*/ 	.short	(.L_451 - .L_450)
.L_450:
        /*000c*/ 	.word	0x00000000
        /*0010*/ 	.short	0x0003
        /*0012*/ 	.short	0x0018
        /*0014*/ 	.byte	0x00, 0xf0, 0x11, 0x00


	//----- nvinfo : EIATTR_KPARAM_INFO
	.align		4
.L_451:
        /*0018*/ 	.byte	0x04, 0x17
        /*001a*/ 	.short	(.L_453 - .L_452)
.L_452:
        /*001c*/ 	.word	0x00000000
        /*0020*/ 	.short	0x0002
        /*0022*/ 	.short	0x0010
        /*0024*/ 	.byte	0x00, 0xf5, 0x21, 0x00


	//----- nvinfo : EIATTR_KPARAM_INFO
	.align		4
.L_453:
        /*0028*/ 	.byte	0x04, 0x17
        /*002a*/ 	.short	(.L_455 - .L_454)
.L_454:
        /*002c*/ 	.word	0x00000000
        /*0030*/ 	.short	0x0001
        /*0032*/ 	.short	0x0008
        /*0034*/ 	.byte	0x00, 0xf5, 0x21, 0x00


	//----- nvinfo : EIATTR_KPARAM_INFO
	.align		4
.L_455:
        /*0038*/ 	.byte	0x04, 0x17
        /*003a*/ 	.short	(.L_457 - .L_456)
.L_456:
        /*003c*/ 	.word	0x00000000
        /*0040*/ 	.short	0x0000
        /*0042*/ 	.short	0x0000
        /*0044*/ 	.byte	0x00, 0xf5, 0x21, 0x00


	//----- nvinfo : EIATTR_SPARSE_MMA_MASK
	.align		4
.L_457:
        /*0048*/ 	.byte	0x03, 0x50
        /*004a*/ 	.short	0x0000


	//----- nvinfo : EIATTR_MAXREG_COUNT
	.align		4
        /*004c*/ 	.byte	0x03, 0x1b
        /*004e*/ 	.short	0x00ff


	//----- nvinfo : EIATTR_MERCURY_ISA_VERSION
	.align		4
        /*0050*/ 	.byte	0x03, 0x5f
        /*0052*/ 	.short	0x0101


	//----- nvinfo : EIATTR_VRC_CTA_INIT_COUNT
	.align		4
        /*0054*/ 	.byte	0x02, 0x4a
	.zero		1
	.zero		1


	//----- nvinfo : EIATTR_EXIT_INSTR_OFFSETS
	.align		4
        /*0058*/ 	.byte	0x04, 0x1c
        /*005a*/ 	.short	(.L_459 - .L_458)


	//   ....[0]....
.L_458:
        /*005c*/ 	.word	0x000000b0


	//   ....[1]....
        /*0060*/ 	.word	0x000004f0


	//----- nvinfo : EIATTR_CRS_STACK_SIZE
	.align		4
.L_459:
        /*0064*/ 	.byte	0x04, 0x1e
        /*0066*/ 	.short	(.L_461 - .L_460)
.L_460:
        /*0068*/ 	.word	0x00000000


	//----- nvinfo : EIATTR_CBANK_PARAM_SIZE
	.align		4
.L_461:
        /*006c*/ 	.byte	0x03, 0x19
        /*006e*/ 	.short	0x001c


	//----- nvinfo : EIATTR_PARAM_CBANK
	.align		4
        /*0070*/ 	.byte	0x04, 0x0a
        /*0072*/ 	.short	(.L_463 - .L_462)
	.align		4
.L_462:
        /*0074*/ 	.word	index@(.nv.constant0._Z22extend_by_zeros_kernelPbP6float2S1_j)
        /*0078*/ 	.short	0x0380
        /*007a*/ 	.short	0x001c


	//----- nvinfo : EIATTR_SW_WAR
	.align		4
.L_463:
        /*007c*/ 	.byte	0x04, 0x36
        /*007e*/ 	.short	(.L_465 - .L_464)
.L_464:
        /*0080*/ 	.word	0x00000008
.L_465:


//--------------------- .nv.callgraph             --------------------------
	.section	.nv.callgraph,"",@"SHT_CUDA_CALLGRAPH"
	.align	4
	.sectionentsize	8
	.align		4
        /*0000*/ 	.word	0x00000000
	.align		4
        /*0004*/ 	.word	0xffffffff
	.align		4
        /*0008*/ 	.word	0x00000000
	.align		4
        /*000c*/ 	.word	0xfffffffe
	.align		4
        /*0010*/ 	.word	0x00000000
	.align		4
        /*0014*/ 	.word	0xfffffffd
	.align		4
        /*0018*/ 	.word	0x00000000
	.align		4
        /*001c*/ 	.word	0xfffffffc


//--------------------- .nv.constant4             --------------------------
	.section	.nv.constant4,"a",@progbits
	.align	8
	.align		8
.nv.constant4:
        /*0000*/ 	.dword	precalc_xorwow_matrix
	.align		8
        /*0008*/ 	.dword	precalc_xorwow_offset_matrix
	.align		8
        /*0010*/ 	.dword	mrg32k3aM1
	.align		8
        /*0018*/ 	.dword	mrg32k3aM2
	.align		8
        /*0020*/ 	.dword	mrg32k3aM1SubSeq
	.align		8
        /*0028*/ 	.dword	mrg32k3aM2SubSeq
	.align		8
        /*0030*/ 	.dword	mrg32k3aM1Seq
	.align		8
        /*0038*/ 	.dword	mrg32k3aM2Seq
	.align		8
        /*0040*/ 	.dword	__cudart_i2opi_f


//--------------------- .nv.constant3             --------------------------
	.section	.nv.constant3,"a",@progbits
	.align	8
.nv.constant3:
	.type		__cr_lgamma_table,@object
	.size		__cr_lgamma_table,(.L_8 - __cr_lgamma_table)
__cr_lgamma_table:
        /*0000*/ 	.byte	0x00, 0x00, 0x00, 0x00, 0x00, 0x00, 0x00, 0x00, 0x00, 0x00, 0x00, 0x00, 0x00, 0x00, 0x00, 0x00
        /*0010*/ 	.byte	0xef, 0x39, 0xfa, 0xfe, 0x42, 0x2e, 0xe6, 0x3f, 0x02, 0x20, 0x2a, 0xfa, 0x0b, 0xab, 0xfc, 0x3f
        /*0020*/ 	.byte	0xf9, 0x2c, 0x92, 0x7c, 0xa7, 0x6c, 0x09, 0x40, 0xc9, 0x79, 0x44, 0x3c, 0x64, 0x26, 0x13, 0x40
        /*0030*/ 	.byte	0xca, 0x01, 0xcf, 0x3a, 0x27, 0x51, 0x1a, 0x40, 0x30, 0xcc, 0x2d, 0xf3, 0xe1, 0x0c, 0x21, 0x40
        /*0040*/ 	.byte	0x0d, 0xb7, 0xfc, 0x82, 0x8e, 0x35, 0x25, 0x40
.L_8:


//--------------------- .nv.constant2._Z44set_4_Givens_rotation_matrix_elements_kernelP6float2jS0_S0_S0_S0_j --------------------------
	.section	.nv.constant2._Z44set_4_Givens_rotation_matrix_elements_kernelP6float2jS0_S0_S0_S0_j,"a",@progbits
	.sectionflags	@""
	.align	4
.nv.constant2._Z44set_4_Givens_rotation_matrix_elements_kernelP6float2jS0_S0_S0_S0_j:
        /*0000*/ 	.byte	0x30, 0x14, 0x00, 0x00, 0x40, 0x13, 0x00, 0x00, 0xd0, 0x1b, 0x00, 0x00, 0x60, 0x16, 0x00, 0x00
        /*0010*/ 	.byte	0x70, 0x15, 0x00, 0x00, 0xd0, 0x1b, 0x00, 0x00, 0xc0, 0x18, 0x00, 0x00, 0xd0, 0x17, 0x00, 0x00
        /*0020*/ 	.byte	0xd0, 0x1b, 0x00, 0x00, 0x00, 0x1b, 0x00, 0x00, 0x10, 0x1a, 0x00, 0x00, 0xd0, 0x1b, 0x00, 0x00


//--------------------- .nv.constant2._Z23set_first_Jtotal_kernelP6float2S0_jj --------------------------
	.section	.nv.constant2._Z23set_first_Jtotal_kernelP6float2S0_jj,"a",@progbits
	.sectionflags	@""
	.align	4
.nv.constant2._Z23set_first_Jtotal_kernelP6float2S0_jj:
        /*0000*/ 	.byte	0xe0, 0x13, 0x00, 0x00, 0xa0, 0x00, 0x00, 0x00, 0xc0, 0x3a, 0x00, 0x00, 0x80, 0x8b, 0x00, 0x00
        /*0010*/ 	.byte	0x80, 0x27, 0x00, 0x00, 0xc0, 0x3a, 0x00, 0x00, 0xc0, 0x4e, 0x00, 0x00, 0x60, 0x3b, 0x00, 0x00
        /*0020*/ 	.byte	0x00, 0x76, 0x00, 0x00, 0x10, 0x78, 0x00, 0x00, 0x90, 0x62, 0x00, 0x00, 0x00, 0x76, 0x00, 0x00


//--------------------- .nv.constant2._Z21set_alpha_beta_kernelP6float2S0_ --------------------------
	.section	.nv.constant2._Z21set_alpha_beta_kernelP6float2S0_,"a",@progbits
	.sectionflags	@""
	.align	4
.nv.constant2._Z21set_alpha_beta_kernelP6float2S0_:
        /*0000*/ 	.byte	0xd0, 0x00, 0x00, 0x00, 0xa0, 0x00, 0x00, 0x00, 0xc0, 0x01, 0x00, 0x00, 0xa0, 0x01, 0x00, 0x00
        /*0010*/ 	.byte	0x70, 0x01, 0x00, 0x00, 0xc0, 0x01, 0x00, 0x00


//--------------------- .text._Z14init_x0_kernelP6float2j --------------------------
	.section	.text._Z14init_x0_kernelP6float2j,"ax",@progbits
	.align	128
        .global         _Z14init_x0_kernelP6float2j
        .type           _Z14init_x0_kernelP6float2j,@function
        .size           _Z14init_x0_kernelP6float2j,(.L_x_323 - _Z14init_x0_kernelP6float2j)
        .other          _Z14init_x0_kernelP6float2j,@"STO_CUDA_ENTRY STV_DEFAULT"
_Z14init_x0_kernelP6float2j:
.text._Z14init_x0_kernelP6float2j:
[----:B------:R-:W0:Y:S01]  /*0000*/  LDC R1, c[0x0][0x37c] ;  /* 0x0000df00ff017b82 */ /* 0x000e220000000800 */
[----:B------:R-:W1:Y:S01]  /*0010*/  LDCU UR4, c[0x0][0x388] ;  /* 0x00007100ff0477ac */ /* 0x000e620008000800 */
[----:B------:R-:W2:Y:S01]  /*0020*/  S2R R5, SR_CTAID.X ;  /* 0x0000000000057919 */ /* 0x000ea20000002500 */
[----:B------:R-:W-:Y:S02]  /*0030*/  IMAD.MOV.U32 R3, RZ, RZ, 0x3e2aaaab ;  /* 0x3e2aaaabff037424 */ /* 0x000fe400078e00ff */
[----:B------:R-:W-:Y:S01]  /*0040*/  IMAD.MOV.U32 R2, RZ, RZ, 0x40c00000 ;  /* 0x40c00000ff027424 */ /* 0x000fe200078e00ff */
[----:B------:R-:W2:Y:S01]  /*0050*/  S2R R6, SR_TID.X ;  /* 0x0000000000067919 */ /* 0x000ea20000002100 */
[----:B0-----:R-:W-:Y:S02]  /*0060*/  VIADD R1, R1, 0xffffffe0 ;  /* 0xffffffe001017836 */ /* 0x001fe40000000000 */
[----:B------:R-:W-:Y:S01]  /*0070*/  FFMA R2, R3, -R2, 1 ;  /* 0x3f80000003027423 */ /* 0x000fe20000000802 */
[----:B------:R-:W0:Y:S03]  /*0080*/  S2R R10, SR_CTAID.Y ;  /* 0x00000000000a7919 */ /* 0x000e260000002600 */
[----:B------:R-:W-:Y:S01]  /*0090*/  FFMA R3, R2, R3, 0.16666667163372039795 ;  /* 0x3e2aaaab02037423 */ /* 0x000fe20000000003 */
[----:B------:R-:W0:Y:S01]  /*00a0*/  S2R R7, SR_TID.Y ;  /* 0x0000000000077919 */ /* 0x000e220000002200 */
[----:B-1----:R-:W-:-:S04]  /*00b0*/  I2FP.F32.U32 R0, UR4 ;  /* 0x0000000400007c45 */ /* 0x002fc80008201000 */
[----:B------:R-:W1:Y:S01]  /*00c0*/  FCHK P0, R0, 6 ;  /* 0x40c0000000007902 */ /* 0x000e620000000000 */
[----:B------:R-:W-:-:S04]  /*00d0*/  FFMA R2, R0, R3, RZ ;  /* 0x0000000300027223 */ /* 0x000fc800000000ff */
[----:B------:R-:W-:-:S04]  /*00e0*/  FFMA R4, R2, -6, R0 ;  /* 0xc0c0000002047823 */ /* 0x000fc80000000000 */
[----:B------:R-:W-:Y:S01]  /*00f0*/  FFMA R3, R3, R4, R2 ;  /* 0x0000000403037223 */ /* 0x000fe20000000002 */
[----:B--2---:R-:W-:Y:S02]  /*0100*/  IMAD R5, R5, 0x20, R6 ;  /* 0x0000002005057824 */ /* 0x004fe400078e0206 */
[----:B0-----:R-:W-:Y:S01]  /*0110*/  IMAD R10, R10, 0x20, R7 ;  /* 0x000000200a0a7824 */ /* 0x001fe200078e0207 */
[----:B-1----:R-:W-:Y:S06]  /*0120*/  @!P0 BRA `(.L_x_0) ;  /* 0x0000000000108947 */ /* 0x002fec0003800000 */
[----:B------:R-:W-:Y:S01]  /*0130*/  IMAD.MOV.U32 R3, RZ, RZ, 0x40c00000 ;  /* 0x40c00000ff037424 */ /* 0x000fe200078e00ff */
[----:B------:R-:W-:-:S07]  /*0140*/  MOV R2, 0x160 ;  /* 0x0000016000027802 */ /* 0x000fce0000000f00 */
[----:B------:R-:W-:Y:S05]  /*0150*/  CALL.REL.NOINC `($__internal_0_$__cuda_sm3x_div_rn_noftz_f32_slowpath) ;  /* 0x0000000800607944 */ /* 0x000fea0003c00000 */
[----:B------:R-:W-:-:S07]  /*0160*/  IMAD.MOV.U32 R3, RZ, RZ, R0 ;  /* 0x000000ffff037224 */ /* 0x000fce00078e0000 */
.L_x_0:
[----:B------:R-:W0:Y:S01]  /*0170*/  MUFU.RCP R0, R3 ;  /* 0x0000000300007308 */ /* 0x000e220000001000 */
[----:B------:R-:W-:Y:S02]  /*0180*/  UMOV UR4, 0x40c8f5c3 ;  /* 0x40c8f5c300047882 */ /* 0x000fe40000000000 */
[----:B------:R-:W-:-:S05]  /*0190*/  IMAD.U32 R4, RZ, RZ, UR4 ;  /* 0x00000004ff047e24 */ /* 0x000fca000f8e00ff */
[----:B------:R-:W1:Y:S01]  /*01a0*/  FCHK P0, -R4, R3 ;  /* 0x0000000304007302 */ /* 0x000e620000000100 */
[----:B0-----:R-:W-:-:S04]  /*01b0*/  FFMA R7, R0, -R3, 1 ;  /* 0x3f80000000077423 */ /* 0x001fc80000000803 */
[----:B------:R-:W-:-:S04]  /*01c0*/  FFMA R0, R0, R7, R0 ;  /* 0x0000000700007223 */ /* 0x000fc80000000000 */
[----:B------:R-:W-:-:S04]  /*01d0*/  FFMA R2, R0, -6.2800002098083496094, RZ ;  /* 0xc0c8f5c300027823 */ /* 0x000fc800000000ff */
[----:B------:R-:W-:-:S04]  /*01e0*/  FFMA R7, R2, -R3, -6.2800002098083496094 ;  /* 0xc0c8f5c302077423 */ /* 0x000fc80000000803 */
[----:B------:R-:W-:Y:S01]  /*01f0*/  FFMA R0, R0, R7, R2 ;  /* 0x0000000700007223 */ /* 0x000fe20000000002 */
[----:B-1----:R-:W-:Y:S06]  /*0200*/  @!P0 BRA `(.L_x_1) ;  /* 0x00000000000c8947 */ /* 0x002fec0003800000 */
[----:B------:R-:W-:Y:S01]  /*0210*/  IMAD.MOV.U32 R0, RZ, RZ, -0x3f370a3d ;  /* 0xc0c8f5c3ff007424 */ /* 0x000fe200078e00ff */
[----:B------:R-:W-:-:S07]  /*0220*/  MOV R2, 0x240 ;  /* 0x0000024000027802 */ /* 0x000fce0000000f00 */
[----:B------:R-:W-:Y:S05]  /*0230*/  CALL.REL.NOINC `($__internal_0_$__cuda_sm3x_div_rn_noftz_f32_slowpath) ;  /* 0x0000000800287944 */ /* 0x000fea0003c00000 */
.L_x_1:
[----:B------:R-:W-:Y:S01]  /*0240*/  DMUL R2, RZ, RZ ;  /* 0x000000ffff027228 */ /* 0x000fe20000000000 */
[----:B------:R-:W-:Y:S01]  /*0250*/  IMAD.MOV.U32 R8, RZ, RZ, 0x2cb0d246 ;  /* 0x2cb0d246ff087424 */ /* 0x000fe200078e00ff */
[----:B------:R-:W-:Y:S01]  /*0260*/  UMOV UR4, 0xf9785eba ;  /* 0xf9785eba00047882 */ /* 0x000fe20000000000 */
[----:B------:R-:W-:Y:S01]  /*0270*/  IMAD.MOV.U32 R9, RZ, RZ, 0x3e5ae5f1 ;  /* 0x3e5ae5f1ff097424 */ /* 0x000fe200078e00ff */
[----:B------:R-:W-:Y:S01]  /*0280*/  UMOV UR5, 0x3de5db65 ;  /* 0x3de5db6500057882 */ /* 0x000fe20000000000 */
[----:B------:R-:W-:Y:S01]  /*0290*/  IMAD.MOV.U32 R6, RZ, RZ, -0x3e107ad8 ;  /* 0xc1ef8528ff067424 */ /* 0x000fe200078e00ff */
[----:B------:R-:W-:Y:S01]  /*02a0*/  UMOV UR6, 0x69ace392 ;  /* 0x69ace39200067882 */ /* 0x000fe20000000000 */
[----:B------:R-:W-:Y:S01]  /*02b0*/  IMAD.MOV.U32 R7, RZ, RZ, 0x3e21eea7 ;  /* 0x3e21eea7ff077424 */ /* 0x000fe200078e00ff */
[----:B------:R-:W-:Y:S01]  /*02c0*/  UMOV UR7, 0x3ec71de3 ;  /* 0x3ec71de300077882 */ /* 0x000fe20000000000 */
[C---:B------:R-:W-:Y:S01]  /*02d0*/  DFMA R8, R2.reuse, UR4, -R8 ;  /* 0x0000000402087c2b */ /* 0x040fe20008000808 */
[----:B------:R-:W-:Y:S01]  /*02e0*/  UMOV UR4, 0x20fd8164 ;  /* 0x20fd816400047882 */ /* 0x000fe20000000000 */
[----:B------:R-:W-:Y:S01]  /*02f0*/  UMOV UR5, 0x3da8ff83 ;  /* 0x3da8ff8300057882 */ /* 0x000fe20000000000 */
[----:B------:R-:W0:Y:S01]  /*0300*/  I2F.F64.U32 R12, R10 ;  /* 0x0000000a000c7312 */ /* 0x000e220000201800 */
[C---:B------:R-:W-:Y:S01]  /*0310*/  DFMA R6, R2.reuse, -UR4, R6 ;  /* 0x8000000402067c2b */ /* 0x040fe20008000006 */
[----:B------:R-:W-:Y:S01]  /*0320*/  UMOV UR4, 0x8e06e6d9 ;  /* 0x8e06e6d900047882 */ /* 0x000fe20000000000 */
[----:B------:R-:W-:Y:S01]  /*0330*/  UMOV UR5, 0x3e927e4f ;  /* 0x3e927e4f00057882 */ /* 0x000fe20000000000 */
[----:B------:R-:W-:Y:S01]  /*0340*/  BSSY.RECONVERGENT B0, `(.L_x_2) ;  /* 0x000005f000007945 */ /* 0x000fe20003800200 */
[----:B------:R-:W-:Y:S01]  /*0350*/  DFMA R8, R2, R8, UR6 ;  /* 0x0000000602087e2b */ /* 0x000fe20008000008 */
[----:B------:R-:W-:Y:S01]  /*0360*/  UMOV UR6, 0x19db62a1 ;  /* 0x19db62a100067882 */ /* 0x000fe20000000000 */
[----:B------:R-:W-:-:S02]  /*0370*/  UMOV UR7, 0x3f2a01a0 ;  /* 0x3f2a01a000077882 */ /* 0x000fc40000000000 */
[C---:B------:R-:W-:Y:S01]  /*0380*/  DFMA R6, R2.reuse, R6, -UR4 ;  /* 0x8000000402067e2b */ /* 0x040fe20008000006 */
[----:B------:R-:W-:Y:S01]  /*0390*/  UMOV UR4, 0x19ddbce9 ;  /* 0x19ddbce900047882 */ /* 0x000fe20000000000 */
[----:B------:R-:W-:Y:S02]  /*03a0*/  UMOV UR5, 0x3efa01a0 ;  /* 0x3efa01a000057882 */ /* 0x000fe40000000000 */
[C---:B------:R-:W-:Y:S01]  /*03b0*/  DFMA R8, R2.reuse, R8, -UR6 ;  /* 0x8000000602087e2b */ /* 0x040fe20008000008 */
[----:B------:R-:W-:Y:S01]  /*03c0*/  UMOV UR6, 0x11110818 ;  /* 0x1111081800067882 */ /* 0x000fe20000000000 */
[----:B------:R-:W-:Y:S02]  /*03d0*/  UMOV UR7, 0x3f811111 ;  /* 0x3f81111100077882 */ /* 0x000fe40000000000 */
[----:B------:R-:W-:Y:S01]  /*03e0*/  DFMA R6, R2, R6, UR4 ;  /* 0x0000000402067e2b */ /* 0x000fe20008000006 */
[----:B------:R-:W-:Y:S01]  /*03f0*/  UMOV UR4, 0x16c15d47 ;  /* 0x16c15d4700047882 */ /* 0x000fe20000000000 */
[----:B------:R-:W-:-:S02]  /*0400*/  UMOV UR5, 0x3f56c16c ;  /* 0x3f56c16c00057882 */ /* 0x000fc40000000000 */
[C---:B------:R-:W-:Y:S01]  /*0410*/  DFMA R8, R2.reuse, R8, UR6 ;  /* 0x0000000602087e2b */ /* 0x040fe20008000008 */
[----:B------:R-:W-:Y:S01]  /*0420*/  UMOV UR6, 0x55555554 ;  /* 0x5555555400067882 */ /* 0x000fe20000000000 */
[----:B------:R-:W-:Y:S02]  /*0430*/  UMOV UR7, 0x3fc55555 ;  /* 0x3fc5555500077882 */ /* 0x000fe40000000000 */
[C---:B------:R-:W-:Y:S01]  /*0440*/  DFMA R6, R2.reuse, R6, -UR4 ;  /* 0x8000000402067e2b */ /* 0x040fe20008000006 */
[----:B------:R-:W-:Y:S01]  /*0450*/  UMOV UR4, 0x55555551 ;  /* 0x5555555100047882 */ /* 0x000fe20000000000 */
[----:B------:R-:W-:Y:S02]  /*0460*/  UMOV UR5, 0x3fa55555 ;  /* 0x3fa5555500057882 */ /* 0x000fe40000000000 */
[C---:B------:R-:W-:Y:S01]  /*0470*/  DFMA R8, R2.reuse, R8, -UR6 ;  /* 0x8000000602087e2b */ /* 0x040fe20008000008 */
[----:B------:R-:W1:Y:S03]  /*0480*/  LDCU.64 UR6, c[0x0][0x358] ;  /* 0x00006b00ff0677ac */ /* 0x000e660008000a00 */
[----:B------:R-:W-:-:S04]  /*0490*/  DFMA R6, R2, R6, UR4 ;  /* 0x0000000402067e2b */ /* 0x000fc80008000006 */
[----:B------:R-:W-:-:S04]  /*04a0*/  DFMA R14, R2, R8, RZ ;  /* 0x00000008020e722b */ /* 0x000fc800000000ff */
[----:B------:R-:W-:Y:S02]  /*04b0*/  DFMA R8, R2, R6, -0.5 ;  /* 0xbfe000000208742b */ /* 0x000fe40000000006 */
[----:B------:R-:W2:Y:S02]  /*04c0*/  I2F.F64.U32 R6, R5 ;  /* 0x0000000500067312 */ /* 0x000ea40000201800 */
[----:B------:R-:W-:-:S04]  /*04d0*/  DFMA R14, RZ, R14, RZ ;  /* 0x0000000eff0e722b */ /* 0x000fc800000000ff */
[----:B------:R-:W-:Y:S02]  /*04e0*/  DFMA R8, R2, R8, 1 ;  /* 0x3ff000000208742b */ /* 0x000fe40000000008 */
[----:B------:R-:W3:Y:S02]  /*04f0*/  F2F.F64.F32 R2, R0 ;  /* 0x0000000000027310 */ /* 0x000ee40000201800 */
[----:B0-----:R-:W-:-:S08]  /*0500*/  DMUL R12, R12, R14 ;  /* 0x0000000e0c0c7228 */ /* 0x001fd00000000000 */
[----:B--2---:R-:W-:-:S08]  /*0510*/  DFMA R6, R6, R8, R12 ;  /* 0x000000080606722b */ /* 0x004fd0000000000c */
[----:B---3--:R-:W-:-:S06]  /*0520*/  DMUL R2, R2, R6 ;  /* 0x0000000602027228 */ /* 0x008fcc0000000000 */
[----:B------:R-:W0:Y:S02]  /*0530*/  F2F.F32.F64 R7, R2 ;  /* 0x0000000200077310 */ /* 0x000e240000301000 */
[C---:B0-----:R-:W-:Y:S01]  /*0540*/  FMUL R4, R7.reuse, 0.63661974668502807617 ;  /* 0x3f22f98307047820 */ /* 0x041fe20000400000 */
[----:B------:R-:W-:-:S05]  /*0550*/  FSETP.GE.AND P0, PT, |R7|, 105615, PT ;  /* 0x47ce47800700780b */ /* 0x000fca0003f06200 */
[----:B------:R-:W0:Y:S02]  /*0560*/  F2I.NTZ R4, R4 ;  /* 0x0000000400047305 */ /* 0x000e240000203100 */
[----:B0-----:R-:W-:-:S05]  /*0570*/  I2FP.F32.S32 R6, R4 ;  /* 0x0000000400067245 */ /* 0x001fca0000201400 */
[----:B------:R-:W-:-:S04]  /*0580*/  FFMA R9, R6, -1.5707962512969970703, R7 ;  /* 0xbfc90fda06097823 */ /* 0x000fc80000000007 */
[----:B------:R-:W-:-:S04]  /*0590*/  FFMA R9, R6, -7.5497894158615963534e-08, R9 ;  /* 0xb3a2216806097823 */ /* 0x000fc80000000009 */
[----:B------:R-:W-:Y:S01]  /*05a0*/  FFMA R0, R6, -5.3903029534742383927e-15, R9 ;  /* 0xa7c234c506007823 */ /* 0x000fe20000000009 */
[----:B-1----:R-:W-:Y:S06]  /*05b0*/  @!P0 BRA `(.L_x_3) ;  /* 0x0000000000dc8947 */ /* 0x002fec0003800000 */
[----:B------:R-:W-:-:S13]  /*05c0*/  FSETP.NEU.AND P0, PT, |R7|, +INF , PT ;  /* 0x7f8000000700780b */ /* 0x000fda0003f0d200 */
[----:B------:R-:W-:Y:S01]  /*05d0*/  @!P0 FMUL R0, RZ, R7 ;  /* 0x00000007ff008220 */ /* 0x000fe20000400000 */
[----:B------:R-:W-:Y:S01]  /*05e0*/  @!P0 IMAD.MOV.U32 R4, RZ, RZ, RZ ;  /* 0x000000ffff048224 */ /* 0x000fe200078e00ff */
[----:B------:R-:W-:Y:S06]  /*05f0*/  @!P0 BRA `(.L_x_3) ;  /* 0x0000000000cc8947 */ /* 0x000fec0003800000 */
[----:B------:R-:W-:Y:S01]  /*0600*/  SHF.L.U32 R2, R7, 0x8, RZ ;  /* 0x0000000807027819 */ /* 0x000fe200000006ff */
[----:B------:R-:W-:Y:S01]  /*0610*/  IMAD.MOV.U32 R6, RZ, RZ, RZ ;  /* 0x000000ffff067224 */ /* 0x000fe200078e00ff */
[----:B------:R-:W0:Y:S01]  /*0620*/  LDCU.64 UR8, c[0x4][0x40] ;  /* 0x01000800ff0877ac */ /* 0x000e220008000a00 */
[----:B------:R-:W-:Y:S01]  /*0630*/  IMAD.MOV.U32 R0, RZ, RZ, R1 ;  /* 0x000000ffff007224 */ /* 0x000fe200078e0001 */
[----:B------:R-:W-:Y:S01]  /*0640*/  LOP3.LUT R13, R2, 0x80000000, RZ, 0xfc, !PT ;  /* 0x80000000020d7812 */ /* 0x000fe200078efcff */
[----:B------:R-:W-:Y:S01]  /*0650*/  UMOV UR5, URZ ;  /* 0x000000ff00057c82 */ /* 0x000fe20008000000 */
[----:B------:R-:W-:-:S05]  /*0660*/  UMOV UR4, URZ ;  /* 0x000000ff00047c82 */ /* 0x000fca0008000000 */
.L_x_4:
[----:B0-----:R-:W-:Y:S02]  /*0670*/  IMAD.U32 R8, RZ, RZ, UR8 ;  /* 0x00000008ff087e24 */ /* 0x001fe4000f8e00ff */
[----:B------:R-:W-:-:S05]  /*0680*/  IMAD.U32 R9, RZ, RZ, UR9 ;  /* 0x00000009ff097e24 */ /* 0x000fca000f8e00ff */
[----:B------:R-:W2:Y:S01]  /*0690*/  LDG.E.CONSTANT R2, desc[UR6][R8.64] ;  /* 0x0000000608027981 */ /* 0x000ea2000c1e9900 */
[----:B------:R-:W-:Y:S02]  /*06a0*/  UIADD3 UR8, UP0, UPT, UR8, 0x4, URZ ;  /* 0x0000000408087890 */ /* 0x000fe4000ff1e0ff */
[----:B------:R-:W-:Y:S02]  /*06b0*/  UIADD3 UR4, UPT, UPT, UR4, 0x1, URZ ;  /* 0x0000000104047890 */ /* 0x000fe4000fffe0ff */
[----:B------:R-:W-:Y:S02]  /*06c0*/  UIADD3.X UR9, UPT, UPT, URZ, UR9, URZ, UP0, !UPT ;  /* 0x00000009ff097290 */ /* 0x000fe400087fe4ff */
[----:B------:R-:W-:Y:S01]  /*06d0*/  UISETP.NE.AND UP0, UPT, UR4, 0x6, UPT ;  /* 0x000000060400788c */ /* 0x000fe2000bf05270 */
[----:B--2---:R-:W-:-:S03]  /*06e0*/  IMAD.WIDE.U32 R2, R2, R13, RZ ;  /* 0x0000000d02027225 */ /* 0x004fc600078e00ff */
[----:B------:R-:W-:-:S04]  /*06f0*/  IADD3 R11, P0, PT, R2, R6, RZ ;  /* 0x00000006020b7210 */ /* 0x000fc80007f1e0ff */
[----:B------:R-:W-:Y:S01]  /*0700*/  IADD3.X R6, PT, PT, R3, UR5, RZ, P0, !PT ;  /* 0x0000000503067c10 */ /* 0x000fe200087fe4ff */
[----:B------:R0:W-:Y:S02]  /*0710*/  STL [R0], R11 ;  /* 0x0000000b00007387 */ /* 0x0001e40000100800 */
[----:B0-----:R-:W-:Y:S01]  /*0720*/  VIADD R0, R0, 0x4 ;  /* 0x0000000400007836 */ /* 0x001fe20000000000 */
[----:B------:R-:W-:Y:S06]  /*0730*/  BRA.U UP0, `(.L_x_4) ;  /* 0xfffffffd00cc7547 */ /* 0x000fec000b83ffff */
[----:B------:R-:W-:Y:S01]  /*0740*/  SHF.R.U32.HI R4, RZ, 0x17, R7 ;  /* 0x00000017ff047819 */ /* 0x000fe20000011607 */
[----:B------:R0:W-:Y:S03]  /*0750*/  STL [R1+0x18], R6 ;  /* 0x0000180601007387 */ /* 0x0001e60000100800 */
[C---:B------:R-:W-:Y:S02]  /*0760*/  LOP3.LUT R0, R4.reuse, 0xe0, RZ, 0xc0, !PT ;  /* 0x000000e004007812 */ /* 0x040fe400078ec0ff */
[----:B------:R-:W-:-:S03]  /*0770*/  LOP3.LUT P0, RZ, R4, 0x1f, RZ, 0xc0, !PT ;  /* 0x0000001f04ff7812 */ /* 0x000fc6000780c0ff */
[----:B------:R-:W-:-:S05]  /*0780*/  VIADD R0, R0, 0xffffff80 ;  /* 0xffffff8000007836 */ /* 0x000fca0000000000 */
[----:B------:R-:W-:-:S05]  /*0790*/  SHF.R.U32.HI R0, RZ, 0x5, R0 ;  /* 0x00000005ff007819 */ /* 0x000fca0000011600 */
[----:B------:R-:W-:-:S05]  /*07a0*/  IMAD R11, R0, -0x4, R1 ;  /* 0xfffffffc000b7824 */ /* 0x000fca00078e0201 */
[----:B------:R-:W2:Y:S04]  /*07b0*/  LDL R0, [R11+0x18] ;  /* 0x000018000b007983 */ /* 0x000ea80000100800 */
[----:B------:R-:W2:Y:S04]  /*07c0*/  LDL R3, [R11+0x14] ;  /* 0x000014000b037983 */ /* 0x000ea80000100800 */
[----:B------:R-:W3:Y:S01]  /*07d0*/  @P0 LDL R2, [R11+0x10] ;  /* 0x000010000b020983 */ /* 0x000ee20000100800 */
[----:B------:R-:W-:Y:S01]  /*07e0*/  LOP3.LUT R4, R4, 0x1f, RZ, 0xc0, !PT ;  /* 0x0000001f04047812 */ /* 0x000fe200078ec0ff */
[----:B------:R-:W-:Y:S01]  /*07f0*/  UMOV UR4, 0x54442d19 ;  /* 0x54442d1900047882 */ /* 0x000fe20000000000 */
[----:B------:R-:W-:-:S02]  /*0800*/  UMOV UR5, 0x3bf921fb ;  /* 0x3bf921fb00057882 */ /* 0x000fc40000000000 */
[-C--:B--2---:R-:W-:Y:S02]  /*0810*/  @P0 SHF.L.W.U32.HI R0, R3, R4.reuse, R0 ;  /* 0x0000000403000219 */ /* 0x084fe40000010e00 */
[----:B---3--:R-:W-:Y:S02]  /*0820*/  @P0 SHF.L.W.U32.HI R3, R2, R4, R3 ;  /* 0x0000000402030219 */ /* 0x008fe40000010e03 */
[----:B------:R-:W-:Y:S02]  /*0830*/  ISETP.GE.AND P0, PT, R7, RZ, PT ;  /* 0x000000ff0700720c */ /* 0x000fe40003f06270 */
[C---:B------:R-:W-:Y:S01]  /*0840*/  SHF.L.W.U32.HI R2, R3.reuse, 0x2, R0 ;  /* 0x0000000203027819 */ /* 0x040fe20000010e00 */
[----:B------:R-:W-:-:S03]  /*0850*/  IMAD.SHL.U32 R3, R3, 0x4, RZ ;  /* 0x0000000403037824 */ /* 0x000fc600078e00ff */
[----:B------:R-:W-:Y:S02]  /*0860*/  SHF.R.S32.HI R4, RZ, 0x1f, R2 ;  /* 0x0000001fff047819 */ /* 0x000fe40000011402 */
[----:B------:R-:W-:Y:S02]  /*0870*/  LOP3.LUT R7, R2, R7, RZ, 0x3c, !PT ;  /* 0x0000000702077212 */ /* 0x000fe400078e3cff */
[C---:B------:R-:W-:Y:S02]  /*0880*/  LOP3.LUT R8, R4.reuse, R3, RZ, 0x3c, !PT ;  /* 0x0000000304087212 */ /* 0x040fe400078e3cff */
[----:B------:R-:W-:Y:S02]  /*0890*/  LOP3.LUT R9, R4, R2, RZ, 0x3c, !PT ;  /* 0x0000000204097212 */ /* 0x000fe400078e3cff */
[----:B------:R-:W-:Y:S02]  /*08a0*/  SHF.R.U32.HI R3, RZ, 0x1e, R0 ;  /* 0x0000001eff037819 */ /* 0x000fe40000011600 */
[----:B------:R-:W-:-:S02]  /*08b0*/  ISETP.GE.AND P1, PT, R7, RZ, PT ;  /* 0x000000ff0700720c */ /* 0x000fc40003f26270 */
[----:B------:R-:W1:Y:S01]  /*08c0*/  I2F.F64.S64 R8, R8 ;  /* 0x0000000800087312 */ /* 0x000e620000301c00 */
[----:B------:R-:W-:-:S05]  /*08d0*/  LEA.HI R4, R2, R3, RZ, 0x1 ;  /* 0x0000000302047211 */ /* 0x000fca00078f08ff */
[----:B------:R-:W-:-:S04]  /*08e0*/  IMAD.MOV R0, RZ, RZ, -R4 ;  /* 0x000000ffff007224 */ /* 0x000fc800078e0a04 */
[----:B------:R-:W-:Y:S01]  /*08f0*/  @!P0 IMAD.MOV.U32 R4, RZ, RZ, R0 ;  /* 0x000000ffff048224 */ /* 0x000fe200078e0000 */
[----:B-1----:R-:W-:-:S10]  /*0900*/  DMUL R12, R8, UR4 ;  /* 0x00000004080c7c28 */ /* 0x002fd40008000000 */
[----:B------:R-:W1:Y:S02]  /*0910*/  F2F.F32.F64 R12, R12 ;  /* 0x0000000c000c7310 */ /* 0x000e640000301000 */
[----:B01----:R-:W-:-:S07]  /*0920*/  FSEL R0, -R12, R12, !P1 ;  /* 0x0000000c0c007208 */ /* 0x003fce0004800100 */
.L_x_3:
[----:B------:R-:W-:Y:S05]  /*0930*/  BSYNC.RECONVERGENT B0 ;  /* 0x0000000000007941 */ /* 0x000fea0003800200 */
.L_x_2:
[----:B------:R-:W-:Y:S01]  /*0940*/  MOV R6, 0x37cbac00 ;  /* 0x37cbac0000067802 */ /* 0x000fe20000000f00 */
[----:B------:R-:W-:Y:S01]  /*0950*/  FMUL R7, R0, R0 ;  /* 0x0000000000077220 */ /* 0x000fe20000400000 */
[----:B------:R-:W0:Y:S01]  /*0960*/  LDC.64 R2, c[0x0][0x380] ;  /* 0x0000e000ff027b82 */ /* 0x000e220000000a00 */
[----:B------:R-:W-:Y:S01]  /*0970*/  IMAD.MOV.U32 R8, RZ, RZ, 0x394d4153 ;  /* 0x394d4153ff087424 */ /* 0x000fe200078e00ff */
[----:B------:R-:W1:Y:S01]  /*0980*/  LDCU UR4, c[0x0][0x388] ;  /* 0x00007100ff0477ac */ /* 0x000e620008000800 */
[C---:B------:R-:W-:Y:S01]  /*0990*/  FFMA R6, R7.reuse, R6, -0.0013887860113754868507 ;  /* 0xbab607ed07067423 */ /* 0x040fe20000000006 */
[C---:B------:R-:W-:Y:S01]  /*09a0*/  FFMA R9, R7.reuse, R0, RZ ;  /* 0x0000000007097223 */ /* 0x040fe200000000ff */
[C---:B------:R-:W-:Y:S01]  /*09b0*/  FFMA R8, R7.reuse, -R8, 0.0083327032625675201416 ;  /* 0x3c0885e407087423 */ /* 0x040fe20000000808 */
[C---:B------:R-:W-:Y:S01]  /*09c0*/  LOP3.LUT R11, R4.reuse, 0x1, RZ, 0xc0, !PT ;  /* 0x00000001040b7812 */ /* 0x040fe200078ec0ff */
[C---:B------:R-:W-:Y:S01]  /*09d0*/  FFMA R6, R7.reuse, R6, 0.041666727513074874878 ;  /* 0x3d2aaabb07067423 */ /* 0x040fe20000000006 */
[----:B------:R-:W-:Y:S01]  /*09e0*/  LOP3.LUT P1, RZ, R4, 0x2, RZ, 0xc0, !PT ;  /* 0x0000000204ff7812 */ /* 0x000fe2000782c0ff */
[----:B------:R-:W-:Y:S01]  /*09f0*/  FFMA R8, R7, R8, -0.16666662693023681641 ;  /* 0xbe2aaaa807087423 */ /* 0x000fe20000000008 */
[----:B------:R-:W-:Y:S01]  /*0a00*/  ISETP.NE.U32.AND P0, PT, R11, 0x1, PT ;  /* 0x000000010b00780c */ /* 0x000fe20003f05070 */
[----:B------:R-:W-:-:S02]  /*0a10*/  FFMA R6, R7, R6, -0.4999999701976776123 ;  /* 0xbeffffff07067423 */ /* 0x000fc40000000006 */
[----:B------:R-:W-:Y:S01]  /*0a20*/  FFMA R9, R9, R8, R0 ;  /* 0x0000000809097223 */ /* 0x000fe20000000000 */
[----:B------:R-:W-:Y:S02]  /*0a30*/  VIADD R0, R4, 0x1 ;  /* 0x0000000104007836 */ /* 0x000fe40000000000 */
[----:B------:R-:W-:-:S03]  /*0a40*/  FFMA R6, R7, R6, 1 ;  /* 0x3f80000007067423 */ /* 0x000fc60000000006 */
[----:B------:R-:W-:Y:S01]  /*0a50*/  LOP3.LUT P2, RZ, R0, 0x2, RZ, 0xc0, !PT ;  /* 0x0000000200ff7812 */ /* 0x000fe2000784c0ff */
[----:B-1----:R-:W-:Y:S01]  /*0a60*/  IMAD R5, R5, UR4, R10 ;  /* 0x0000000405057c24 */ /* 0x002fe2000f8e020a */
[----:B------:R-:W-:Y:S02]  /*0a70*/  FSEL R0, R6, R9, !P0 ;  /* 0x0000000906007208 */ /* 0x000fe40004000000 */
[----:B------:R-:W-:Y:S01]  /*0a80*/  FSEL R6, R9, R6, !P0 ;  /* 0x0000000609067208 */ /* 0x000fe20004000000 */
[----:B0-----:R-:W-:Y:S01]  /*0a90*/  IMAD.WIDE.U32 R2, R5, 0x8, R2 ;  /* 0x0000000805027825 */ /* 0x001fe200078e0002 */
[----:B------:R-:W-:Y:S02]  /*0aa0*/  FSEL R7, R0, -R0, !P1 ;  /* 0x8000000000077208 */ /* 0x000fe40004800000 */
[----:B------:R-:W-:-:S05]  /*0ab0*/  FSEL R6, R6, -R6, !P2 ;  /* 0x8000000606067208 */ /* 0x000fca0005000000 */
[----:B------:R-:W-:Y:S01]  /*0ac0*/  STG.E.64 desc[UR6][R2.64], R6 ;  /* 0x0000000602007986 */ /* 0x000fe2000c101b06 */
[----:B------:R-:W-:Y:S05]  /*0ad0*/  EXIT ;  /* 0x000000000000794d */ /* 0x000fea0003800000 */
        .weak           $__internal_0_$__cuda_sm3x_div_rn_noftz_f32_slowpath
        .type           $__internal_0_$__cuda_sm3x_div_rn_noftz_f32_slowpath,@function
        .size           $__internal_0_$__cuda_sm3x_div_rn_noftz_f32_slowpath,(.L_x_323 - $__internal_0_$__cuda_sm3x_div_rn_noftz_f32_slowpath)
$__internal_0_$__cuda_sm3x_div_rn_noftz_f32_slowpath:
[----:B------:R-:W-:Y:S02]  /*0ae0*/  SHF.R.U32.HI R6, RZ, 0x17, R3 ;  /* 0x00000017ff067819 */ /* 0x000fe40000011603 */
[----:B------:R-:W-:Y:S02]  /*0af0*/  SHF.R.U32.HI R4, RZ, 0x17, R0 ;  /* 0x00000017ff047819 */ /* 0x000fe40000011600 */
[----:B------:R-:W-:Y:S02]  /*0b00*/  LOP3.LUT R12, R6, 0xff, RZ, 0xc0, !PT ;  /* 0x000000ff060c7812 */ /* 0x000fe400078ec0ff */
[----:B------:R-:W-:-:S03]  /*0b10*/  LOP3.LUT R8, R4, 0xff, RZ, 0xc0, !PT ;  /* 0x000000ff04087812 */ /* 0x000fc600078ec0ff */
[----:B------:R-:W-:Y:S02]  /*0b20*/  VIADD R7, R12, 0xffffffff ;  /* 0xffffffff0c077836 */ /* 0x000fe40000000000 */
[----:B------:R-:W-:-:S03]  /*0b30*/  VIADD R6, R8, 0xffffffff ;  /* 0xffffffff08067836 */ /* 0x000fc60000000000 */
[----:B------:R-:W-:-:S04]  /*0b40*/  ISETP.GT.U32.AND P0, PT, R7, 0xfd, PT ;  /* 0x000000fd0700780c */ /* 0x000fc80003f04070 */
[----:B------:R-:W-:-:S13]  /*0b50*/  ISETP.GT.U32.OR P0, PT, R6, 0xfd, P0 ;  /* 0x000000fd0600780c */ /* 0x000fda0000704470 */
[----:B------:R-:W-:Y:S01]  /*0b60*/  @!P0 IMAD.MOV.U32 R4, RZ, RZ, RZ ;  /* 0x000000ffff048224 */ /* 0x000fe200078e00ff */
[----:B------:R-:W-:Y:S06]  /*0b70*/  @!P0 BRA `(.L_x_5) ;  /* 0x00000000005c8947 */ /* 0x000fec0003800000 */
[----:B------:R-:W-:Y:S02]  /*0b80*/  FSETP.GTU.FTZ.AND P0, PT, |R0|, +INF , PT ;  /* 0x7f8000000000780b */ /* 0x000fe40003f1c200 */
[----:B------:R-:W-:-:S04]  /*0b90*/  FSETP.GTU.FTZ.AND P1, PT, |R3|, +INF , PT ;  /* 0x7f8000000300780b */ /* 0x000fc80003f3c200 */
[----:B------:R-:W-:-:S13]  /*0ba0*/  PLOP3.LUT P0, PT, P0, P1, PT, 0xf8, 0x8f ;  /* 0x00000000008f781c */ /* 0x000fda0000703f70 */
[----:B------:R-:W-:Y:S05]  /*0bb0*/  @P0 BRA `(.L_x_6) ;  /* 0x0000000400440947 */ /* 0x000fea0003800000 */
[----:B------:R-:W-:-:S13]  /*0bc0*/  LOP3.LUT P0, RZ, R3, 0x7fffffff, R0, 0xc8, !PT ;  /* 0x7fffffff03ff7812 */ /* 0x000fda000780c800 */
[----:B------:R-:W-:Y:S05]  /*0bd0*/  @!P0 BRA `(.L_x_7) ;  /* 0x0000000400348947 */ /* 0x000fea0003800000 */
[C---:B------:R-:W-:Y:S02]  /*0be0*/  FSETP.NEU.FTZ.AND P2, PT, |R0|.reuse, +INF , PT ;  /* 0x7f8000000000780b */ /* 0x040fe40003f5d200 */
[----:B------:R-:W-:Y:S02]  /*0bf0*/  FSETP.NEU.FTZ.AND P1, PT, |R3|, +INF , PT ;  /* 0x7f8000000300780b */ /* 0x000fe40003f3d200 */
[----:B------:R-:W-:-:S11]  /*0c00*/  FSETP.NEU.FTZ.AND P0, PT, |R0|, +INF , PT ;  /* 0x7f8000000000780b */ /* 0x000fd60003f1d200 */
[----:B------:R-:W-:Y:S05]  /*0c10*/  @!P1 BRA !P2, `(.L_x_7) ;  /* 0x0000000400249947 */ /* 0x000fea0005000000 */
[----:B------:R-:W-:-:S04]  /*0c20*/  LOP3.LUT P2, RZ, R0, 0x7fffffff, RZ, 0xc0, !PT ;  /* 0x7fffffff00ff7812 */ /* 0x000fc8000784c0ff */
[----:B------:R-:W-:-:S13]  /*0c30*/  PLOP3.LUT P1, PT, P1, P2, PT, 0x2f, 0xf2 ;  /* 0x0000000000f2781c */ /* 0x000fda0000f24577 */
[----:B------:R-:W-:Y:S05]  /*0c40*/  @P1 BRA `(.L_x_8) ;  /* 0x0000000400101947 */ /* 0x000fea0003800000 */
[----:B------:R-:W-:-:S04]  /*0c50*/  LOP3.LUT P1, RZ, R3, 0x7fffffff, RZ, 0xc0, !PT ;  /* 0x7fffffff03ff7812 */ /* 0x000fc8000782c0ff */
[----:B------:R-:W-:-:S13]  /*0c60*/  PLOP3.LUT P0, PT, P0, P1, PT, 0x2f, 0xf2 ;  /* 0x0000000000f2781c */ /* 0x000fda0000702577 */
[----:B------:R-:W-:Y:S05]  /*0c70*/  @P0 BRA `(.L_x_9) ;  /* 0x0000000000f80947 */ /* 0x000fea0003800000 */
[----:B------:R-:W-:Y:S02]  /*0c80*/  ISETP.GE.AND P0, PT, R6, RZ, PT ;  /* 0x000000ff0600720c */ /* 0x000fe40003f06270 */
[----:B------:R-:W-:-:S11]  /*0c90*/  ISETP.GE.AND P1, PT, R7, RZ, PT ;  /* 0x000000ff0700720c */ /* 0x000fd60003f26270 */
[----:B------:R-:W-:Y:S02]  /*0ca0*/  @P0 IMAD.MOV.U32 R4, RZ, RZ, RZ ;  /* 0x000000ffff040224 */ /* 0x000fe400078e00ff */
[----:B------:R-:W-:Y:S01]  /*0cb0*/  @!P0 FFMA R0, R0, 1.84467440737095516160e+19, RZ ;  /* 0x5f80000000008823 */ /* 0x000fe200000000ff */
[----:B------:R-:W-:Y:S02]  /*0cc0*/  @!P0 IMAD.MOV.U32 R4, RZ, RZ, -0x40 ;  /* 0xffffffc0ff048424 */ /* 0x000fe400078e00ff */
[----:B------:R-:W-:Y:S02]  /*0cd0*/  @!P1 FFMA R3, R3, 1.84467440737095516160e+19, RZ ;  /* 0x5f80000003039823 */ /* 0x000fe400000000ff */
[----:B------:R-:W-:-:S07]  /*0ce0*/  @!P1 VIADD R4, R4, 0x40 ;  /* 0x0000004004049836 */ /* 0x000fce0000000000 */
.L_x_5:
[----:B------:R-:W-:-:S05]  /*0cf0*/  LEA R6, R12, 0xc0800000, 0x17 ;  /* 0xc08000000c067811 */ /* 0x000fca00078eb8ff */
[----:B------:R-:W-:Y:S01]  /*0d00*/  IMAD.IADD R6, R3, 0x1, -R6 ;  /* 0x0000000103067824 */ /* 0x000fe200078e0a06 */
[----:B------:R-:W-:-:S03]  /*0d10*/  IADD3 R3, PT, PT, R8, -0x7f, RZ ;  /* 0xffffff8108037810 */ /* 0x000fc60007ffe0ff */
[----:B------:R-:W0:Y:S01]  /*0d20*/  MUFU.RCP R7, R6 ;  /* 0x0000000600077308 */ /* 0x000e220000001000 */
[----:B------:R-:W-:Y:S01]  /*0d30*/  FADD.FTZ R9, -R6, -RZ ;  /* 0x800000ff06097221 */ /* 0x000fe20000010100 */
[----:B------:R-:W-:-:S03]  /*0d40*/  IMAD R0, R3, -0x800000, R0 ;  /* 0xff80000003007824 */ /* 0x000fc600078e0200 */
[----:B0-----:R-:W-:-:S04]  /*0d50*/  FFMA R8, R7, R9, 1 ;  /* 0x3f80000007087423 */ /* 0x001fc80000000009 */
[----:B------:R-:W-:-:S04]  /*0d60*/  FFMA R14, R7, R8, R7 ;  /* 0x00000008070e7223 */ /* 0x000fc80000000007 */
[----:B------:R-:W-:-:S04]  /*0d70*/  FFMA R7, R0, R14, RZ ;  /* 0x0000000e00077223 */ /* 0x000fc800000000ff */
[----:B------:R-:W-:-:S04]  /*0d80*/  FFMA R8, R9, R7, R0 ;  /* 0x0000000709087223 */ /* 0x000fc80000000000 */
[----:B------:R-:W-:Y:S01]  /*0d90*/  FFMA R11, R14, R8, R7 ;  /* 0x000000080e0b7223 */ /* 0x000fe20000000007 */
[----:B------:R-:W-:-:S03]  /*0da0*/  IADD3 R7, PT, PT, R3, 0x7f, -R12 ;  /* 0x0000007f03077810 */ /* 0x000fc60007ffe80c */
[----:B------:R-:W-:Y:S02]  /*0db0*/  FFMA R8, R9, R11, R0 ;  /* 0x0000000b09087223 */ /* 0x000fe40000000000 */
[----:B------:R-:W-:Y:S02]  /*0dc0*/  IMAD.IADD R7, R7, 0x1, R4 ;  /* 0x0000000107077824 */ /* 0x000fe400078e0204 */
[----:B------:R-:W-:-:S05]  /*0dd0*/  FFMA R0, R14, R8, R11 ;  /* 0x000000080e007223 */ /* 0x000fca000000000b */
[----:B------:R-:W-:-:S04]  /*0de0*/  SHF.R.U32.HI R3, RZ, 0x17, R0 ;  /* 0x00000017ff037819 */ /* 0x000fc80000011600 */
[----:B------:R-:W-:-:S05]  /*0df0*/  LOP3.LUT R3, R3, 0xff, RZ, 0xc0, !PT ;  /* 0x000000ff03037812 */ /* 0x000fca00078ec0ff */
[----:B------:R-:W-:-:S04]  /*0e00*/  IMAD.IADD R9, R3, 0x1, R7 ;  /* 0x0000000103097824 */ /* 0x000fc800078e0207 */
[----:B------:R-:W-:-:S05]  /*0e10*/  VIADD R3, R9, 0xffffffff ;  /* 0xffffffff09037836 */ /* 0x000fca0000000000 */
[----:B------:R-:W-:-:S13]  /*0e20*/  ISETP.GE.U32.AND P0, PT, R3, 0xfe, PT ;  /* 0x000000fe0300780c */ /* 0x000fda0003f06070 */
[----:B------:R-:W-:Y:S05]  /*0e30*/  @!P0 BRA `(.L_x_10) ;  /* 0x0000000000808947 */ /* 0x000fea0003800000 */
[----:B------:R-:W-:-:S13]  /*0e40*/  ISETP.GT.AND P0, PT, R9, 0xfe, PT ;  /* 0x000000fe0900780c */ /* 0x000fda0003f04270 */
[----:B------:R-:W-:Y:S05]  /*0e50*/  @P0 BRA `(.L_x_11) ;  /* 0x00000000006c0947 */ /* 0x000fea0003800000 */
[----:B------:R-:W-:-:S13]  /*0e60*/  ISETP.GE.AND P0, PT, R9, 0x1, PT ;  /* 0x000000010900780c */ /* 0x000fda0003f06270 */
[----:B------:R-:W-:Y:S05]  /*0e70*/  @P0 BRA `(.L_x_12) ;  /* 0x0000000000980947 */ /* 0x000fea0003800000 */
[----:B------:R-:W-:Y:S02]  /*0e80*/  ISETP.GE.AND P0, PT, R9, -0x18, PT ;  /* 0xffffffe80900780c */ /* 0x000fe40003f06270 */
[----:B------:R-:W-:-:S11]  /*0e90*/  LOP3.LUT R0, R0, 0x80000000, RZ, 0xc0, !PT ;  /* 0x8000000000007812 */ /* 0x000fd600078ec0ff */
[----:B------:R-:W-:Y:S05]  /*0ea0*/  @!P0 BRA `(.L_x_12) ;  /* 0x00000000008c8947 */ /* 0x000fea0003800000 */
[CCC-:B------:R-:W-:Y:S01]  /*0eb0*/  FFMA.RZ R3, R14.reuse, R8.reuse, R11.reuse ;  /* 0x000000080e037223 */ /* 0x1c0fe2000000c00b */
[C---:B------:R-:W-:Y:S02]  /*0ec0*/  VIADD R7, R9.reuse, 0x20 ;  /* 0x0000002009077836 */ /* 0x040fe40000000000 */
[CCC-:B------:R-:W-:Y:S01]  /*0ed0*/  FFMA.RM R4, R14.reuse, R8.reuse, R11.reuse ;  /* 0x000000080e047223 */ /* 0x1c0fe2000000400b */
[----:B------:R-:W-:Y:S02]  /*0ee0*/  ISETP.NE.AND P2, PT, R9, RZ, PT ;  /* 0x000000ff0900720c */ /* 0x000fe40003f45270 */
[----:B------:R-:W-:Y:S01]  /*0ef0*/  LOP3.LUT R6, R3, 0x7fffff, RZ, 0xc0, !PT ;  /* 0x007fffff03067812 */ /* 0x000fe200078ec0ff */
[----:B------:R-:W-:Y:S01]  /*0f00*/  FFMA.RP R3, R14, R8, R11 ;  /* 0x000000080e037223 */ /* 0x000fe2000000800b */
[----:B------:R-:W-:Y:S01]  /*0f10*/  IMAD.MOV R8, RZ, RZ, -R9 ;  /* 0x000000ffff087224 */ /* 0x000fe200078e0a09 */
[----:B------:R-:W-:Y:S02]  /*0f20*/  ISETP.NE.AND P1, PT, R9, RZ, PT ;  /* 0x000000ff0900720c */ /* 0x000fe40003f25270 */
[----:B------:R-:W-:-:S02]  /*0f30*/  LOP3.LUT R6, R6, 0x800000, RZ, 0xfc, !PT ;  /* 0x0080000006067812 */ /* 0x000fc400078efcff */
[----:B------:R-:W-:Y:S02]  /*0f40*/  FSETP.NEU.FTZ.AND P0, PT, R3, R4, PT ;  /* 0x000000040300720b */ /* 0x000fe40003f1d000 */
[----:B------:R-:W-:Y:S02]  /*0f50*/  SHF.L.U32 R7, R6, R7, RZ ;  /* 0x0000000706077219 */ /* 0x000fe400000006ff */
[----:B------:R-:W-:Y:S02]  /*0f60*/  SEL R3, R8, RZ, P2 ;  /* 0x000000ff08037207 */ /* 0x000fe40001000000 */
[----:B------:R-:W-:Y:S02]  /*0f70*/  ISETP.NE.AND P1, PT, R7, RZ, P1 ;  /* 0x000000ff0700720c */ /* 0x000fe40000f25270 */
[----:B------:R-:W-:Y:S02]  /*0f80*/  SHF.R.U32.HI R3, RZ, R3, R6 ;  /* 0x00000003ff037219 */ /* 0x000fe40000011606 */
[----:B------:R-:W-:-:S02]  /*0f90*/  PLOP3.LUT P0, PT, P0, P1, PT, 0xf8, 0x8f ;  /* 0x00000000008f781c */ /* 0x000fc40000703f70 */
[----:B------:R-:W-:Y:S02]  /*0fa0*/  SHF.R.U32.HI R7, RZ, 0x1, R3 ;  /* 0x00000001ff077819 */ /* 0x000fe40000011603 */
[----:B------:R-:W-:-:S04]  /*0fb0*/  SEL R4, RZ, 0x1, !P0 ;  /* 0x00000001ff047807 */ /* 0x000fc80004000000 */
[----:B------:R-:W-:-:S04]  /*0fc0*/  LOP3.LUT R4, R4, 0x1, R7, 0xf8, !PT ;  /* 0x0000000104047812 */ /* 0x000fc800078ef807 */
[----:B------:R-:W-:-:S05]  /*0fd0*/  LOP3.LUT R4, R4, R3, RZ, 0xc0, !PT ;  /* 0x0000000304047212 */ /* 0x000fca00078ec0ff */
[----:B------:R-:W-:-:S05]  /*0fe0*/  IMAD.IADD R7, R7, 0x1, R4 ;  /* 0x0000000107077824 */ /* 0x000fca00078e0204 */
[----:B------:R-:W-:Y:S01]  /*0ff0*/  LOP3.LUT R0, R7, R0, RZ, 0xfc, !PT ;  /* 0x0000000007007212 */ /* 0x000fe200078efcff */
[----:B------:R-:W-:Y:S06]  /*1000*/  BRA `(.L_x_12) ;  /* 0x0000000000347947 */ /* 0x000fec0003800000 */
.L_x_11:
[----:B------:R-:W-:-:S04]  /*1010*/  LOP3.LUT R0, R0, 0x80000000, RZ, 0xc0, !PT ;  /* 0x8000000000007812 */ /* 0x000fc800078ec0ff */
[----:B------:R-:W-:Y:S01]  /*1020*/  LOP3.LUT R0, R0, 0x7f800000, RZ, 0xfc, !PT ;  /* 0x7f80000000007812 */ /* 0x000fe200078efcff */
[----:B------:R-:W-:Y:S06]  /*1030*/  BRA `(.L_x_12) ;  /* 0x0000000000287947 */ /* 0x000fec0003800000 */
.L_x_10:
[----:B------:R-:W-:Y:S01]  /*1040*/  IMAD R0, R7, 0x800000, R0 ;  /* 0x0080000007007824 */ /* 0x000fe200078e0200 */
[----:B------:R-:W-:Y:S06]  /*1050*/  BRA `(.L_x_12) ;  /* 0x0000000000207947 */ /* 0x000fec0003800000 */
.L_x_9:
[----:B------:R-:W-:-:S04]  /*1060*/  LOP3.LUT R0, R3, 0x80000000, R0, 0x48, !PT ;  /* 0x8000000003007812 */ /* 0x000fc800078e4800 */
[----:B------:R-:W-:Y:S01]  /*1070*/  LOP3.LUT R0, R0, 0x7f800000, RZ, 0xfc, !PT ;  /* 0x7f80000000007812 */ /* 0x000fe200078efcff */
[----:B------:R-:W-:Y:S06]  /*1080*/  BRA `(.L_x_12) ;  /* 0x0000000000147947 */ /* 0x000fec0003800000 */
.L_x_8:
[----:B------:R-:W-:Y:S01]  /*1090*/  LOP3.LUT R0, R3, 0x80000000, R0, 0x48, !PT ;  /* 0x8000000003007812 */ /* 0x000fe200078e4800 */
[----:B------:R-:W-:Y:S06]  /*10a0*/  BRA `(.L_x_12) ;  /* 0x00000000000c7947 */ /* 0x000fec0003800000 */
.L_x_7:
[----:B------:R-:W0:Y:S01]  /*10b0*/  MUFU.RSQ R0, -QNAN ;  /* 0xffc0000000007908 */ /* 0x000e220000001400 */
[----:B------:R-:W-:Y:S05]  /*10c0*/  BRA `(.L_x_12) ;  /* 0x0000000000047947 */ /* 0x000fea0003800000 */
.L_x_6:
[----:B------:R-:W-:-:S07]  /*10d0*/  FADD.FTZ R0, R0, R3 ;  /* 0x0000000300007221 */ /* 0x000fce0000010000 */
.L_x_12:
[----:B------:R-:W-:-:S04]  /*10e0*/  IMAD.MOV.U32 R3, RZ, RZ, 0x0 ;  /* 0x00000000ff037424 */ /* 0x000fc800078e00ff */
[----:B0-----:R-:W-:Y:S05]  /*10f0*/  RET.REL.NODEC R2 `(_Z14init_x0_kernelP6float2j) ;  /* 0xffffffec02c07950 */ /* 0x001fea0003c3ffff */
.L_x_13:
[----:B------:R-:W-:-:S00]  /*1100*/  BRA `(.L_x_13) ;  /* 0xfffffffc00fc7947 */ /* 0x000fc0000383ffff */
[----:B------:R-:W-:-:S00]  /*1110*/  NOP ;  /* 0x0000000000007918 */ /* 0x000fc00000000000 */
        /* <DEDUP_REMOVED lines=14> */
.L_x_323:


//--------------------- .text._Z10add_kernelP6float2S0_S0_ --------------------------
	.section	.text._Z10add_kernelP6float2S0_S0_,"ax",@progbits
	.align	128
        .global         _Z10add_kernelP6float2S0_S0_
        .type           _Z10add_kernelP6float2S0_S0_,@function
        .size           _Z10add_kernelP6float2S0_S0_,(.L_x_338 - _Z10add_kernelP6float2S0_S0_)
        .other          _Z10add_kernelP6float2S0_S0_,@"STO_CUDA_ENTRY STV_DEFAULT"
_Z10add_kernelP6float2S0_S0_:
.text._Z10add_kernelP6float2S0_S0_:
[----:B------:R-:W-:Y:S01]  /*0000*/  LDC R1, c[0x0][0x37c] ;  /* 0x0000df00ff017b82 */ /* 0x000fe20000000800 */
[----:B------:R-:W0:Y:S07]  /*0010*/  S2R R0, SR_TID.X ;  /* 0x0000000000007919 */ /* 0x000e2e0000002100 */
[----:B------:R-:W0:Y:S01]  /*0020*/  S2UR UR6, SR_CTAID.X ;  /* 0x00000000000679c3 */ /* 0x000e220000002500 */
[----:B------:R-:W1:Y:S07]  /*0030*/  LDCU.64 UR4, c[0x0][0x358] ;  /* 0x00006b00ff0477ac */ /* 0x000e6e0008000a00 */
[----:B------:R-:W0:Y:S08]  /*0040*/  LDC R9, c[0x0][0x360] ;  /* 0x0000d800ff097b82 */ /* 0x000e300000000800 */
[----:B------:R-:W2:Y:S08]  /*0050*/  LDC.64 R6, c[0x0][0x388] ;  /* 0x0000e200ff067b82 */ /* 0x000eb00000000a00 */
[----:B------:R-:W3:Y:S01]  /*0060*/  LDC.64 R4, c[0x0][0x390] ;  /* 0x0000e400ff047b82 */ /* 0x000ee20000000a00 */
[----:B0-----:R-:W-:-:S07]  /*0070*/  IMAD R9, R9, UR6, R0 ;  /* 0x0000000609097c24 */ /* 0x001fce000f8e0200 */
[----:B------:R-:W0:Y:S01]  /*0080*/  LDC.64 R2, c[0x0][0x380] ;  /* 0x0000e000ff027b82 */ /* 0x000e220000000a00 */
[----:B--2---:R-:W-:-:S05]  /*0090*/  IMAD.WIDE.U32 R6, R9, 0x8, R6 ;  /* 0x0000000809067825 */ /* 0x004fca00078e0006 */
[----:B-1----:R-:W2:Y:S04]  /*00a0*/  LDG.E.64 R12, desc[UR4][R6.64] ;  /* 0x00000004060c7981 */ /* 0x002ea8000c1e1b00 */
[----:B---3--:R-:W2:Y:S01]  /*00b0*/  LDG.E.64 R10, desc[UR4][R4.64] ;  /* 0x00000004040a7981 */ /* 0x008ea2000c1e1b00 */
[----:B0-----:R-:W-:-:S04]  /*00c0*/  IMAD.WIDE.U32 R2, R9, 0x8, R2 ;  /* 0x0000000809027825 */ /* 0x001fc800078e0002 */
[----:B--2---:R-:W-:-:S04]  /*00d0*/  FMUL R11, R11, R13 ;  /* 0x0000000d0b0b7220 */ /* 0x004fc80000400000 */
[----:B------:R-:W-:-:S05]  /*00e0*/  FFMA R11, R10, R12, -R11 ;  /* 0x0000000c0a0b7223 */ /* 0x000fca000000080b */
[----:B------:R-:W-:Y:S04]  /*00f0*/  REDG.E.ADD.F32.FTZ.RN.STRONG.GPU desc[UR4][R2.64], R11 ;  /* 0x0000000b020079a6 */ /* 0x000fe8000c12f304 */
[----:B------:R-:W2:Y:S04]  /*0100*/  LDG.E.64 R8, desc[UR4][R4.64] ;  /* 0x0000000404087981 */ /* 0x000ea8000c1e1b00 */
[----:B------:R-:W2:Y:S02]  /*0110*/  LDG.E.64 R12, desc[UR4][R6.64] ;  /* 0x00000004060c7981 */ /* 0x000ea4000c1e1b00 */
[----:B--2---:R-:W-:-:S04]  /*0120*/  FMUL R8, R8, R13 ;  /* 0x0000000d08087220 */ /* 0x004fc80000400000 */
[----:B------:R-:W-:-:S05]  /*0130*/  FFMA R9, R9, R12, R8 ;  /* 0x0000000c09097223 */ /* 0x000fca0000000008 */
[----:B------:R-:W-:Y:S01]  /*0140*/  REDG.E.ADD.F32.FTZ.RN.STRONG.GPU desc[UR4][R2.64+0x4], R9 ;  /* 0x00000409020079a6 */ /* 0x000fe2000c12f304 */
[----:B------:R-:W-:Y:S05]  /*0150*/  EXIT ;  /* 0x000000000000794d */ /* 0x000fea0003800000 */
.L_x_14:
        /* <DEDUP_REMOVED lines=10> */
.L_x_338:


//--------------------- .text._Z19get_solution_kernelP6float2S0_S0_ --------------------------
	.section	.text._Z19get_solution_kernelP6float2S0_S0_,"ax",@progbits
	.align	128
        .global         _Z19get_solution_kernelP6float2S0_S0_
        .type           _Z19get_solution_kernelP6float2S0_S0_,@function
        .size           _Z19get_solution_kernelP6float2S0_S0_,(.L_x_339 - _Z19get_solution_kernelP6float2S0_S0_)
        .other          _Z19get_solution_kernelP6float2S0_S0_,@"STO_CUDA_ENTRY STV_DEFAULT"
_Z19get_solution_kernelP6float2S0_S0_:
.text._Z19get_solution_kernelP6float2S0_S0_:
        /* <DEDUP_REMOVED lines=9> */
[----:B--2---:R-:W-:-:S06]  /*0090*/  IMAD.WIDE.U32 R2, R9, 0x8, R2 ;  /* 0x0000000809027825 */ /* 0x004fcc00078e0002 */
[----:B-1----:R-:W2:Y:S04]  /*00a0*/  LDG.E.64 R2, desc[UR4][R2.64] ;  /* 0x0000000402027981 */ /* 0x002ea8000c1e1b00 */
[----:B---3--:R-:W2:Y:S01]  /*00b0*/  LDG.E.64 R10, desc[UR4][R6.64] ;  /* 0x00000004060a7981 */ /* 0x008ea2000c1e1b00 */
[----:B0-----:R-:W-:-:S04]  /*00c0*/  IMAD.WIDE.U32 R4, R9, 0x8, R4 ;  /* 0x0000000809047825 */ /* 0x001fc800078e0004 */
[----:B--2---:R-:W-:-:S04]  /*00d0*/  FMUL R11, R3, R11 ;  /* 0x0000000b030b7220 */ /* 0x004fc80000400000 */
[----:B------:R-:W-:-:S05]  /*00e0*/  FFMA R11, R2, R10, -R11 ;  /* 0x0000000a020b7223 */ /* 0x000fca000000080b */
[----:B------:R-:W-:Y:S04]  /*00f0*/  REDG.E.ADD.F32.FTZ.RN.STRONG.GPU desc[UR4][R4.64], R11 ;  /* 0x0000000b040079a6 */ /* 0x000fe8000c12f304 */
[----:B------:R-:W2:Y:S02]  /*0100*/  LDG.E.64 R8, desc[UR4][R6.64] ;  /* 0x0000000406087981 */ /* 0x000ea4000c1e1b00 */
[----:B--2---:R-:W-:-:S04]  /*0110*/  FMUL R13, R3, R8 ;  /* 0x00000008030d7220 */ /* 0x004fc80000400000 */
[----:B------:R-:W-:-:S05]  /*0120*/  FFMA R9, R2, R9, R13 ;  /* 0x0000000902097223 */ /* 0x000fca000000000d */
[----:B------:R-:W-:Y:S01]  /*0130*/  REDG.E.ADD.F32.FTZ.RN.STRONG.GPU desc[UR4][R4.64+0x4], R9 ;  /* 0x00000409040079a6 */ /* 0x000fe2000c12f304 */
[----:B------:R-:W-:Y:S05]  /*0140*/  EXIT ;  /* 0x000000000000794d */ /* 0x000fea0003800000 */
.L_x_15:
        /* <DEDUP_REMOVED lines=11> */
.L_x_339:


//--------------------- .text._Z23get_new_solution_kernelP6float2S0_ --------------------------
	.section	.text._Z23get_new_solution_kernelP6float2S0_,"ax",@progbits
	.align	128
        .global         _Z23get_new_solution_kernelP6float2S0_
        .type           _Z23get_new_solution_kernelP6float2S0_,@function
        .size           _Z23get_new_solution_kernelP6float2S0_,(.L_x_324 - _Z23get_new_solution_kernelP6float2S0_)
        .other          _Z23get_new_solution_kernelP6float2S0_,@"STO_CUDA_ENTRY STV_DEFAULT"
_Z23get_new_solution_kernelP6float2S0_:
.text._Z23get_new_solution_kernelP6float2S0_:
[----:B------:R-:W-:Y:S08]  /*0000*/  LDC R1, c[0x0][0x37c] ;  /* 0x0000df00ff017b82 */ /* 0x000ff00000000800 */
[----:B------:R-:W0:Y:S01]  /*0010*/  LDC.64 R8, c[0x0][0x388] ;  /* 0x0000e200ff087b82 */ /* 0x000e220000000a00 */
[----:B------:R-:W0:Y:S07]  /*0020*/  LDCU.64 UR4, c[0x0][0x358] ;  /* 0x00006b00ff0477ac */ /* 0x000e2e0008000a00 */
[----:B------:R-:W1:Y:S01]  /*0030*/  LDC.64 R4, c[0x0][0x380] ;  /* 0x0000e000ff047b82 */ /* 0x000e620000000a00 */
[----:B0-----:R-:W2:Y:S04]  /*0040*/  LDG.E R6, desc[UR4][R8.64] ;  /* 0x0000000408067981 */ /* 0x001ea8000c1e1900 */
[----:B------:R-:W3:Y:S04]  /*0050*/  LDG.E R7, desc[UR4][R8.64+0x4] ;  /* 0x0000040408077981 */ /* 0x000ee8000c1e1900 */
[----:B-1----:R-:W5:Y:S01]  /*0060*/  LDG.E.64 R4, desc[UR4][R4.64] ;  /* 0x0000000404047981 */ /* 0x002f62000c1e1b00 */
[----:B------:R-:W-:Y:S01]  /*0070*/  HFMA2 R0, -RZ, RZ, 1.875, 0 ;  /* 0x3f800000ff007431 */ /* 0x000fe200000001ff */
[----:B------:R-:W-:-:S02]  /*0080*/  MOV R3, 0x3f800000 ;  /* 0x3f80000000037802 */ /* 0x000fc40000000f00 */
[----:B--2---:R-:W-:Y:S02]  /*0090*/  FSETP.NEU.AND P0, PT, R6, 1, PT ;  /* 0x3f8000000600780b */ /* 0x004fe40003f0d000 */
[----:B---3--:R-:W-:-:S11]  /*00a0*/  FSETP.NEU.AND P1, PT, R7, 1, PT ;  /* 0x3f8000000700780b */ /* 0x008fd60003f2d000 */
[----:B------:R-:W-:Y:S05]  /*00b0*/  @!P0 BRA `(.L_x_16) ;  /* 0x0000000400048947 */ /* 0x000fea0003800000 */
[----:B------:R-:W-:-:S13]  /*00c0*/  FSETP.NAN.AND P0, PT, |R6|, |R6|, PT ;  /* 0x400000060600720b */ /* 0x000fda0003f08200 */
[----:B------:R-:W-:Y:S01]  /*00d0*/  @P0 FADD R3, R6, 2 ;  /* 0x4000000006030421 */ /* 0x000fe20000000000 */
[----:B------:R-:W-:Y:S06]  /*00e0*/  @P0 BRA `(.L_x_16) ;  /* 0x0000000000f80947 */ /* 0x000fec0003800000 */
[C---:B------:R-:W-:Y:S01]  /*00f0*/  FMUL R3, |R6|.reuse, 16777216 ;  /* 0x4b80000006037820 */ /* 0x040fe20000400200 */
[----:B------:R-:W-:Y:S01]  /*0100*/  FSETP.GEU.AND P0, PT, |R6|, 1.175494350822287508e-38, PT ;  /* 0x008000000600780b */ /* 0x000fe20003f0e200 */
[----:B------:R-:W-:-:S03]  /*0110*/  HFMA2 R14, -RZ, RZ, 0.771484375, 0.21533203125 ;  /* 0x3a2c32e4ff0e7431 */ /* 0x000fc600000001ff */
[----:B------:R-:W-:-:S04]  /*0120*/  FSEL R3, R3, |R6|, !P0 ;  /* 0x4000000603037208 */ /* 0x000fc80004000000 */
[----:B------:R-:W-:-:S04]  /*0130*/  IADD3 R2, PT, PT, R3, -0x3f3504f3, RZ ;  /* 0xc0cafb0d03027810 */ /* 0x000fc80007ffe0ff */
[----:B------:R-:W-:-:S04]  /*0140*/  LOP3.LUT R2, R2, 0xff800000, RZ, 0xc0, !PT ;  /* 0xff80000002027812 */ /* 0x000fc800078ec0ff */
[-C--:B------:R-:W-:Y:S02]  /*0150*/  IADD3 R3, PT, PT, R3, -R2.reuse, RZ ;  /* 0x8000000203037210 */ /* 0x080fe40007ffe0ff */
[----:B------:R-:W-:-:S03]  /*0160*/  I2FP.F32.S32 R2, R2 ;  /* 0x0000000200027245 */ /* 0x000fc60000201400 */
[C---:B------:R-:W-:Y:S01]  /*0170*/  FADD R9, R3.reuse, 1 ;  /* 0x3f80000003097421 */ /* 0x040fe20000000000 */
[----:B------:R-:W-:Y:S01]  /*0180*/  FADD R8, R3, -1 ;  /* 0xbf80000003087421 */ /* 0x000fe20000000000 */
[----:B------:R-:W-:Y:S02]  /*0190*/  FSEL R3, RZ, -24, P0 ;  /* 0xc1c00000ff037808 */ /* 0x000fe40000000000 */
[----:B------:R-:W-:Y:S01]  /*01a0*/  FSETP.NEU.AND P0, PT, |R6|, +INF , PT ;  /* 0x7f8000000600780b */ /* 0x000fe20003f0d200 */
[----:B------:R-:W-:Y:S01]  /*01b0*/  FADD R10, R8, R8 ;  /* 0x00000008080a7221 */ /* 0x000fe20000000000 */
[----:B------:R-:W0:Y:S01]  /*01c0*/  MUFU.RCP R9, R9 ;  /* 0x0000000900097308 */ /* 0x000e220000001000 */
[----:B------:R-:W-:Y:S01]  /*01d0*/  FFMA R3, R2, 1.1920928955078125e-07, R3 ;  /* 0x3400000002037823 */ /* 0x000fe20000000003 */
[----:B------:R-:W-:Y:S01]  /*01e0*/  FSETP.NEU.AND P0, PT, R6, RZ, P0 ;  /* 0x000000ff0600720b */ /* 0x000fe2000070d000 */
[----:B0-----:R-:W-:-:S04]  /*01f0*/  FMUL R10, R9, R10 ;  /* 0x0000000a090a7220 */ /* 0x001fc80000400000 */
[----:B------:R-:W-:Y:S01]  /*0200*/  FADD R12, R8, -R10 ;  /* 0x8000000a080c7221 */ /* 0x000fe20000000000 */
[C---:B------:R-:W-:Y:S01]  /*0210*/  FMUL R11, R10.reuse, R10 ;  /* 0x0000000a0a0b7220 */ /* 0x040fe20000400000 */
[----:B------:R-:W-:Y:S02]  /*0220*/  FFMA R2, R10, 1.4426950216293334961, R3 ;  /* 0x3fb8aa3b0a027823 */ /* 0x000fe40000000003 */
[----:B------:R-:W-:Y:S01]  /*0230*/  FADD R13, R12, R12 ;  /* 0x0000000c0c0d7221 */ /* 0x000fe20000000000 */
[----:B------:R-:W-:Y:S01]  /*0240*/  FFMA R12, R11, R14, 0.0032181653659790754318 ;  /* 0x3b52e7db0b0c7423 */ /* 0x000fe2000000000e */
[----:B------:R-:W-:Y:S02]  /*0250*/  FADD R3, R3, -R2 ;  /* 0x8000000203037221 */ /* 0x000fe40000000000 */
[----:B------:R-:W-:Y:S01]  /*0260*/  FFMA R8, R8, -R10, R13 ;  /* 0x8000000a08087223 */ /* 0x000fe2000000000d */
[----:B------:R-:W-:Y:S01]  /*0270*/  FFMA R12, R11, R12, 0.018033718690276145935 ;  /* 0x3c93bb730b0c7423 */ /* 0x000fe2000000000c */
[----:B------:R-:W-:-:S02]  /*0280*/  FFMA R3, R10, 1.4426950216293334961, R3 ;  /* 0x3fb8aa3b0a037823 */ /* 0x000fc40000000003 */
[----:B------:R-:W-:Y:S01]  /*0290*/  FMUL R8, R9, R8 ;  /* 0x0000000809087220 */ /* 0x000fe20000400000 */
[----:B------:R-:W-:-:S03]  /*02a0*/  FFMA R12, R11, R12, 0.12022458761930465698 ;  /* 0x3df6384f0b0c7423 */ /* 0x000fc6000000000c */
[----:B------:R-:W-:Y:S01]  /*02b0*/  FFMA R3, R8, 1.4426950216293334961, R3 ;  /* 0x3fb8aa3b08037823 */ /* 0x000fe20000000003 */
[----:B------:R-:W-:-:S03]  /*02c0*/  FMUL R11, R11, R12 ;  /* 0x0000000c0b0b7220 */ /* 0x000fc60000400000 */
[----:B------:R-:W-:Y:S01]  /*02d0*/  FFMA R9, R10, 1.9251366722983220825e-08, R3 ;  /* 0x32a55e340a097823 */ /* 0x000fe20000000003 */
[----:B------:R-:W-:-:S04]  /*02e0*/  FMUL R3, R11, 3 ;  /* 0x404000000b037820 */ /* 0x000fc80000400000 */
[----:B------:R-:W-:-:S04]  /*02f0*/  FFMA R8, R8, R3, R9 ;  /* 0x0000000308087223 */ /* 0x000fc80000000009 */
[----:B------:R-:W-:-:S04]  /*0300*/  FFMA R11, R10, R11, R8 ;  /* 0x0000000b0a0b7223 */ /* 0x000fc80000000008 */
[----:B------:R-:W-:-:S04]  /*0310*/  FADD R3, R2, R11 ;  /* 0x0000000b02037221 */ /* 0x000fc80000000000 */
[----:B------:R-:W-:Y:S01]  /*0320*/  FMUL R8, R3, 2 ;  /* 0x4000000003087820 */ /* 0x000fe20000400000 */
[----:B------:R-:W-:-:S03]  /*0330*/  FADD R2, -R2, R3 ;  /* 0x0000000302027221 */ /* 0x000fc60000000100 */
[----:B------:R-:W0:Y:S01]  /*0340*/  FRND R9, R8 ;  /* 0x0000000800097307 */ /* 0x000e220000201000 */
[----:B------:R-:W-:Y:S01]  /*0350*/  FADD R2, R11, -R2 ;  /* 0x800000020b027221 */ /* 0x000fe20000000000 */
[----:B------:R-:W-:Y:S01]  /*0360*/  FFMA R3, R3, 2, -R8 ;  /* 0x4000000003037823 */ /* 0x000fe20000000808 */
[----:B------:R-:W-:Y:S02]  /*0370*/  MOV R11, 0x391fcb8e ;  /* 0x391fcb8e000b7802 */ /* 0x000fe40000000f00 */
[----:B------:R-:W-:Y:S01]  /*0380*/  FSETP.GT.AND P3, PT, |R8|, 152, PT ;  /* 0x431800000800780b */ /* 0x000fe20003f64200 */
[----:B------:R-:W-:Y:S02]  /*0390*/  FFMA R3, R2, 2, R3 ;  /* 0x4000000002037823 */ /* 0x000fe40000000003 */
[----:B------:R-:W1:Y:S01]  /*03a0*/  F2I.NTZ R10, R8 ;  /* 0x00000008000a7305 */ /* 0x000e620000203100 */
[----:B0-----:R-:W-:Y:S01]  /*03b0*/  FADD R2, R8, -R9 ;  /* 0x8000000908027221 */ /* 0x001fe20000000000 */
[----:B------:R-:W-:-:S03]  /*03c0*/  FSETP.GT.AND P2, PT, R9, RZ, PT ;  /* 0x000000ff0900720b */ /* 0x000fc60003f44000 */
[----:B------:R-:W-:-:S04]  /*03d0*/  FADD R2, R2, R3 ;  /* 0x0000000302027221 */ /* 0x000fc80000000000 */
[----:B------:R-:W-:-:S04]  /*03e0*/  FFMA R3, R2, R11, 0.0013391353422775864601 ;  /* 0x3aaf85ed02037423 */ /* 0x000fc8000000000b */
[----:B------:R-:W-:-:S04]  /*03f0*/  FFMA R3, R2, R3, 0.0096188392490148544312 ;  /* 0x3c1d985602037423 */ /* 0x000fc80000000003 */
[----:B------:R-:W-:-:S04]  /*0400*/  FFMA R3, R2, R3, 0.055503588169813156128 ;  /* 0x3d6357bb02037423 */ /* 0x000fc80000000003 */
[----:B------:R-:W-:Y:S01]  /*0410*/  FFMA R9, R2, R3, 0.24022644758224487305 ;  /* 0x3e75fdec02097423 */ /* 0x000fe20000000003 */
[----:B------:R-:W-:Y:S02]  /*0420*/  SEL R3, RZ, 0x83000000, P2 ;  /* 0x83000000ff037807 */ /* 0x000fe40001000000 */
[----:B------:R-:W-:Y:S01]  /*0430*/  FSETP.GEU.AND P2, PT, R8, RZ, PT ;  /* 0x000000ff0800720b */ /* 0x000fe20003f4e000 */
[----:B------:R-:W-:Y:S01]  /*0440*/  FFMA R11, R2, R9, 0.69314718246459960938 ;  /* 0x3f317218020b7423 */ /* 0x000fe20000000009 */
[----:B------:R-:W-:Y:S02]  /*0450*/  IADD3 R9, PT, PT, R3, 0x7f000000, RZ ;  /* 0x7f00000003097810 */ /* 0x000fe40007ffe0ff */
[----:B-1----:R-:W-:Y:S01]  /*0460*/  LEA R10, R10, -R3, 0x17 ;  /* 0x800000030a0a7211 */ /* 0x002fe200078eb8ff */
[----:B------:R-:W-:Y:S01]  /*0470*/  FFMA R2, R2, R11, 1 ;  /* 0x3f80000002027423 */ /* 0x000fe2000000000b */
[----:B------:R-:W-:-:S03]  /*0480*/  FSEL R3, RZ, +INF , !P2 ;  /* 0x7f800000ff037808 */ /* 0x000fc60005000000 */
[----:B------:R-:W-:Y:S01]  /*0490*/  FMUL R9, R9, R2 ;  /* 0x0000000209097220 */ /* 0x000fe20000400000 */
[----:B------:R-:W-:-:S03]  /*04a0*/  @!P0 FADD R2, R6, R6 ;  /* 0x0000000606028221 */ /* 0x000fc60000000000 */
[----:B------:R-:W-:Y:S02]  /*04b0*/  @!P3 FMUL R3, R10, R9 ;  /* 0x000000090a03b220 */ /* 0x000fe40000400000 */
[----:B------:R-:W-:-:S07]  /*04c0*/  @!P0 LOP3.LUT R3, R2, 0x7fffffff, RZ, 0xc0, !PT ;  /* 0x7fffffff02038812 */ /* 0x000fce00078ec0ff */
.L_x_16:
        /* <DEDUP_REMOVED lines=46> */
[----:B------:R-:W-:Y:S01]  /*07b0*/  FFMA R9, R0, 2, R9 ;  /* 0x4000000000097823 */ /* 0x000fe20000000009 */
[----:B0-----:R-:W-:Y:S01]  /*07c0*/  FADD R0, R2, -R13 ;  /* 0x8000000d02007221 */ /* 0x001fe20000000000 */
[----:B------:R-:W-:-:S03]  /*07d0*/  FSETP.GT.AND P1, PT, R13, RZ, PT ;  /* 0x000000ff0d00720b */ /* 0x000fc60003f24000 */
[----:B------:R-:W-:Y:S01]  /*07e0*/  FADD R0, R0, R9 ;  /* 0x0000000900007221 */ /* 0x000fe20000000000 */
[----:B------:R-:W-:Y:S02]  /*07f0*/  SEL R8, RZ, 0x83000000, P1 ;  /* 0x83000000ff087807 */ /* 0x000fe40000800000 */
[----:B------:R-:W-:Y:S01]  /*0800*/  FSETP.GEU.AND P1, PT, R2, RZ, PT ;  /* 0x000000ff0200720b */ /* 0x000fe20003f2e000 */
[----:B------:R-:W-:Y:S01]  /*0810*/  FFMA R9, R0, R11, 0.0013391353422775864601 ;  /* 0x3aaf85ed00097423 */ /* 0x000fe2000000000b */
[----:B------:R-:W-:-:S03]  /*0820*/  IADD3 R10, PT, PT, R8, 0x7f000000, RZ ;  /* 0x7f000000080a7810 */ /* 0x000fc60007ffe0ff */
[C---:B------:R-:W-:Y:S02]  /*0830*/  FFMA R11, R0.reuse, R9, 0.0096188392490148544312 ;  /* 0x3c1d9856000b7423 */ /* 0x040fe40000000009 */
[----:B------:R0:W1:Y:S02]  /*0840*/  F2I.NTZ R9, R2 ;  /* 0x0000000200097305 */ /* 0x0000640000203100 */
[----:B------:R-:W-:-:S04]  /*0850*/  FFMA R11, R0, R11, 0.055503588169813156128 ;  /* 0x3d6357bb000b7423 */ /* 0x000fc8000000000b */
[----:B------:R-:W-:Y:S01]  /*0860*/  FFMA R11, R0, R11, 0.24022644758224487305 ;  /* 0x3e75fdec000b7423 */ /* 0x000fe2000000000b */
[----:B0-----:R-:W-:-:S03]  /*0870*/  @!P0 FADD R2, R7, R7 ;  /* 0x0000000707028221 */ /* 0x001fc60000000000 */
[----:B------:R-:W-:-:S04]  /*0880*/  FFMA R11, R0, R11, 0.69314718246459960938 ;  /* 0x3f317218000b7423 */ /* 0x000fc8000000000b */
[----:B------:R-:W-:Y:S01]  /*0890*/  FFMA R11, R0, R11, 1 ;  /* 0x3f800000000b7423 */ /* 0x000fe2000000000b */
[----:B-1----:R-:W-:Y:S02]  /*08a0*/  LEA R9, R9, -R8, 0x17 ;  /* 0x8000000809097211 */ /* 0x002fe400078eb8ff */
[----:B------:R-:W-:Y:S01]  /*08b0*/  FSEL R0, RZ, +INF , !P1 ;  /* 0x7f800000ff007808 */ /* 0x000fe20004800000 */
[----:B------:R-:W-:-:S04]  /*08c0*/  FMUL R10, R10, R11 ;  /* 0x0000000b0a0a7220 */ /* 0x000fc80000400000 */
[----:B------:R-:W-:Y:S01]  /*08d0*/  @!P2 FMUL R0, R9, R10 ;  /* 0x0000000a0900a220 */ /* 0x000fe20000400000 */
[----:B------:R-:W-:-:S07]  /*08e0*/  @!P0 LOP3.LUT R0, R2, 0x7fffffff, RZ, 0xc0, !PT ;  /* 0x7fffffff02008812 */ /* 0x000fce00078ec0ff */
.L_x_17:
[----:B------:R-:W-:Y:S01]  /*08f0*/  FADD R9, R0, R3 ;  /* 0x0000000300097221 */ /* 0x000fe20000000000 */
[----:B-----5:R-:W-:-:S03]  /*0900*/  FMUL R3, R7, R5 ;  /* 0x0000000507037220 */ /* 0x020fc60000400000 */
[----:B------:R-:W0:Y:S01]  /*0910*/  MUFU.RCP R2, R9 ;  /* 0x0000000900027308 */ /* 0x000e220000001000 */
[----:B------:R-:W-:-:S07]  /*0920*/  FFMA R0, R6, R4, R3 ;  /* 0x0000000406007223 */ /* 0x000fce0000000003 */
[----:B------:R-:W1:Y:S01]  /*0930*/  FCHK P0, R0, R9 ;  /* 0x0000000900007302 */ /* 0x000e620000000000 */
[----:B0-----:R-:W-:-:S04]  /*0940*/  FFMA R11, -R9, R2, 1 ;  /* 0x3f800000090b7423 */ /* 0x001fc80000000102 */
[----:B------:R-:W-:-:S04]  /*0950*/  FFMA R11, R2, R11, R2 ;  /* 0x0000000b020b7223 */ /* 0x000fc80000000002 */
[----:B------:R-:W-:-:S04]  /*0960*/  FFMA R2, R0, R11, RZ ;  /* 0x0000000b00027223 */ /* 0x000fc800000000ff */
[----:B------:R-:W-:-:S04]  /*0970*/  FFMA R3, -R9, R2, R0 ;  /* 0x0000000209037223 */ /* 0x000fc80000000100 */
[----:B------:R-:W-:Y:S01]  /*0980*/  FFMA R2, R11, R3, R2 ;  /* 0x000000030b027223 */ /* 0x000fe20000000002 */
[----:B-1----:R-:W-:Y:S06]  /*0990*/  @!P0 BRA `(.L_x_18) ;  /* 0x0000000000108947 */ /* 0x002fec0003800000 */
[----:B------:R-:W-:Y:S02]  /*09a0*/  MOV R3, R9 ;  /* 0x0000000900037202 */ /* 0x000fe40000000f00 */
[----:B------:R-:W-:-:S07]  /*09b0*/  MOV R8, 0x9d0 ;  /* 0x000009d000087802 */ /* 0x000fce0000000f00 */
[----:B------:R-:W-:Y:S05]  /*09c0*/  CALL.REL.NOINC `($__internal_1_$__cuda_sm3x_div_rn_noftz_f32_slowpath) ;  /* 0x00000000004c7944 */ /* 0x000fea0003c00000 */
[----:B------:R-:W-:-:S07]  /*09d0*/  MOV R2, R0 ;  /* 0x0000000000027202 */ /* 0x000fce0000000f00 */
.L_x_18:
[----:B------:R-:W0:Y:S01]  /*09e0*/  MUFU.RCP R0, R9 ;  /* 0x0000000900007308 */ /* 0x000e220000001000 */
[----:B------:R-:W-:-:S04]  /*09f0*/  FMUL R7, R7, R4 ;  /* 0x0000000407077220 */ /* 0x000fc80000400000 */
[----:B------:R-:W-:-:S04]  /*0a00*/  FFMA R6, R6, R5, -R7 ;  /* 0x0000000506067223 */ /* 0x000fc80000000807 */
[----:B------:R-:W1:Y:S01]  /*0a10*/  FCHK P0, R6, R9 ;  /* 0x0000000906007302 */ /* 0x000e620000000000 */
[----:B0-----:R-:W-:-:S04]  /*0a20*/  FFMA R3, -R9, R0, 1 ;  /* 0x3f80000009037423 */ /* 0x001fc80000000100 */
[----:B------:R-:W-:-:S04]  /*0a30*/  FFMA R0, R0, R3, R0 ;  /* 0x0000000300007223 */ /* 0x000fc80000000000 */
[----:B------:R-:W-:-:S04]  /*0a40*/  FFMA R3, R0, R6, RZ ;  /* 0x0000000600037223 */ /* 0x000fc800000000ff */
[----:B------:R-:W-:-:S04]  /*0a50*/  FFMA R4, -R9, R3, R6 ;  /* 0x0000000309047223 */ /* 0x000fc80000000106 */
[----:B------:R-:W-:Y:S01]  /*0a60*/  FFMA R3, R0, R4, R3 ;  /* 0x0000000400037223 */ /* 0x000fe20000000003 */
[----:B-1----:R-:W-:Y:S06]  /*0a70*/  @!P0 BRA `(.L_x_19) ;  /* 0x0000000000148947 */ /* 0x002fec0003800000 */
[----:B------:R-:W-:Y:S01]  /*0a80*/  MOV R0, R6 ;  /* 0x0000000600007202 */ /* 0x000fe20000000f00 */
[----:B------:R-:W-:Y:S01]  /*0a90*/  IMAD.MOV.U32 R3, RZ, RZ, R9 ;  /* 0x000000ffff037224 */ /* 0x000fe200078e0009 */
[----:B------:R-:W-:-:S07]  /*0aa0*/  MOV R8, 0xac0 ;  /* 0x00000ac000087802 */ /* 0x000fce0000000f00 */
[----:B------:R-:W-:Y:S05]  /*0ab0*/  CALL.REL.NOINC `($__internal_1_$__cuda_sm3x_div_rn_noftz_f32_slowpath) ;  /* 0x0000000000107944 */ /* 0x000fea0003c00000 */
[----:B------:R-:W-:-:S07]  /*0ac0*/  MOV R3, R0 ;  /* 0x0000000000037202 */ /* 0x000fce0000000f00 */
.L_x_19:
[----:B------:R-:W0:Y:S02]  /*0ad0*/  LDC.64 R4, c[0x0][0x380] ;  /* 0x0000e000ff047b82 */ /* 0x000e240000000a00 */
[----:B0-----:R-:W-:Y:S01]  /*0ae0*/  STG.E.64 desc[UR4][R4.64], R2 ;  /* 0x0000000204007986 */ /* 0x001fe2000c101b04 */
[----:B------:R-:W-:Y:S05]  /*0af0*/  EXIT ;  /* 0x000000000000794d */ /* 0x000fea0003800000 */
        .weak           $__internal_1_$__cuda_sm3x_div_rn_noftz_f32_slowpath
        .type           $__internal_1_$__cuda_sm3x_div_rn_noftz_f32_slowpath,@function
        .size           $__internal_1_$__cuda_sm3x_div_rn_noftz_f32_slowpath,(.L_x_324 - $__internal_1_$__cuda_sm3x_div_rn_noftz_f32_slowpath)
$__internal_1_$__cuda_sm3x_div_rn_noftz_f32_slowpath:
[----:B------:R-:W-:Y:S02]  /*0b00*/  SHF.R.U32.HI R11, RZ, 0x17, R3 ;  /* 0x00000017ff0b7819 */ /* 0x000fe40000011603 */
[----:B------:R-:W-:Y:S02]  /*0b10*/  SHF.R.U32.HI R10, RZ, 0x17, R0 ;  /* 0x00000017ff0a7819 */ /* 0x000fe40000011600 */
[----:B------:R-:W-:Y:S02]  /*0b20*/  LOP3.LUT R11, R11, 0xff, RZ, 0xc0, !PT ;  /* 0x000000ff0b0b7812 */ /* 0x000fe400078ec0ff */
[----:B------:R-:W-:Y:S02]  /*0b30*/  LOP3.LUT R14, R10, 0xff, RZ, 0xc0, !PT ;  /* 0x000000ff0a0e7812 */ /* 0x000fe400078ec0ff */
[----:B------:R-:W-:Y:S02]  /*0b40*/  IADD3 R13, PT, PT, R11, -0x1, RZ ;  /* 0xffffffff0b0d7810 */ /* 0x000fe40007ffe0ff */
[----:B------:R-:W-:-:S02]  /*0b50*/  IADD3 R12, PT, PT, R14, -0x1, RZ ;  /* 0xffffffff0e0c7810 */ /* 0x000fc40007ffe0ff */
[----:B------:R-:W-:-:S04]  /*0b60*/  ISETP.GT.U32.AND P0, PT, R13, 0xfd, PT ;  /* 0x000000fd0d00780c */ /* 0x000fc80003f04070 */
[----:B------:R-:W-:-:S13]  /*0b70*/  ISETP.GT.U32.OR P0, PT, R12, 0xfd, P0 ;  /* 0x000000fd0c00780c */ /* 0x000fda0000704470 */
[----:B------:R-:W-:Y:S01]  /*0b80*/  @!P0 MOV R10, RZ ;  /* 0x000000ff000a8202 */ /* 0x000fe20000000f00 */
        /* <DEDUP_REMOVED lines=19> */
[----:B------:R-:W-:Y:S01]  /*0cc0*/  @P0 MOV R10, RZ ;  /* 0x000000ff000a0202 */ /* 0x000fe20000000f00 */
[----:B------:R-:W-:Y:S01]  /*0cd0*/  @!P0 FFMA R0, R0, 1.84467440737095516160e+19, RZ ;  /* 0x5f80000000008823 */ /* 0x000fe200000000ff */
[----:B------:R-:W-:Y:S01]  /*0ce0*/  @!P0 MOV R10, 0xffffffc0 ;  /* 0xffffffc0000a8802 */ /* 0x000fe20000000f00 */
[----:B------:R-:W-:-:S03]  /*0cf0*/  @!P1 FFMA R3, R3, 1.84467440737095516160e+19, RZ ;  /* 0x5f80000003039823 */ /* 0x000fc600000000ff */
[----:B------:R-:W-:-:S07]  /*0d00*/  @!P1 IADD3 R10, PT, PT, R10, 0x40, RZ ;  /* 0x000000400a0a9810 */ /* 0x000fce0007ffe0ff */
.L_x_20:
[----:B------:R-:W-:-:S04]  /*0d10*/  LEA R12, R11, 0xc0800000, 0x17 ;  /* 0xc08000000b0c7811 */ /* 0x000fc800078eb8ff */
[----:B------:R-:W-:Y:S01]  /*0d20*/  IADD3 R12, PT, PT, -R12, R3, RZ ;  /* 0x000000030c0c7210 */ /* 0x000fe20007ffe1ff */
[----:B------:R-:W-:-:S03]  /*0d30*/  VIADD R3, R14, 0xffffff81 ;  /* 0xffffff810e037836 */ /* 0x000fc60000000000 */
[----:B------:R-:W0:Y:S01]  /*0d40*/  MUFU.RCP R13, R12 ;  /* 0x0000000c000d7308 */ /* 0x000e220000001000 */
[----:B------:R-:W-:Y:S01]  /*0d50*/  FADD.FTZ R15, -R12, -RZ ;  /* 0x800000ff0c0f7221 */ /* 0x000fe20000010100 */
[C---:B------:R-:W-:Y:S01]  /*0d60*/  IMAD R0, R3.reuse, -0x800000, R0 ;  /* 0xff80000003007824 */ /* 0x040fe200078e0200 */
[----:B------:R-:W-:-:S04]  /*0d70*/  IADD3 R11, PT, PT, R3, 0x7f, -R11 ;  /* 0x0000007f030b7810 */ /* 0x000fc80007ffe80b */
[----:B------:R-:W-:Y:S01]  /*0d80*/  IADD3 R11, PT, PT, R11, R10, RZ ;  /* 0x0000000a0b0b7210 */ /* 0x000fe20007ffe0ff */
[----:B0-----:R-:W-:-:S04]  /*0d90*/  FFMA R14, R13, R15, 1 ;  /* 0x3f8000000d0e7423 */ /* 0x001fc8000000000f */
[----:B------:R-:W-:-:S04]  /*0da0*/  FFMA R16, R13, R14, R13 ;  /* 0x0000000e0d107223 */ /* 0x000fc8000000000d */
[----:B------:R-:W-:-:S04]  /*0db0*/  FFMA R13, R0, R16, RZ ;  /* 0x00000010000d7223 */ /* 0x000fc800000000ff */
[----:B------:R-:W-:-:S04]  /*0dc0*/  FFMA R14, R15, R13, R0 ;  /* 0x0000000d0f0e7223 */ /* 0x000fc80000000000 */
[----:B------:R-:W-:-:S04]  /*0dd0*/  FFMA R13, R16, R14, R13 ;  /* 0x0000000e100d7223 */ /* 0x000fc8000000000d */
[----:B------:R-:W-:-:S04]  /*0de0*/  FFMA R14, R15, R13, R0 ;  /* 0x0000000d0f0e7223 */ /* 0x000fc80000000000 */
[----:B------:R-:W-:-:S05]  /*0df0*/  FFMA R0, R16, R14, R13 ;  /* 0x0000000e10007223 */ /* 0x000fca000000000d */
[----:B------:R-:W-:-:S04]  /*0e00*/  SHF.R.U32.HI R3, RZ, 0x17, R0 ;  /* 0x00000017ff037819 */ /* 0x000fc80000011600 */
[----:B------:R-:W-:-:S04]  /*0e10*/  LOP3.LUT R3, R3, 0xff, RZ, 0xc0, !PT ;  /* 0x000000ff03037812 */ /* 0x000fc800078ec0ff */
[----:B------:R-:W-:-:S04]  /*0e20*/  IADD3 R15, PT, PT, R3, R11, RZ ;  /* 0x0000000b030f7210 */ /* 0x000fc80007ffe0ff */
[----:B------:R-:W-:-:S04]  /*0e30*/  IADD3 R3, PT, PT, R15, -0x1, RZ ;  /* 0xffffffff0f037810 */ /* 0x000fc80007ffe0ff */
        /* <DEDUP_REMOVED lines=10> */
[C---:B------:R-:W-:Y:S01]  /*0ee0*/  IADD3 R12, PT, PT, R15.reuse, 0x20, RZ ;  /* 0x000000200f0c7810 */ /* 0x040fe20007ffe0ff */
[CCC-:B------:R-:W-:Y:S01]  /*0ef0*/  FFMA.RM R10, R16.reuse, R14.reuse, R13.reuse ;  /* 0x0000000e100a7223 */ /* 0x1c0fe2000000400d */
[----:B------:R-:W-:Y:S02]  /*0f00*/  ISETP.NE.AND P2, PT, R15, RZ, PT ;  /* 0x000000ff0f00720c */ /* 0x000fe40003f45270 */
[----:B------:R-:W-:Y:S01]  /*0f10*/  LOP3.LUT R11, R3, 0x7fffff, RZ, 0xc0, !PT ;  /* 0x007fffff030b7812 */ /* 0x000fe200078ec0ff */
[----:B------:R-:W-:Y:S01]  /*0f20*/  FFMA.RP R3, R16, R14, R13 ;  /* 0x0000000e10037223 */ /* 0x000fe2000000800d */
[----:B------:R-:W-:Y:S02]  /*0f30*/  ISETP.NE.AND P1, PT, R15, RZ, PT ;  /* 0x000000ff0f00720c */ /* 0x000fe40003f25270 */
[----:B------:R-:W-:Y:S02]  /*0f40*/  LOP3.LUT R11, R11, 0x800000, RZ, 0xfc, !PT ;  /* 0x008000000b0b7812 */ /* 0x000fe400078efcff */
[----:B------:R-:W-:-:S02]  /*0f50*/  IADD3 R13, PT, PT, -R15, RZ, RZ ;  /* 0x000000ff0f0d7210 */ /* 0x000fc40007ffe1ff */
[----:B------:R-:W-:Y:S02]  /*0f60*/  SHF.L.U32 R12, R11, R12, RZ ;  /* 0x0000000c0b0c7219 */ /* 0x000fe400000006ff */
[----:B------:R-:W-:Y:S02]  /*0f70*/  FSETP.NEU.FTZ.AND P0, PT, R3, R10, PT ;  /* 0x0000000a0300720b */ /* 0x000fe40003f1d000 */
[----:B------:R-:W-:Y:S02]  /*0f80*/  SEL R10, R13, RZ, P2 ;  /* 0x000000ff0d0a7207 */ /* 0x000fe40001000000 */
[----:B------:R-:W-:Y:S02]  /*0f90*/  ISETP.NE.AND P1, PT, R12, RZ, P1 ;  /* 0x000000ff0c00720c */ /* 0x000fe40000f25270 */
[----:B------:R-:W-:Y:S02]  /*0fa0*/  SHF.R.U32.HI R10, RZ, R10, R11 ;  /* 0x0000000aff0a7219 */ /* 0x000fe4000001160b */
[----:B------:R-:W-:-:S02]  /*0fb0*/  PLOP3.LUT P0, PT, P0, P1, PT, 0xf8, 0x8f ;  /* 0x00000000008f781c */ /* 0x000fc40000703f70 */
[----:B------:R-:W-:Y:S02]  /*0fc0*/  SHF.R.U32.HI R12, RZ, 0x1, R10 ;  /* 0x00000001ff0c7819 */ /* 0x000fe4000001160a */
[----:B------:R-:W-:-:S04]  /*0fd0*/  SEL R3, RZ, 0x1, !P0 ;  /* 0x00000001ff037807 */ /* 0x000fc80004000000 */
[----:B------:R-:W-:-:S04]  /*0fe0*/  LOP3.LUT R3, R3, 0x1, R12, 0xf8, !PT ;  /* 0x0000000103037812 */ /* 0x000fc800078ef80c */
[----:B------:R-:W-:-:S04]  /*0ff0*/  LOP3.LUT R3, R3, R10, RZ, 0xc0, !PT ;  /* 0x0000000a03037212 */ /* 0x000fc800078ec0ff */
[----:B------:R-:W-:-:S04]  /*1000*/  IADD3 R3, PT, PT, R12, R3, RZ ;  /* 0x000000030c037210 */ /* 0x000fc80007ffe0ff */
[----:B------:R-:W-:Y:S01]  /*1010*/  LOP3.LUT R0, R3, R0, RZ, 0xfc, !PT ;  /* 0x0000000003007212 */ /* 0x000fe200078efcff */
[----:B------:R-:W-:Y:S06]  /*1020*/  BRA `(.L_x_27) ;  /* 0x0000000000347947 */ /* 0x000fec0003800000 */
.L_x_26:
[----:B------:R-:W-:-:S04]  /*1030*/  LOP3.LUT R0, R0, 0x80000000, RZ, 0xc0, !PT ;  /* 0x8000000000007812 */ /* 0x000fc800078ec0ff */
[----:B------:R-:W-:Y:S01]  /*1040*/  LOP3.LUT R0, R0, 0x7f800000, RZ, 0xfc, !PT ;  /* 0x7f80000000007812 */ /* 0x000fe200078efcff */
[----:B------:R-:W-:Y:S06]  /*1050*/  BRA `(.L_x_27) ;  /* 0x0000000000287947 */ /* 0x000fec0003800000 */
.L_x_25:
[----:B------:R-:W-:Y:S01]  /*1060*/  LEA R0, R11, R0, 0x17 ;  /* 0x000000000b007211 */ /* 0x000fe200078eb8ff */
[----:B------:R-:W-:Y:S06]  /*1070*/  BRA `(.L_x_27) ;  /* 0x0000000000207947 */ /* 0x000fec0003800000 */
.L_x_24:
[----:B------:R-:W-:-:S04]  /*1080*/  LOP3.LUT R0, R3, 0x80000000, R0, 0x48, !PT ;  /* 0x8000000003007812 */ /* 0x000fc800078e4800 */
[----:B------:R-:W-:Y:S01]  /*1090*/  LOP3.LUT R0, R0, 0x7f800000, RZ, 0xfc, !PT ;  /* 0x7f80000000007812 */ /* 0x000fe200078efcff */
[----:B------:R-:W-:Y:S06]  /*10a0*/  BRA `(.L_x_27) ;  /* 0x0000000000147947 */ /* 0x000fec0003800000 */
.L_x_23:
[----:B------:R-:W-:Y:S01]  /*10b0*/  LOP3.LUT R0, R3, 0x80000000, R0, 0x48, !PT ;  /* 0x8000000003007812 */ /* 0x000fe200078e4800 */
[----:B------:R-:W-:Y:S06]  /*10c0*/  BRA `(.L_x_27) ;  /* 0x00000000000c7947 */ /* 0x000fec0003800000 */
.L_x_22:
[----:B------:R-:W0:Y:S01]  /*10d0*/  MUFU.RSQ R0, -QNAN ;  /* 0xffc0000000007908 */ /* 0x000e220000001400 */
[----:B------:R-:W-:Y:S05]  /*10e0*/  BRA `(.L_x_27) ;  /* 0x0000000000047947 */ /* 0x000fea0003800000 */
.L_x_21:
[----:B------:R-:W-:-:S07]  /*10f0*/  FADD.FTZ R0, R0, R3 ;  /* 0x0000000300007221 */ /* 0x000fce0000010000 */
.L_x_27:
[----:B------:R-:W-:Y:S01]  /*1100*/  HFMA2 R11, -RZ, RZ, 0, 0 ;  /* 0x00000000ff0b7431 */ /* 0x000fe200000001ff */
[----:B------:R-:W-:-:S04]  /*1110*/  MOV R10, R8 ;  /* 0x00000008000a7202 */ /* 0x000fc80000000f00 */
[----:B0-----:R-:W-:Y:S05]  /*1120*/  RET.REL.NODEC R10 `(_Z23get_new_solution_kernelP6float2S0_) ;  /* 0xffffffec0ab47950 */ /* 0x001fea0003c3ffff */
.L_x_28:
        /* <DEDUP_REMOVED lines=13> */
.L_x_324:


//--------------------- .text._Z13set_cc_kernelP6float2S0_Pfj --------------------------
	.section	.text._Z13set_cc_kernelP6float2S0_Pfj,"ax",@progbits
	.align	128
        .global         _Z13set_cc_kernelP6float2S0_Pfj
        .type           _Z13set_cc_kernelP6float2S0_Pfj,@function
        .size           _Z13set_cc_kernelP6float2S0_Pfj,(.L_x_341 - _Z13set_cc_kernelP6float2S0_Pfj)
        .other          _Z13set_cc_kernelP6float2S0_Pfj,@"STO_CUDA_ENTRY STV_DEFAULT"
_Z13set_cc_kernelP6float2S0_Pfj:
.text._Z13set_cc_kernelP6float2S0_Pfj:
[----:B------:R-:W-:Y:S01]  /*0000*/  LDC R1, c[0x0][0x37c] ;  /* 0x0000df00ff017b82 */ /* 0x000fe20000000800 */
[----:B------:R-:W0:Y:S07]  /*0010*/  S2R R11, SR_CTAID.X ;  /* 0x00000000000b7919 */ /* 0x000e2e0000002500 */
[----:B------:R-:W0:Y:S01]  /*0020*/  LDC R0, c[0x0][0x398] ;  /* 0x0000e600ff007b82 */ /* 0x000e220000000800 */
[----:B------:R-:W1:Y:S07]  /*0030*/  LDCU.64 UR4, c[0x0][0x358] ;  /* 0x00006b00ff0477ac */ /* 0x000e6e0008000a00 */
[----:B------:R-:W2:Y:S08]  /*0040*/  LDC.64 R2, c[0x0][0x388] ;  /* 0x0000e200ff027b82 */ /* 0x000eb00000000a00 */
[----:B------:R-:W1:Y:S01]  /*0050*/  LDC.64 R4, c[0x0][0x390] ;  /* 0x0000e400ff047b82 */ /* 0x000e620000000a00 */
[----:B0-----:R-:W-:-:S04]  /*0060*/  IMAD R7, R11, R0, RZ ;  /* 0x000000000b077224 */ /* 0x001fc800078e02ff */
[----:B--2---:R-:W-:-:S03]  /*0070*/  IMAD.WIDE.U32 R2, R7, 0x8, R2 ;  /* 0x0000000807027825 */ /* 0x004fc600078e0002 */
[----:B------:R-:W0:Y:S01]  /*0080*/  LDC.64 R6, c[0x0][0x380] ;  /* 0x0000e000ff067b82 */ /* 0x000e220000000a00 */
[----:B-1----:R-:W2:Y:S04]  /*0090*/  LDG.E R9, desc[UR4][R4.64] ;  /* 0x0000000404097981 */ /* 0x002ea8000c1e1900 */
[----:B------:R-:W2:Y:S01]  /*00a0*/  LDG.E.64 R2, desc[UR4][R2.64] ;  /* 0x0000000402027981 */ /* 0x000ea2000c1e1b00 */
[----:B0-----:R-:W-:-:S04]  /*00b0*/  IMAD.WIDE.U32 R6, R11, 0x8, R6 ;  /* 0x000000080b067825 */ /* 0x001fc800078e0006 */
[----:B--2---:R-:W-:-:S05]  /*00c0*/  FMUL R9, R2, R9 ;  /* 0x0000000902097220 */ /* 0x004fca0000400000 */
[----:B------:R-:W-:Y:S04]  /*00d0*/  STG.E desc[UR4][R6.64], R9 ;  /* 0x0000000906007986 */ /* 0x000fe8000c101904 */
[----:B------:R-:W2:Y:S02]  /*00e0*/  LDG.E R0, desc[UR4][R4.64] ;  /* 0x0000000404007981 */ /* 0x000ea4000c1e1900 */
[----:B--2---:R-:W-:-:S05]  /*00f0*/  FMUL R11, R3, R0 ;  /* 0x00000000030b7220 */ /* 0x004fca0000400000 */
[----:B------:R-:W-:Y:S01]  /*0100*/  STG.E desc[UR4][R6.64+0x4], R11 ;  /* 0x0000040b06007986 */ /* 0x000fe2000c101904 */
[----:B------:R-:W-:Y:S05]  /*0110*/  EXIT ;  /* 0x000000000000794d */ /* 0x000fea0003800000 */
.L_x_29:
        /* <DEDUP_REMOVED lines=14> */
.L_x_341:


//--------------------- .text._Z44set_4_Givens_rotation_matrix_elements_kernelP6float2jS0_S0_S0_S0_j --------------------------
	.section	.text._Z44set_4_Givens_rotation_matrix_elements_kernelP6float2jS0_S0_S0_S0_j,"ax",@progbits
	.align	128
        .global         _Z44set_4_Givens_rotation_matrix_elements_kernelP6float2jS0_S0_S0_S0_j
        .type           _Z44set_4_Givens_rotation_matrix_elements_kernelP6float2jS0_S0_S0_S0_j,@function
        .size           _Z44set_4_Givens_rotation_matrix_elements_kernelP6float2jS0_S0_S0_S0_j,(.L_x_326 - _Z44set_4_Givens_rotation_matrix_elements_kernelP6float2jS0_S0_S0_S0_j)
        .other          _Z44set_4_Givens_rotation_matrix_elements_kernelP6float2jS0_S0_S0_S0_j,@"STO_CUDA_ENTRY STV_DEFAULT"
_Z44set_4_Givens_rotation_matrix_elements_kernelP6float2jS0_S0_S0_S0_j:
.text._Z44set_4_Givens_rotation_matrix_elements_kernelP6float2jS0_S0_S0_S0_j:
[----:B------:R-:W-:Y:S08]  /*0000*/  LDC R1, c[0x0][0x37c] ;  /* 0x0000df00ff017b82 */ /* 0x000ff00000000800 */
[----:B------:R-:W0:Y:S01]  /*0010*/  LDC R0, c[0x0][0x3b0] ;  /* 0x0000ec00ff007b82 */ /* 0x000e220000000800 */
[----:B------:R-:W1:Y:S07]  /*0020*/  LDCU.64 UR4, c[0x0][0x358] ;  /* 0x00006b00ff0477ac */ /* 0x000e6e0008000a00 */
[----:B------:R-:W2:Y:S01]  /*0030*/  LDC.64 R10, c[0x0][0x380] ;  /* 0x0000e000ff0a7b82 */ /* 0x000ea20000000a00 */
[----:B0-----:R-:W-:-:S05]  /*0040*/  IMAD R9, R0, R0, -0x1 ;  /* 0xffffffff00097424 */ /* 0x001fca00078e0200 */
[C---:B------:R-:W-:Y:S01]  /*0050*/  IADD3 R3, PT, PT, R9.reuse, R0, RZ ;  /* 0x0000000009037210 */ /* 0x040fe20007ffe0ff */
[----:B--2---:R-:W-:-:S04]  /*0060*/  IMAD.WIDE.U32 R8, R9, 0x8, R10 ;  /* 0x0000000809087825 */ /* 0x004fc800078e000a */
[----:B------:R-:W-:Y:S01]  /*0070*/  IMAD.WIDE.U32 R10, R3, 0x8, R10 ;  /* 0x00000008030a7825 */ /* 0x000fe200078e000a */
[----:B-1----:R-:W2:Y:S04]  /*0080*/  LDG.E R0, desc[UR4][R8.64] ;  /* 0x0000000408007981 */ /* 0x002ea8000c1e1900 */
[----:B------:R-:W3:Y:S04]  /*0090*/  LDG.E R2, desc[UR4][R8.64+0x4] ;  /* 0x0000040408027981 */ /* 0x000ee8000c1e1900 */
[----:B------:R-:W4:Y:S04]  /*00a0*/  LDG.E R3, desc[UR4][R10.64] ;  /* 0x000000040a037981 */ /* 0x000f28000c1e1900 */
[----:B------:R-:W5:Y:S01]  /*00b0*/  LDG.E R4, desc[UR4][R10.64+0x4] ;  /* 0x000004040a047981 */ /* 0x000f62000c1e1900 */
[----:B------:R-:W-:Y:S01]  /*00c0*/  HFMA2 R5, -RZ, RZ, 1.875, 0 ;  /* 0x3f800000ff057431 */ /* 0x000fe200000001ff */
[----:B------:R-:W-:-:S02]  /*00d0*/  MOV R6, 0x3f800000 ;  /* 0x3f80000000067802 */ /* 0x000fc40000000f00 */
[----:B--2---:R-:W-:Y:S02]  /*00e0*/  FSETP.NEU.AND P0, PT, R0, 1, PT ;  /* 0x3f8000000000780b */ /* 0x004fe40003f0d000 */
[----:B---3--:R-:W-:Y:S02]  /*00f0*/  FSETP.NEU.AND P2, PT, R2, 1, PT ;  /* 0x3f8000000200780b */ /* 0x008fe40003f4d000 */
[----:B----4-:R-:W-:Y:S02]  /*0100*/  FSETP.NEU.AND P3, PT, R3, 1, PT ;  /* 0x3f8000000300780b */ /* 0x010fe40003f6d000 */
[----:B-----5:R-:W-:-:S07]  /*0110*/  FSETP.NEU.AND P1, PT, R4, 1, PT ;  /* 0x3f8000000400780b */ /* 0x020fce0003f2d000 */
[----:B------:R-:W-:Y:S06]  /*0120*/  @!P0 BRA `(.L_x_30) ;  /* 0x0000000400048947 */ /* 0x000fec0003800000 */
        /* <DEDUP_REMOVED lines=60> */
[----:B------:R-:W-:Y:S01]  /*04f0*/  @!P0 FADD R7, R0, R0 ;  /* 0x0000000000078221 */ /* 0x000fe20000000000 */
[----:B------:R-:W-:-:S02]  /*0500*/  FSEL R6, RZ, +INF , !P4 ;  /* 0x7f800000ff067808 */ /* 0x000fc40006000000 */
[----:B------:R-:W-:-:S04]  /*0510*/  FMUL R9, R9, R8 ;  /* 0x0000000809097220 */ /* 0x000fc80000400000 */
[----:B------:R-:W-:Y:S01]  /*0520*/  @!P5 FMUL R6, R10, R9 ;  /* 0x000000090a06d220 */ /* 0x000fe20000400000 */
[----:B------:R-:W-:-:S07]  /*0530*/  @!P0 LOP3.LUT R6, R7, 0x7fffffff, RZ, 0xc0, !PT ;  /* 0x7fffffff07068812 */ /* 0x000fce00078ec0ff */
.L_x_30:
        /* <DEDUP_REMOVED lines=66> */
.L_x_31:
[----:B------:R-:W-:Y:S01]  /*0960*/  FADD R5, R5, R6 ;  /* 0x0000000605057221 */ /* 0x000fe20000000000 */
[----:B------:R-:W-:Y:S01]  /*0970*/  MOV R6, 0x3f800000 ;  /* 0x3f80000000067802 */ /* 0x000fe20000000f00 */
        /* <DEDUP_REMOVED lines=66> */
.L_x_32:
        /* <DEDUP_REMOVED lines=68> */
.L_x_33:
[----:B------:R-:W-:-:S04]  /*11e0*/  FADD R6, R5, R6 ;  /* 0x0000000605067221 */ /* 0x000fc80000000000 */
[----:B------:R0:W1:Y:S01]  /*11f0*/  MUFU.RSQ R7, R6 ;  /* 0x0000000600077308 */ /* 0x0000620000001400 */
[----:B------:R-:W-:-:S04]  /*1200*/  IADD3 R5, PT, PT, R6, -0xd000000, RZ ;  /* 0xf300000006057810 */ /* 0x000fc80007ffe0ff */
[----:B------:R-:W-:-:S13]  /*1210*/  ISETP.GT.U32.AND P0, PT, R5, 0x727fffff, PT ;  /* 0x727fffff0500780c */ /* 0x000fda0003f04070 */
[----:B01----:R-:W-:Y:S05]  /*1220*/  @!P0 BRA `(.L_x_34) ;  /* 0x00000000000c8947 */ /* 0x003fea0003800000 */
[----:B------:R-:W-:-:S07]  /*1230*/  MOV R9, 0x1250 ;  /* 0x0000125000097802 */ /* 0x000fce0000000f00 */
[----:B------:R-:W-:Y:S05]  /*1240*/  CALL.REL.NOINC `($__internal_2_$__cuda_sm20_sqrt_rn_f32_slowpath) ;  /* 0x0000000800647944 */ /* 0x000fea0003c00000 */
[----:B------:R-:W-:Y:S05]  /*1250*/  BRA `(.L_x_35) ;  /* 0x0000000000107947 */ /* 0x000fea0003800000 */
.L_x_34:
[----:B------:R-:W-:Y:S01]  /*1260*/  FMUL.FTZ R5, R6, R7 ;  /* 0x0000000706057220 */ /* 0x000fe20000410000 */
[----:B------:R-:W-:-:S03]  /*1270*/  FMUL.FTZ R7, R7, 0.5 ;  /* 0x3f00000007077820 */ /* 0x000fc60000410000 */
[----:B------:R-:W-:-:S04]  /*1280*/  FFMA R6, -R5, R5, R6 ;  /* 0x0000000505067223 */ /* 0x000fc80000000106 */
[----:B------:R-:W-:-:S07]  /*1290*/  FFMA R5, R6, R7, R5 ;  /* 0x0000000706057223 */ /* 0x000fce0000000005 */
.L_x_35:
[----:B------:R-:W0:Y:S02]  /*12a0*/  S2R R6, SR_CTAID.X ;  /* 0x0000000000067919 */ /* 0x000e240000002500 */
[----:B0-----:R-:W-:-:S13]  /*12b0*/  ISETP.GT.AND P0, PT, R6, 0x3, PT ;  /* 0x000000030600780c */ /* 0x001fda0003f04270 */
[----:B------:R-:W-:Y:S05]  /*12c0*/  @P0 BRA `(.L_x_36) ;  /* 0x0000000400200947 */ /* 0x000fea0003800000 */
[----:B------:R-:W-:-:S13]  /*12d0*/  ISETP.GT.AND P0, PT, R6, 0x1, PT ;  /* 0x000000010600780c */ /* 0x000fda0003f04270 */
[----:B------:R-:W-:Y:S05]  /*12e0*/  @P0 BRA `(.L_x_37) ;  /* 0x0000000000880947 */ /* 0x000fea0003800000 */
[----:B------:R-:W-:-:S04]  /*12f0*/  VIMNMX.U32 R6, PT, PT, R6, 0x2, PT ;  /* 0x0000000206067848 */ /* 0x000fc80003fe0000 */
[----:B------:R-:W-:-:S04]  /*1300*/  SHF.L.U32 R3, R6, 0x2, RZ ;  /* 0x0000000206037819 */ /* 0x000fc800000006ff */
[----:B------:R-:W0:Y:S02]  /*1310*/  LDC R6, c[0x2][R3] ;  /* 0x0080000003067b82 */ /* 0x000e240000000800 */
[----:B0-----:R-:W-:-:S04]  /*1320*/  SHF.R.S32.HI R7, RZ, 0x1f, R6 ;  /* 0x0000001fff077819 */ /* 0x001fc80000011406 */
.L_x_283:
[----:B------:R-:W-:Y:S05]  /*1330*/  BRX R6 -0x1340                                                                              (*"BRANCH_TARGETS .L_x_284,.L_x_285,.L_x_286"*) ;  /* 0xffffffec06307949 */ /* 0x000fea000383ffff */
.L_x_285:
[----:B------:R-:W0:Y:S08]  /*1340*/  MUFU.RCP R0, R5 ;  /* 0x0000000500007308 */ /* 0x000e300000001000 */
[----:B------:R-:W1:Y:S01]  /*1350*/  FCHK P0, R2, R5 ;  /* 0x0000000502007302 */ /* 0x000e620000000000 */
[----:B0-----:R-:W-:-:S04]  /*1360*/  FFMA R3, R0, -R5, 1 ;  /* 0x3f80000000037423 */ /* 0x001fc80000000805 */
[----:B------:R-:W-:-:S04]  /*1370*/  FFMA R3, R0, R3, R0 ;  /* 0x0000000300037223 */ /* 0x000fc80000000000 */
[----:B------:R-:W-:-:S04]  /*1380*/  FFMA R0, R2, R3, RZ ;  /* 0x0000000302007223 */ /* 0x000fc800000000ff */
[----:B------:R-:W-:-:S04]  /*1390*/  FFMA R4, R0, -R5, R2 ;  /* 0x8000000500047223 */ /* 0x000fc80000000002 */
[----:B------:R-:W-:Y:S01]  /*13a0*/  FFMA R7, R3, R4, R0 ;  /* 0x0000000403077223 */ /* 0x000fe20000000000 */
[----:B-1----:R-:W-:Y:S06]  /*13b0*/  @!P0 BRA `(.L_x_38) ;  /* 0x0000000000108947 */ /* 0x002fec0003800000 */
[----:B------:R-:W-:Y:S02]  /*13c0*/  MOV R0, R2 ;  /* 0x0000000200007202 */ /* 0x000fe40000000f00 */
[----:B------:R-:W-:Y:S02]  /*13d0*/  MOV R3, R5 ;  /* 0x0000000500037202 */ /* 0x000fe40000000f00 */
[----:B------:R-:W-:-:S07]  /*13e0*/  MOV R2, 0x1400 ;  /* 0x0000140000027802 */ /* 0x000fce0000000f00 */
[----:B------:R-:W-:Y:S05]  /*13f0*/  CALL.REL.NOINC `($__internal_3_$__cuda_sm3x_div_rn_noftz_f32_slowpath) ;  /* 0x0000000800587944 */ /* 0x000fea0003c00000 */
.L_x_38:
[----:B------:R-:W0:Y:S02]  /*1400*/  LDC.64 R2, c[0x0][0x390] ;  /* 0x0000e400ff027b82 */ /* 0x000e240000000a00 */
[----:B0-----:R-:W-:Y:S01]  /*1410*/  STG.E desc[UR4][R2.64+0x4], R7 ;  /* 0x0000040702007986 */ /* 0x001fe2000c101904 */
[----:B------:R-:W-:Y:S05]  /*1420*/  EXIT ;  /* 0x000000000000794d */ /* 0x000fea0003800000 */
.L_x_284:
        /* <DEDUP_REMOVED lines=9> */
[----:B------:R-:W-:-:S07]  /*14c0*/  MOV R2, 0x14e0 ;  /* 0x000014e000027802 */ /* 0x000fce0000000f00 */
[----:B------:R-:W-:Y:S05]  /*14d0*/  CALL.REL.NOINC `($__internal_3_$__cuda_sm3x_div_rn_noftz_f32_slowpath) ;  /* 0x0000000800207944 */ /* 0x000fea0003c00000 */
.L_x_39:
[----:B------:R-:W0:Y:S02]  /*14e0*/  LDC.64 R2, c[0x0][0x390] ;  /* 0x0000e400ff027b82 */ /* 0x000e240000000a00 */
[----:B0-----:R-:W-:Y:S01]  /*14f0*/  STG.E desc[UR4][R2.64], R7 ;  /* 0x0000000702007986 */ /* 0x001fe2000c101904 */
[----:B------:R-:W-:Y:S05]  /*1500*/  EXIT ;  /* 0x000000000000794d */ /* 0x000fea0003800000 */
.L_x_37:
[----:B------:R-:W-:-:S04]  /*1510*/  MOV R7, 0xfffffffe ;  /* 0xfffffffe00077802 */ /* 0x000fc80000000f00 */
[----:B------:R-:W-:-:S04]  /*1520*/  VIADDMNMX.U32 R6, R6, R7, 0x2, PT ;  /* 0x0000000206067446 */ /* 0x000fc80003800007 */
[----:B------:R-:W-:-:S04]  /*1530*/  SHF.L.U32 R0, R6, 0x2, RZ ;  /* 0x0000000206007819 */ /* 0x000fc800000006ff */
[----:B------:R-:W0:Y:S02]  /*1540*/  LDC R6, c[0x2][R0+0xc] ;  /* 0x0080030000067b82 */ /* 0x000e240000000800 */
[----:B0-----:R-:W-:-:S04]  /*1550*/  SHF.R.S32.HI R7, RZ, 0x1f, R6 ;  /* 0x0000001fff077819 */ /* 0x001fc80000011406 */
.L_x_287:
[----:B------:R-:W-:Y:S05]  /*1560*/  BRX R6 -0x1570                                                                              (*"BRANCH_TARGETS .L_x_288,.L_x_289,.L_x_286"*) ;  /* 0xffffffe806a47949 */ /* 0x000fea000383ffff */
.L_x_289:
        /* <DEDUP_REMOVED lines=12> */
.L_x_40:
[----:B------:R-:W0:Y:S02]  /*1630*/  LDC.64 R2, c[0x0][0x398] ;  /* 0x0000e600ff027b82 */ /* 0x000e240000000a00 */
[----:B0-----:R-:W-:Y:S01]  /*1640*/  STG.E desc[UR4][R2.64+0x4], R7 ;  /* 0x0000040702007986 */ /* 0x001fe2000c101904 */
[----:B------:R-:W-:Y:S05]  /*1650*/  EXIT ;  /* 0x000000000000794d */ /* 0x000fea0003800000 */
.L_x_288:
        /* <DEDUP_REMOVED lines=12> */
.L_x_41:
[----:B------:R-:W0:Y:S02]  /*1720*/  LDC.64 R2, c[0x0][0x398] ;  /* 0x0000e600ff027b82 */ /* 0x000e240000000a00 */
[----:B0-----:R-:W-:Y:S01]  /*1730*/  STG.E desc[UR4][R2.64], R7 ;  /* 0x0000000702007986 */ /* 0x001fe2000c101904 */
[----:B------:R-:W-:Y:S05]  /*1740*/  EXIT ;  /* 0x000000000000794d */ /* 0x000fea0003800000 */
.L_x_36:
[----:B------:R-:W-:-:S13]  /*1750*/  ISETP.GT.AND P0, PT, R6, 0x5, PT ;  /* 0x000000050600780c */ /* 0x000fda0003f04270 */
[----:B------:R-:W-:Y:S05]  /*1760*/  @P0 BRA `(.L_x_42) ;  /* 0x0000000000900947 */ /* 0x000fea0003800000 */
[----:B------:R-:W-:-:S04]  /*1770*/  MOV R7, 0xfffffffc ;  /* 0xfffffffc00077802 */ /* 0x000fc80000000f00 */
[----:B------:R-:W-:-:S04]  /*1780*/  VIADDMNMX.U32 R6, R6, R7, 0x2, PT ;  /* 0x0000000206067446 */ /* 0x000fc80003800007 */
[----:B------:R-:W-:-:S04]  /*1790*/  SHF.L.U32 R0, R6, 0x2, RZ ;  /* 0x0000000206007819 */ /* 0x000fc800000006ff */
[----:B------:R-:W0:Y:S02]  /*17a0*/  LDC R6, c[0x2][R0+0x18] ;  /* 0x0080060000067b82 */ /* 0x000e240000000800 */
[----:B0-----:R-:W-:-:S04]  /*17b0*/  SHF.R.S32.HI R7, RZ, 0x1f, R6 ;  /* 0x0000001fff077819 */ /* 0x001fc80000011406 */
.L_x_291:
[----:B------:R-:W-:Y:S05]  /*17c0*/  BRX R6 -0x17d0                                                                              (*"BRANCH_TARGETS .L_x_292,.L_x_293,.L_x_286"*) ;  /* 0xffffffe8060c7949 */ /* 0x000fea000383ffff */
.L_x_293:
        /* <DEDUP_REMOVED lines=12> */
.L_x_43:
[----:B------:R-:W0:Y:S02]  /*1890*/  LDC.64 R2, c[0x0][0x3a0] ;  /* 0x0000e800ff027b82 */ /* 0x000e240000000a00 */
[----:B0-----:R-:W-:Y:S01]  /*18a0*/  STG.E desc[UR4][R2.64+0x4], R7 ;  /* 0x0000040702007986 */ /* 0x001fe2000c101904 */
[----:B------:R-:W-:Y:S05]  /*18b0*/  EXIT ;  /* 0x000000000000794d */ /* 0x000fea0003800000 */
.L_x_292:
[----:B------:R-:W0:Y:S08]  /*18c0*/  MUFU.RCP R0, R5 ;  /* 0x0000000500007308 */ /* 0x000e300000001000 */
[----:B------:R-:W1:Y:S01]  /*18d0*/  FCHK P0, -R3, R5 ;  /* 0x0000000503007302 */ /* 0x000e620000000100 */
[----:B0-----:R-:W-:-:S04]  /*18e0*/  FFMA R7, R0, -R5, 1 ;  /* 0x3f80000000077423 */ /* 0x001fc80000000805 */
[----:B------:R-:W-:-:S04]  /*18f0*/  FFMA R9, R0, R7, R0 ;  /* 0x0000000700097223 */ /* 0x000fc80000000000 */
[----:B------:R-:W-:-:S04]  /*1900*/  FFMA R0, -R3, R9, RZ ;  /* 0x0000000903007223 */ /* 0x000fc800000001ff */
[----:B------:R-:W-:-:S04]  /*1910*/  FFMA R7, R0, -R5, -R3 ;  /* 0x8000000500077223 */ /* 0x000fc80000000803 */
[----:B------:R-:W-:Y:S01]  /*1920*/  FFMA R7, R9, R7, R0 ;  /* 0x0000000709077223 */ /* 0x000fe20000000000 */
[----:B-1----:R-:W-:Y:S06]  /*1930*/  @!P0 BRA `(.L_x_44) ;  /* 0x0000000000108947 */ /* 0x002fec0003800000 */
[----:B------:R-:W-:Y:S01]  /*1940*/  FADD R0, -R3, -RZ ;  /* 0x800000ff03007221 */ /* 0x000fe20000000100 */
[----:B------:R-:W-:Y:S02]  /*1950*/  MOV R3, R5 ;  /* 0x0000000500037202 */ /* 0x000fe40000000f00 */
[----:B------:R-:W-:-:S07]  /*1960*/  MOV R2, 0x1980 ;  /* 0x0000198000027802 */ /* 0x000fce0000000f00 */
[----:B------:R-:W-:Y:S05]  /*1970*/  CALL.REL.NOINC `($__internal_3_$__cuda_sm3x_div_rn_noftz_f32_slowpath) ;  /* 0x0000000000f87944 */ /* 0x000fea0003c00000 */
.L_x_44:
[----:B------:R-:W0:Y:S02]  /*1980*/  LDC.64 R2, c[0x0][0x3a0] ;  /* 0x0000e800ff027b82 */ /* 0x000e240000000a00 */
[----:B0-----:R-:W-:Y:S01]  /*1990*/  STG.E desc[UR4][R2.64], R7 ;  /* 0x0000000702007986 */ /* 0x001fe2000c101904 */
[----:B------:R-:W-:Y:S05]  /*19a0*/  EXIT ;  /* 0x000000000000794d */ /* 0x000fea0003800000 */
.L_x_42:
[----:B------:R-:W-:-:S04]  /*19b0*/  MOV R3, 0xfffffffa ;  /* 0xfffffffa00037802 */ /* 0x000fc80000000f00 */
[----:B------:R-:W-:-:S04]  /*19c0*/  VIADDMNMX.U32 R6, R6, R3, 0x2, PT ;  /* 0x0000000206067446 */ /* 0x000fc80003800003 */
[----:B------:R-:W-:-:S04]  /*19d0*/  SHF.L.U32 R3, R6, 0x2, RZ ;  /* 0x0000000206037819 */ /* 0x000fc800000006ff */
[----:B------:R-:W0:Y:S02]  /*19e0*/  LDC R6, c[0x2][R3+0x24] ;  /* 0x0080090003067b82 */ /* 0x000e240000000800 */
[----:B0-----:R-:W-:-:S04]  /*19f0*/  SHF.R.S32.HI R7, RZ, 0x1f, R6 ;  /* 0x0000001fff077819 */ /* 0x001fc80000011406 */
.L_x_295:
[----:B------:R-:W-:Y:S05]  /*1a00*/  BRX R6 -0x1a10                                                                              (*"BRANCH_TARGETS .L_x_296,.L_x_297,.L_x_286"*) ;  /* 0xffffffe4067c7949 */ /* 0x000fea000383ffff */
.L_x_297:
        /* <DEDUP_REMOVED lines=12> */
.L_x_45:
[----:B------:R-:W0:Y:S02]  /*1ad0*/  LDC.64 R2, c[0x0][0x3a8] ;  /* 0x0000ea00ff027b82 */ /* 0x000e240000000a00 */
[----:B0-----:R-:W-:Y:S01]  /*1ae0*/  STG.E desc[UR4][R2.64+0x4], R7 ;  /* 0x0000040702007986 */ /* 0x001fe2000c101904 */
[----:B------:R-:W-:Y:S05]  /*1af0*/  EXIT ;  /* 0x000000000000794d */ /* 0x000fea0003800000 */
.L_x_296:
        /* <DEDUP_REMOVED lines=11> */
.L_x_46:
[----:B------:R-:W0:Y:S02]  /*1bb0*/  LDC.64 R2, c[0x0][0x3a8] ;  /* 0x0000ea00ff027b82 */ /* 0x000e240000000a00 */
[----:B0-----:R0:W-:Y:S02]  /*1bc0*/  STG.E desc[UR4][R2.64], R7 ;  /* 0x0000000702007986 */ /* 0x0011e4000c101904 */
.L_x_286:
[----:B------:R-:W-:Y:S05]  /*1bd0*/  EXIT ;  /* 0x000000000000794d */ /* 0x000fea0003800000 */
        .weak           $__internal_2_$__cuda_sm20_sqrt_rn_f32_slowpath
        .type           $__internal_2_$__cuda_sm20_sqrt_rn_f32_slowpath,@function
        .size           $__internal_2_$__cuda_sm20_sqrt_rn_f32_slowpath,($__internal_3_$__cuda_sm3x_div_rn_noftz_f32_slowpath - $__internal_2_$__cuda_sm20_sqrt_rn_f32_slowpath)
$__internal_2_$__cuda_sm20_sqrt_rn_f32_slowpath:
[----:B------:R-:W-:-:S13]  /*1be0*/  LOP3.LUT P0, RZ, R6, 0x7fffffff, RZ, 0xc0, !PT ;  /* 0x7fffffff06ff7812 */ /* 0x000fda000780c0ff */
[----:B------:R-:W-:Y:S05]  /*1bf0*/  @!P0 BRA `(.L_x_47) ;  /* 0x0000000000488947 */ /* 0x000fea0003800000 */
[----:B------:R-:W-:Y:S02]  /*1c00*/  FSETP.GEU.FTZ.AND P0, PT, R6, RZ, PT ;  /* 0x000000ff0600720b */ /* 0x000fe40003f1e000 */
[----:B------:R-:W-:-:S11]  /*1c10*/  MOV R5, R6 ;  /* 0x0000000600057202 */ /* 0x000fd60000000f00 */
[----:B------:R-:W-:Y:S01]  /*1c20*/  @!P0 MOV R6, 0x7fffffff ;  /* 0x7fffffff00068802 */ /* 0x000fe20000000f00 */
[----:B------:R-:W-:Y:S06]  /*1c30*/  @!P0 BRA `(.L_x_47) ;  /* 0x0000000000388947 */ /* 0x000fec0003800000 */
[----:B------:R-:W-:-:S13]  /*1c40*/  FSETP.GTU.FTZ.AND P0, PT, |R5|, +INF , PT ;  /* 0x7f8000000500780b */ /* 0x000fda0003f1c200 */
[----:B------:R-:W-:Y:S01]  /*1c50*/  @P0 FADD.FTZ R6, R5, 1 ;  /* 0x3f80000005060421 */ /* 0x000fe20000010000 */
[----:B------:R-:W-:Y:S06]  /*1c60*/  @P0 BRA `(.L_x_47) ;  /* 0x00000000002c0947 */ /* 0x000fec0003800000 */
[----:B------:R-:W-:-:S13]  /*1c70*/  FSETP.NEU.FTZ.AND P0, PT, |R5|, +INF , PT ;  /* 0x7f8000000500780b */ /* 0x000fda0003f1d200 */
[----:B------:R-:W-:Y:S01]  /*1c80*/  @!P0 MOV R6, R5 ;  /* 0x0000000500068202 */ /* 0x000fe20000000f00 */
[----:B------:R-:W-:Y:S06]  /*1c90*/  @!P0 BRA `(.L_x_47) ;  /* 0x0000000000208947 */ /* 0x000fec0003800000 */
[----:B------:R-:W-:-:S04]  /*1ca0*/  FFMA R5, R5, 1.84467440737095516160e+19, RZ ;  /* 0x5f80000005057823 */ /* 0x000fc800000000ff */
[----:B------:R-:W0:Y:S02]  /*1cb0*/  MUFU.RSQ R6, R5 ;  /* 0x0000000500067308 */ /* 0x000e240000001400 */
[----:B0-----:R-:W-:Y:S01]  /*1cc0*/  FMUL.FTZ R8, R5, R6 ;  /* 0x0000000605087220 */ /* 0x001fe20000410000 */
[----:B------:R-:W-:-:S03]  /*1cd0*/  FMUL.FTZ R6, R6, 0.5 ;  /* 0x3f00000006067820 */ /* 0x000fc60000410000 */
[----:B------:R-:W-:-:S04]  /*1ce0*/  FADD.FTZ R7, -R8, -RZ ;  /* 0x800000ff08077221 */ /* 0x000fc80000010100 */
[----:B------:R-:W-:-:S04]  /*1cf0*/  FFMA R7, R8, R7, R5 ;  /* 0x0000000708077223 */ /* 0x000fc80000000005 */
[----:B------:R-:W-:-:S04]  /*1d00*/  FFMA R6, R7, R6, R8 ;  /* 0x0000000607067223 */ /* 0x000fc80000000008 */
[----:B------:R-:W-:-:S07]  /*1d10*/  FMUL.FTZ R6, R6, 2.3283064365386962891e-10 ;  /* 0x2f80000006067820 */ /* 0x000fce0000410000 */
.L_x_47:
[----:B------:R-:W-:Y:S01]  /*1d20*/  HFMA2 R7, -RZ, RZ, 0, 0 ;  /* 0x00000000ff077431 */ /* 0x000fe200000001ff */
[----:B------:R-:W-:Y:S02]  /*1d30*/  MOV R5, R6 ;  /* 0x0000000600057202 */ /* 0x000fe40000000f00 */
[----:B------:R-:W-:-:S04]  /*1d40*/  MOV R6, R9 ;  /* 0x0000000900067202 */ /* 0x000fc80000000f00 */
[----:B------:R-:W-:Y:S05]  /*1d50*/  RET.REL.NODEC R6 `(_Z44set_4_Givens_rotation_matrix_elements_kernelP6float2jS0_S0_S0_S0_j) ;  /* 0xffffffe006a87950 */ /* 0x000fea0003c3ffff */
        .weak           $__internal_3_$__cuda_sm3x_div_rn_noftz_f32_slowpath
        .type           $__internal_3_$__cuda_sm3x_div_rn_noftz_f32_slowpath,@function
        .size           $__internal_3_$__cuda_sm3x_div_rn_noftz_f32_slowpath,(.L_x_326 - $__internal_3_$__cuda_sm3x_div_rn_noftz_f32_slowpath)
$__internal_3_$__cuda_sm3x_div_rn_noftz_f32_slowpath:
        /* <DEDUP_REMOVED lines=33> */
.L_x_48:
[----:B------:R-:W-:-:S04]  /*1f70*/  LEA R6, R10, 0xc0800000, 0x17 ;  /* 0xc08000000a067811 */ /* 0x000fc800078eb8ff */
[----:B------:R-:W-:Y:S02]  /*1f80*/  IADD3 R6, PT, PT, -R6, R3, RZ ;  /* 0x0000000306067210 */ /* 0x000fe40007ffe1ff */
[----:B------:R-:W-:Y:S02]  /*1f90*/  IADD3 R3, PT, PT, R8, -0x7f, RZ ;  /* 0xffffff8108037810 */ /* 0x000fe40007ffe0ff */
[----:B------:R-:W0:Y:S01]  /*1fa0*/  MUFU.RCP R5, R6 ;  /* 0x0000000600057308 */ /* 0x000e220000001000 */
[----:B------:R-:W-:Y:S02]  /*1fb0*/  FADD.FTZ R7, -R6, -RZ ;  /* 0x800000ff06077221 */ /* 0x000fe40000010100 */
        /* <DEDUP_REMOVED lines=23> */
[-CC-:B------:R-:W-:Y:S01]  /*2130*/  FFMA.RZ R0, R12, R8.reuse, R9.reuse ;  /* 0x000000080c007223 */ /* 0x180fe2000000c009 */
[----:B------:R-:W-:Y:S01]  /*2140*/  IADD3 R7, PT, PT, R6, 0x20, RZ ;  /* 0x0000002006077810 */ /* 0x000fe20007ffe0ff */
[-CC-:B------:R-:W-:Y:S01]  /*2150*/  FFMA.RM R3, R12, R8.reuse, R9.reuse ;  /* 0x000000080c037223 */ /* 0x180fe20000004009 */
        /* <DEDUP_REMOVED lines=19> */
.L_x_54:
[----:B------:R-:W-:-:S04]  /*2290*/  LOP3.LUT R5, R5, 0x80000000, RZ, 0xc0, !PT ;  /* 0x8000000005057812 */ /* 0x000fc800078ec0ff */
[----:B------:R-:W-:Y:S01]  /*22a0*/  LOP3.LUT R5, R5, 0x7f800000, RZ, 0xfc, !PT ;  /* 0x7f80000005057812 */ /* 0x000fe200078efcff */
[----:B------:R-:W-:Y:S06]  /*22b0*/  BRA `(.L_x_55) ;  /* 0x0000000000287947 */ /* 0x000fec0003800000 */
.L_x_53:
[----:B------:R-:W-:Y:S01]  /*22c0*/  LEA R5, R3, R5, 0x17 ;  /* 0x0000000503057211 */ /* 0x000fe200078eb8ff */
[----:B------:R-:W-:Y:S06]  /*22d0*/  BRA `(.L_x_55) ;  /* 0x0000000000207947 */ /* 0x000fec0003800000 */
.L_x_52:
[----:B------:R-:W-:-:S04]  /*22e0*/  LOP3.LUT R0, R3, 0x80000000, R0, 0x48, !PT ;  /* 0x8000000003007812 */ /* 0x000fc800078e4800 */
[----:B------:R-:W-:Y:S01]  /*22f0*/  LOP3.LUT R5, R0, 0x7f800000, RZ, 0xfc, !PT ;  /* 0x7f80000000057812 */ /* 0x000fe200078efcff */
[----:B------:R-:W-:Y:S06]  /*2300*/  BRA `(.L_x_55) ;  /* 0x0000000000147947 */ /* 0x000fec0003800000 */
.L_x_51:
[----:B------:R-:W-:Y:S01]  /*2310*/  LOP3.LUT R5, R3, 0x80000000, R0, 0x48, !PT ;  /* 0x8000000003057812 */ /* 0x000fe200078e4800 */
[----:B------:R-:W-:Y:S06]  /*2320*/  BRA `(.L_x_55) ;  /* 0x00000000000c7947 */ /* 0x000fec0003800000 */
.L_x_50:
[----:B------:R-:W0:Y:S01]  /*2330*/  MUFU.RSQ R5, -QNAN ;  /* 0xffc0000000057908 */ /* 0x000e220000001400 */
[----:B------:R-:W-:Y:S05]  /*2340*/  BRA `(.L_x_55) ;  /* 0x0000000000047947 */ /* 0x000fea0003800000 */
.L_x_49:
[----:B------:R-:W-:-:S07]  /*2350*/  FADD.FTZ R5, R0, R3 ;  /* 0x0000000300057221 */ /* 0x000fce0000010000 */
.L_x_55:
[----:B------:R-:W-:Y:S01]  /*2360*/  HFMA2 R3, -RZ, RZ, 0, 0 ;  /* 0x00000000ff037431 */ /* 0x000fe200000001ff */
[----:B0-----:R-:W-:-:S03]  /*2370*/  MOV R7, R5 ;  /* 0x0000000500077202 */ /* 0x001fc60000000f00 */
[----:B------:R-:W-:Y:S05]  /*2380*/  RET.REL.NODEC R2 `(_Z44set_4_Givens_rotation_matrix_elements_kernelP6float2jS0_S0_S0_S0_j) ;  /* 0xffffffdc021c7950 */ /* 0x000fea0003c3ffff */
.L_x_56:
        /* <DEDUP_REMOVED lines=15> */
.L_x_326:


//--------------------- .text._Z26set_Identity_matrix_kernelP6float2 --------------------------
	.section	.text._Z26set_Identity_matrix_kernelP6float2,"ax",@progbits
	.align	128
        .global         _Z26set_Identity_matrix_kernelP6float2
        .type           _Z26set_Identity_matrix_kernelP6float2,@function
        .size           _Z26set_Identity_matrix_kernelP6float2,(.L_x_343 - _Z26set_Identity_matrix_kernelP6float2)
        .other          _Z26set_Identity_matrix_kernelP6float2,@"STO_CUDA_ENTRY STV_DEFAULT"
_Z26set_Identity_matrix_kernelP6float2:
.text._Z26set_Identity_matrix_kernelP6float2:
[----:B------:R-:W-:Y:S01]  /*0000*/  LDC R1, c[0x0][0x37c] ;  /* 0x0000df00ff017b82 */ /* 0x000fe20000000800 */
[----:B------:R-:W0:Y:S07]  /*0010*/  S2R R0, SR_CTAID.Y ;  /* 0x0000000000007919 */ /* 0x000e2e0000002600 */
[----:B------:R-:W0:Y:S01]  /*0020*/  S2UR UR6, SR_CTAID.X ;  /* 0x00000000000679c3 */ /* 0x000e220000002500 */
[----:B------:R-:W1:Y:S07]  /*0030*/  LDCU.64 UR4, c[0x0][0x358] ;  /* 0x00006b00ff0477ac */ /* 0x000e6e0008000a00 */
[----:B------:R-:W2:Y:S08]  /*0040*/  LDC R5, c[0x0][0x370] ;  /* 0x0000dc00ff057b82 */ /* 0x000eb00000000800 */
[----:B------:R-:W3:Y:S01]  /*0050*/  LDC.64 R2, c[0x0][0x380] ;  /* 0x0000e000ff027b82 */ /* 0x000ee20000000a00 */
[----:B0-----:R-:W-:Y:S01]  /*0060*/  ISETP.NE.AND P0, PT, R0, UR6, PT ;  /* 0x0000000600007c0c */ /* 0x001fe2000bf05270 */
[----:B--2---:R-:W-:-:S03]  /*0070*/  IMAD R5, R5, UR6, R0 ;  /* 0x0000000605057c24 */ /* 0x004fc6000f8e0200 */
[----:B------:R-:W-:Y:S01]  /*0080*/  FSEL R4, RZ, 1, P0 ;  /* 0x3f800000ff047808 */ /* 0x000fe20000000000 */
[----:B---3--:R-:W-:-:S04]  /*0090*/  IMAD.WIDE.U32 R2, R5, 0x8, R2 ;  /* 0x0000000805027825 */ /* 0x008fc800078e0002 */
[----:B------:R-:W-:-:S05]  /*00a0*/  HFMA2 R5, -RZ, RZ, 0, 0 ;  /* 0x00000000ff057431 */ /* 0x000fca00000001ff */
[----:B-1----:R-:W-:Y:S01]  /*00b0*/  STG.E.64 desc[UR4][R2.64], R4 ;  /* 0x0000000402007986 */ /* 0x002fe2000c101b04 */
[----:B------:R-:W-:Y:S05]  /*00c0*/  EXIT ;  /* 0x000000000000794d */ /* 0x000fea0003800000 */
.L_x_57:
        /* <DEDUP_REMOVED lines=11> */
.L_x_343:


//--------------------- .text._Z23set_first_Jtotal_kernelP6float2S0_jj --------------------------
	.section	.text._Z23set_first_Jtotal_kernelP6float2S0_jj,"ax",@progbits
	.align	128
        .global         _Z23set_first_Jtotal_kernelP6float2S0_jj
        .type           _Z23set_first_Jtotal_kernelP6float2S0_jj,@function
        .size           _Z23set_first_Jtotal_kernelP6float2S0_jj,(.L_x_328 - _Z23set_first_Jtotal_kernelP6float2S0_jj)
        .other          _Z23set_first_Jtotal_kernelP6float2S0_jj,@"STO_CUDA_ENTRY STV_DEFAULT"
_Z23set_first_Jtotal_kernelP6float2S0_jj:
.text._Z23set_first_Jtotal_kernelP6float2S0_jj:
[----:B------:R-:W-:Y:S01]  /*0000*/  LDC R1, c[0x0][0x37c] ;  /* 0x0000df00ff017b82 */ /* 0x000fe20000000800 */
[----:B------:R-:W0:Y:S01]  /*0010*/  S2R R0, SR_CTAID.X ;  /* 0x0000000000007919 */ /* 0x000e220000002500 */
[----:B------:R-:W1:Y:S01]  /*0020*/  LDCU.64 UR6, c[0x0][0x358] ;  /* 0x00006b00ff0677ac */ /* 0x000e620008000a00 */
[----:B0-----:R-:W-:-:S13]  /*0030*/  ISETP.GT.AND P0, PT, R0, 0x1, PT ;  /* 0x000000010000780c */ /* 0x001fda0003f04270 */
[----:B-1----:R-:W-:Y:S05]  /*0040*/  @P0 BRA `(.L_x_58) ;  /* 0x0000002400b40947 */ /* 0x002fea0003800000 */
[----:B------:R-:W-:-:S04]  /*0050*/  VIMNMX.U32 R2, PT, PT, R0, 0x2, PT ;  /* 0x0000000200027848 */ /* 0x000fc80003fe0000 */
[----:B------:R-:W-:-:S04]  /*0060*/  SHF.L.U32 R4, R2, 0x2, RZ ;  /* 0x0000000202047819 */ /* 0x000fc800000006ff */
[----:B------:R-:W0:Y:S02]  /*0070*/  LDC R2, c[0x2][R4] ;  /* 0x0080000004027b82 */ /* 0x000e240000000800 */
[----:B0-----:R-:W-:-:S04]  /*0080*/  SHF.R.S32.HI R3, RZ, 0x1f, R2 ;  /* 0x0000001fff037819 */ /* 0x001fc80000011402 */
.L_x_299:
[----:B------:R-:W-:Y:S05]  /*0090*/  BRX R2 -0xa0                                                                                (*"BRANCH_TARGETS .L_x_300,.L_x_301,.L_x_302"*) ;  /* 0xfffffffc02d87949 */ /* 0x000fea000383ffff */
.L_x_301:
[----:B------:R-:W0:Y:S08]  /*00a0*/  LDC.64 R6, c[0x0][0x388] ;  /* 0x0000e200ff067b82 */ /* 0x000e300000000a00 */
[----:B------:R-:W1:Y:S08]  /*00b0*/  LDC R3, c[0x0][0x390] ;  /* 0x0000e400ff037b82 */ /* 0x000e700000000800 */
[----:B------:R-:W1:Y:S01]  /*00c0*/  LDC.64 R8, c[0x0][0x388] ;  /* 0x0000e200ff087b82 */ /* 0x000e620000000a00 */
[----:B0-----:R-:W2:Y:S04]  /*00d0*/  LDG.E R2, desc[UR6][R6.64] ;  /* 0x0000000606027981 */ /* 0x001ea8000c1e1900 */
[----:B------:R-:W3:Y:S01]  /*00e0*/  LDG.E R0, desc[UR6][R6.64+0x4] ;  /* 0x0000040606007981 */ /* 0x000ee2000c1e1900 */
[----:B-1----:R-:W-:-:S05]  /*00f0*/  IMAD.WIDE.U32 R8, R3, 0x8, R8 ;  /* 0x0000000803087825 */ /* 0x002fca00078e0008 */
[----:B------:R-:W4:Y:S04]  /*0100*/  LDG.E R3, desc[UR6][R8.64] ;  /* 0x0000000608037981 */ /* 0x000f28000c1e1900 */
[----:B------:R-:W5:Y:S01]  /*0110*/  LDG.E R4, desc[UR6][R8.64+0x4] ;  /* 0x0000040608047981 */ /* 0x000f62000c1e1900 */
[----:B------:R-:W-:Y:S01]  /*0120*/  HFMA2 R5, -RZ, RZ, 1.875, 0 ;  /* 0x3f800000ff057431 */ /* 0x000fe200000001ff */
[----:B--2---:R-:W-:Y:S02]  /*0130*/  FSETP.NEU.AND P0, PT, R2, 1, PT ;  /* 0x3f8000000200780b */ /* 0x004fe40003f0d000 */
[----:B---3--:R-:W-:Y:S02]  /*0140*/  FSETP.NEU.AND P2, PT, R0, 1, PT ;  /* 0x3f8000000000780b */ /* 0x008fe40003f4d000 */
[----:B----4-:R-:W-:-:S02]  /*0150*/  FSETP.NEU.AND P3, PT, R3, 1, PT ;  /* 0x3f8000000300780b */ /* 0x010fc40003f6d000 */
[----:B-----5:R-:W-:-:S07]  /*0160*/  FSETP.NEU.AND P1, PT, R4, 1, PT ;  /* 0x3f8000000400780b */ /* 0x020fce0003f2d000 */
[----:B------:R-:W-:Y:S06]  /*0170*/  @!P0 BRA `(.L_x_59) ;  /* 0x0000000400048947 */ /* 0x000fec0003800000 */
[----:B------:R-:W-:-:S13]  /*0180*/  FSETP.NAN.AND P0, PT, |R2|, |R2|, PT ;  /* 0x400000020200720b */ /* 0x000fda0003f08200 */
[----:B------:R-:W-:Y:S01]  /*0190*/  @P0 FADD R5, R2, 2 ;  /* 0x4000000002050421 */ /* 0x000fe20000000000 */
[----:B------:R-:W-:Y:S06]  /*01a0*/  @P0 BRA `(.L_x_59) ;  /* 0x0000000000f80947 */ /* 0x000fec0003800000 */
[C---:B------:R-:W-:Y:S01]  /*01b0*/  FMUL R5, |R2|.reuse, 16777216 ;  /* 0x4b80000002057820 */ /* 0x040fe20000400200 */
[----:B------:R-:W-:Y:S02]  /*01c0*/  FSETP.GEU.AND P0, PT, |R2|, 1.175494350822287508e-38, PT ;  /* 0x008000000200780b */ /* 0x000fe40003f0e200 */
[----:B------:R-:W-:Y:S02]  /*01d0*/  MOV R11, 0x3a2c32e4 ;  /* 0x3a2c32e4000b7802 */ /* 0x000fe40000000f00 */
        /* <DEDUP_REMOVED lines=12> */
[----:B------:R-:W-:-:S13]  /*02a0*/  FSETP.NEU.AND P0, PT, R2, RZ, P0 ;  /* 0x000000ff0200720b */ /* 0x000fda000070d000 */
[----:B------:R-:W-:Y:S01]  /*02b0*/  @!P0 FADD R2, R2, R2 ;  /* 0x0000000202028221 */ /* 0x000fe20000000000 */
[----:B0-----:R-:W-:-:S04]  /*02c0*/  FMUL R10, R8, R9 ;  /* 0x00000009080a7220 */ /* 0x001fc80000400000 */
[----:B------:R-:W-:Y:S01]  /*02d0*/  FADD R9, R7, -R10 ;  /* 0x8000000a07097221 */ /* 0x000fe20000000000 */
[CC--:B------:R-:W-:Y:S01]  /*02e0*/  FMUL R6, R10.reuse, R10.reuse ;  /* 0x0000000a0a067220 */ /* 0x0c0fe20000400000 */
[----:B------:R-:W-:Y:S02]  /*02f0*/  FFMA R14, R10, 1.4426950216293334961, R5 ;  /* 0x3fb8aa3b0a0e7823 */ /* 0x000fe40000000005 */
[----:B------:R-:W-:Y:S01]  /*0300*/  FADD R12, R9, R9 ;  /* 0x00000009090c7221 */ /* 0x000fe20000000000 */
[C---:B------:R-:W-:Y:S01]  /*0310*/  FFMA R9, R6.reuse, R11, 0.0032181653659790754318 ;  /* 0x3b52e7db06097423 */ /* 0x040fe2000000000b */
        /* <DEDUP_REMOVED lines=10> */
[----:B------:R-:W-:Y:S01]  /*03c0*/  FFMA R6, R7, R6, R8 ;  /* 0x0000000607067223 */ /* 0x000fe20000000008 */
[----:B------:R-:W-:-:S03]  /*03d0*/  HFMA2 R8, -RZ, RZ, 0.64013671875, -15.109375 ;  /* 0x391fcb8eff087431 */ /* 0x000fc600000001ff */
[----:B------:R-:W-:-:S04]  /*03e0*/  FFMA R9, R10, R9, R6 ;  /* 0x000000090a097223 */ /* 0x000fc80000000006 */
[----:B------:R-:W-:-:S04]  /*03f0*/  FADD R5, R14, R9 ;  /* 0x000000090e057221 */ /* 0x000fc80000000000 */
[----:B------:R-:W-:Y:S01]  /*0400*/  FMUL R6, R5, 2 ;  /* 0x4000000005067820 */ /* 0x000fe20000400000 */
[----:B------:R-:W-:-:S03]  /*0410*/  FADD R14, -R14, R5 ;  /* 0x000000050e0e7221 */ /* 0x000fc60000000100 */
[----:B------:R-:W0:Y:S01]  /*0420*/  FRND R7, R6 ;  /* 0x0000000600077307 */ /* 0x000e220000201000 */
[----:B------:R-:W-:Y:S01]  /*0430*/  FADD R14, R9, -R14 ;  /* 0x8000000e090e7221 */ /* 0x000fe20000000000 */
[----:B------:R-:W-:Y:S01]  /*0440*/  FFMA R5, R5, 2, -R6 ;  /* 0x4000000005057823 */ /* 0x000fe20000000806 */
[----:B------:R-:W-:-:S03]  /*0450*/  FSETP.GT.AND P5, PT, |R6|, 152, PT ;  /* 0x431800000600780b */ /* 0x000fc60003fa4200 */
        /* <DEDUP_REMOVED lines=9> */
[----:B------:R-:W0:Y:S02]  /*04f0*/  F2I.NTZ R8, R6 ;  /* 0x0000000600087305 */ /* 0x000e240000203100 */
[----:B------:R-:W-:-:S04]  /*0500*/  FFMA R10, R5, R10, 0.055503588169813156128 ;  /* 0x3d6357bb050a7423 */ /* 0x000fc8000000000a */
[----:B------:R-:W-:-:S04]  /*0510*/  FFMA R10, R5, R10, 0.24022644758224487305 ;  /* 0x3e75fdec050a7423 */ /* 0x000fc8000000000a */
[----:B------:R-:W-:-:S04]  /*0520*/  FFMA R10, R5, R10, 0.69314718246459960938 ;  /* 0x3f317218050a7423 */ /* 0x000fc8000000000a */
[----:B------:R-:W-:Y:S01]  /*0530*/  FFMA R10, R5, R10, 1 ;  /* 0x3f800000050a7423 */ /* 0x000fe2000000000a */
[----:B0-----:R-:W-:Y:S02]  /*0540*/  LEA R8, R8, -R7, 0x17 ;  /* 0x8000000708087211 */ /* 0x001fe400078eb8ff */
[----:B------:R-:W-:Y:S01]  /*0550*/  FSEL R5, RZ, +INF , !P4 ;  /* 0x7f800000ff057808 */ /* 0x000fe20006000000 */
[----:B------:R-:W-:-:S04]  /*0560*/  FMUL R9, R9, R10 ;  /* 0x0000000a09097220 */ /* 0x000fc80000400000 */
[----:B------:R-:W-:Y:S01]  /*0570*/  @!P5 FMUL R5, R8, R9 ;  /* 0x000000090805d220 */ /* 0x000fe20000400000 */
[----:B------:R-:W-:-:S07]  /*0580*/  @!P0 LOP3.LUT R5, R2, 0x7fffffff, RZ, 0xc0, !PT ;  /* 0x7fffffff02058812 */ /* 0x000fce00078ec0ff */
.L_x_59:
[----:B------:R-:W-:Y:S01]  /*0590*/  MOV R2, 0x3f800000 ;  /* 0x3f80000000027802 */ /* 0x000fe20000000f00 */
        /* <DEDUP_REMOVED lines=38> */
[----:B------:R-:W-:Y:S01]  /*0800*/  FFMA R10, R9, R10, R11 ;  /* 0x0000000a090a7223 */ /* 0x000fe2000000000b */
[----:B------:R-:W-:-:S03]  /*0810*/  HFMA2 R9, -RZ, RZ, 0.64013671875, -15.109375 ;  /* 0x391fcb8eff097431 */ /* 0x000fc600000001ff */
        /* <DEDUP_REMOVED lines=26> */
.L_x_60:
[----:B------:R-:W-:Y:S01]  /*09c0*/  FADD R5, R2, R5 ;  /* 0x0000000502057221 */ /* 0x000fe20000000000 */
        /* <DEDUP_REMOVED lines=67> */
.L_x_61:
        /* <DEDUP_REMOVED lines=68> */
.L_x_62:
[----:B------:R-:W-:-:S04]  /*1240*/  FADD R2, R5, R2 ;  /* 0x0000000205027221 */ /* 0x000fc80000000000 */
[----:B------:R0:W1:Y:S01]  /*1250*/  MUFU.RSQ R5, R2 ;  /* 0x0000000200057308 */ /* 0x0000620000001400 */
[----:B------:R-:W-:-:S04]  /*1260*/  IADD3 R3, PT, PT, R2, -0xd000000, RZ ;  /* 0xf300000002037810 */ /* 0x000fc80007ffe0ff */
[----:B------:R-:W-:-:S13]  /*1270*/  ISETP.GT.U32.AND P0, PT, R3, 0x727fffff, PT ;  /* 0x727fffff0300780c */ /* 0x000fda0003f04070 */
[----:B01----:R-:W-:Y:S05]  /*1280*/  @!P0 BRA `(.L_x_63) ;  /* 0x0000000000108947 */ /* 0x003fea0003800000 */
[----:B------:R-:W-:-:S07]  /*1290*/  MOV R6, 0x12b0 ;  /* 0x000012b000067802 */ /* 0x000fce0000000f00 */
[----:B------:R-:W-:Y:S05]  /*12a0*/  CALL.REL.NOINC `($__internal_4_$__cuda_sm20_sqrt_rn_f32_slowpath) ;  /* 0x0000008c00047944 */ /* 0x000fea0003c00000 */
[----:B------:R-:W-:Y:S01]  /*12b0*/  MOV R3, R4 ;  /* 0x0000000400037202 */ /* 0x000fe20000000f00 */
[----:B------:R-:W-:Y:S06]  /*12c0*/  BRA `(.L_x_64) ;  /* 0x0000000000107947 */ /* 0x000fec0003800000 */
.L_x_63:
[----:B------:R-:W-:Y:S01]  /*12d0*/  FMUL.FTZ R3, R2, R5 ;  /* 0x0000000502037220 */ /* 0x000fe20000410000 */
[----:B------:R-:W-:-:S03]  /*12e0*/  FMUL.FTZ R4, R5, 0.5 ;  /* 0x3f00000005047820 */ /* 0x000fc60000410000 */
[----:B------:R-:W-:-:S04]  /*12f0*/  FFMA R2, -R3, R3, R2 ;  /* 0x0000000303027223 */ /* 0x000fc80000000102 */
[----:B------:R-:W-:-:S07]  /*1300*/  FFMA R3, R2, R4, R3 ;  /* 0x0000000402037223 */ /* 0x000fce0000000003 */
.L_x_64:
        /* <DEDUP_REMOVED lines=8> */
[----:B------:R-:W-:-:S07]  /*1390*/  MOV R2, 0x13b0 ;  /* 0x000013b000027802 */ /* 0x000fce0000000f00 */
[----:B------:R-:W-:Y:S05]  /*13a0*/  CALL.REL.NOINC `($__internal_5_$__cuda_sm3x_div_rn_noftz_f32_slowpath) ;  /* 0x0000008c00247944 */ /* 0x000fea0003c00000 */
.L_x_65:
[----:B------:R-:W0:Y:S02]  /*13b0*/  LDC.64 R2, c[0x0][0x380] ;  /* 0x0000e000ff027b82 */ /* 0x000e240000000a00 */
[----:B0-----:R-:W-:Y:S01]  /*13c0*/  STG.E desc[UR6][R2.64+0x4], R5 ;  /* 0x0000040502007986 */ /* 0x001fe2000c101906 */
[----:B------:R-:W-:Y:S05]  /*13d0*/  EXIT ;  /* 0x000000000000794d */ /* 0x000fea0003800000 */
.L_x_300:
[----:B------:R-:W0:Y:S08]  /*13e0*/  LDC.64 R8, c[0x0][0x388] ;  /* 0x0000e200ff087b82 */ /* 0x000e300000000a00 */
[----:B------:R-:W1:Y:S08]  /*13f0*/  LDC R11, c[0x0][0x390] ;  /* 0x0000e400ff0b7b82 */ /* 0x000e700000000800 */
[----:B------:R-:W1:Y:S01]  /*1400*/  LDC.64 R2, c[0x0][0x388] ;  /* 0x0000e200ff027b82 */ /* 0x000e620000000a00 */
[----:B0-----:R-:W2:Y:S01]  /*1410*/  LDG.E R0, desc[UR6][R8.64] ;  /* 0x0000000608007981 */ /* 0x001ea2000c1e1900 */
[----:B-1----:R-:W-:-:S03]  /*1420*/  IMAD.WIDE.U32 R10, R11, 0x8, R2 ;  /* 0x000000080b0a7825 */ /* 0x002fc600078e0002 */
        /* <DEDUP_REMOVED lines=75> */
.L_x_66:
        /* <DEDUP_REMOVED lines=63> */
[----:B------:R-:W-:-:S04]  /*1cd0*/  FMUL R10, R10, R7 ;  /* 0x000000070a0a7220 */ /* 0x000fc80000400000 */
[----:B------:R-:W-:Y:S01]  /*1ce0*/  @!P4 FMUL R5, R9, R10 ;  /* 0x0000000a0905c220 */ /* 0x000fe20000400000 */
[----:B------:R-:W-:-:S07]  /*1cf0*/  @!P0 LOP3.LUT R5, R3, 0x7fffffff, RZ, 0xc0, !PT ;  /* 0x7fffffff03058812 */ /* 0x000fce00078ec0ff */
.L_x_67:
        /* <DEDUP_REMOVED lines=40> */
[----:B------:R-:W-:-:S03]  /*1f80*/  MOV R8, 0x391fcb8e ;  /* 0x391fcb8e00087802 */ /* 0x000fc60000000f00 */
        /* <DEDUP_REMOVED lines=20> */
[----:B0-----:R-:W-:-:S03]  /*20d0*/  FSEL R6, RZ, +INF , !P2 ;  /* 0x7f800000ff067808 */ /* 0x001fc60005000000 */
[----:B------:R-:W-:-:S04]  /*20e0*/  FFMA R10, R3, R10, 0.69314718246459960938 ;  /* 0x3f317218030a7423 */ /* 0x000fc8000000000a */
[----:B------:R-:W-:Y:S01]  /*20f0*/  FFMA R10, R3, R10, 1 ;  /* 0x3f800000030a7423 */ /* 0x000fe2000000000a */
[----:B-1----:R-:W-:-:S03]  /*2100*/  LEA R8, R8, -R7, 0x17 ;  /* 0x8000000708087211 */ /* 0x002fc600078eb8ff */
[----:B------:R-:W-:-:S04]  /*2110*/  FMUL R9, R9, R10 ;  /* 0x0000000a09097220 */ /* 0x000fc80000400000 */
[----:B------:R-:W-:Y:S01]  /*2120*/  @!P3 FMUL R6, R8, R9 ;  /* 0x000000090806b220 */ /* 0x000fe20000400000 */
[----:B------:R-:W-:-:S07]  /*2130*/  @!P0 LOP3.LUT R6, R2, 0x7fffffff, RZ, 0xc0, !PT ;  /* 0x7fffffff02068812 */ /* 0x000fce00078ec0ff */
.L_x_68:
        /* <DEDUP_REMOVED lines=68> */
.L_x_69:
        /* <DEDUP_REMOVED lines=9> */
.L_x_70:
[----:B------:R-:W-:Y:S01]  /*2610*/  FMUL.FTZ R3, R2, R5 ;  /* 0x0000000502037220 */ /* 0x000fe20000410000 */
[----:B------:R-:W-:-:S03]  /*2620*/  FMUL.FTZ R4, R5, 0.5 ;  /* 0x3f00000005047820 */ /* 0x000fc60000410000 */
[----:B------:R-:W-:-:S04]  /*2630*/  FFMA R2, -R3, R3, R2 ;  /* 0x0000000303027223 */ /* 0x000fc80000000102 */
[----:B------:R-:W-:-:S07]  /*2640*/  FFMA R3, R2, R4, R3 ;  /* 0x0000000402037223 */ /* 0x000fce0000000003 */
.L_x_71:
        /* <DEDUP_REMOVED lines=10> */
.L_x_72:
[----:B------:R-:W0:Y:S02]  /*26f0*/  LDC.64 R2, c[0x0][0x380] ;  /* 0x0000e000ff027b82 */ /* 0x000e240000000a00 */
[----:B0-----:R-:W-:Y:S01]  /*2700*/  STG.E desc[UR6][R2.64], R5 ;  /* 0x0000000502007986 */ /* 0x001fe2000c101906 */
[----:B------:R-:W-:Y:S05]  /*2710*/  EXIT ;  /* 0x000000000000794d */ /* 0x000fea0003800000 */
.L_x_58:
[----:B------:R-:W-:-:S04]  /*2720*/  MOV R3, 0xfffffffe ;  /* 0xfffffffe00037802 */ /* 0x000fc80000000f00 */
[----:B------:R-:W-:-:S04]  /*2730*/  VIADDMNMX.U32 R2, R0, R3, 0x2, PT ;  /* 0x0000000200027446 */ /* 0x000fc80003800003 */
[----:B------:R-:W-:-:S04]  /*2740*/  SHF.L.U32 R4, R2, 0x2, RZ ;  /* 0x0000000202047819 */ /* 0x000fc800000006ff */
[----:B------:R-:W0:Y:S02]  /*2750*/  LDC R2, c[0x2][R4+0xc] ;  /* 0x0080030004027b82 */ /* 0x000e240000000800 */
[----:B0-----:R-:W-:-:S04]  /*2760*/  SHF.R.S32.HI R3, RZ, 0x1f, R2 ;  /* 0x0000001fff037819 */ /* 0x001fc80000011402 */
.L_x_303:
[----:B------:R-:W-:Y:S05]  /*2770*/  BRX R2 -0x2780                                                                              (*"BRANCH_TARGETS .L_x_304,.L_x_305,.L_x_302"*) ;  /* 0xffffffd802207949 */ /* 0x000fea000383ffff */
.L_x_305:
[----:B------:R-:W0:Y:S08]  /*2780*/  LDC R9, c[0x0][0x390] ;  /* 0x0000e400ff097b82 */ /* 0x000e300000000800 */
[----:B------:R-:W0:Y:S08]  /*2790*/  LDC.64 R2, c[0x0][0x388] ;  /* 0x0000e200ff027b82 */ /* 0x000e300000000a00 */
[----:B------:R-:W1:Y:S01]  /*27a0*/  LDC.64 R6, c[0x0][0x388] ;  /* 0x0000e200ff067b82 */ /* 0x000e620000000a00 */
[----:B0-----:R-:W-:-:S05]  /*27b0*/  IMAD.WIDE.U32 R8, R9, 0x8, R2 ;  /* 0x0000000809087825 */ /* 0x001fca00078e0002 */
[----:B------:R-:W2:Y:S04]  /*27c0*/  LDG.E R4, desc[UR6][R8.64] ;  /* 0x0000000608047981 */ /* 0x000ea8000c1e1900 */
[----:B-1----:R-:W3:Y:S04]  /*27d0*/  LDG.E R2, desc[UR6][R6.64] ;  /* 0x0000000606027981 */ /* 0x002ee8000c1e1900 */
[----:B------:R-:W4:Y:S04]  /*27e0*/  LDG.E R3, desc[UR6][R6.64+0x4] ;  /* 0x0000040606037981 */ /* 0x000f28000c1e1900 */
[----:B------:R-:W5:Y:S01]  /*27f0*/  LDG.E R0, desc[UR6][R8.64+0x4] ;  /* 0x0000040608007981 */ /* 0x000f62000c1e1900 */
[----:B------:R-:W-:Y:S01]  /*2800*/  HFMA2 R5, -RZ, RZ, 1.875, 0 ;  /* 0x3f800000ff057431 */ /* 0x000fe200000001ff */
[----:B---3--:R-:W-:-:S02]  /*2810*/  FSETP.NEU.AND P0, PT, R2, 1, PT ;  /* 0x3f8000000200780b */ /* 0x008fc40003f0d000 */
[----:B--2---:R-:W-:Y:S02]  /*2820*/  FSETP.NEU.AND P3, PT, R4, 1, PT ;  /* 0x3f8000000400780b */ /* 0x004fe40003f6d000 */
[----:B----4-:R-:W-:Y:S02]  /*2830*/  FSETP.NEU.AND P2, PT, R3, 1, PT ;  /* 0x3f8000000300780b */ /* 0x010fe40003f4d000 */
        /* <DEDUP_REMOVED lines=67> */
.L_x_73:
        /* <DEDUP_REMOVED lines=67> */
.L_x_74:
        /* <DEDUP_REMOVED lines=68> */
.L_x_75:
        /* <DEDUP_REMOVED lines=68> */
.L_x_76:
        /* <DEDUP_REMOVED lines=9> */
.L_x_77:
[----:B------:R-:W-:Y:S01]  /*39b0*/  FMUL.FTZ R3, R2, R5 ;  /* 0x0000000502037220 */ /* 0x000fe20000410000 */
[----:B------:R-:W-:-:S03]  /*39c0*/  FMUL.FTZ R4, R5, 0.5 ;  /* 0x3f00000005047820 */ /* 0x000fc60000410000 */
[----:B------:R-:W-:-:S04]  /*39d0*/  FFMA R2, -R3, R3, R2 ;  /* 0x0000000303027223 */ /* 0x000fc80000000102 */
[----:B------:R-:W-:-:S07]  /*39e0*/  FFMA R3, R2, R4, R3 ;  /* 0x0000000402037223 */ /* 0x000fce0000000003 */
.L_x_78:
        /* <DEDUP_REMOVED lines=10> */
.L_x_79:
[----:B------:R-:W0:Y:S02]  /*3a90*/  LDC.64 R2, c[0x0][0x380] ;  /* 0x0000e000ff027b82 */ /* 0x000e240000000a00 */
[----:B0-----:R-:W-:Y:S01]  /*3aa0*/  STG.E desc[UR6][R2.64+0xc], R5 ;  /* 0x00000c0502007986 */ /* 0x001fe2000c101906 */
[----:B------:R-:W-:Y:S05]  /*3ab0*/  EXIT ;  /* 0x000000000000794d */ /* 0x000fea0003800000 */
.L_x_302:
[----:B------:R-:W0:Y:S02]  /*3ac0*/  LDCU UR4, c[0x0][0x394] ;  /* 0x00007280ff0477ac */ /* 0x000e240008000800 */
[----:B0-----:R-:W-:-:S04]  /*3ad0*/  IADD3 R3, PT, PT, RZ, -UR4, RZ ;  /* 0x80000004ff037c10 */ /* 0x001fc8000fffe0ff */
[----:B------:R-:W-:-:S04]  /*3ae0*/  LEA R2, R3, R0, 0x1 ;  /* 0x0000000003027211 */ /* 0x000fc800078e08ff */
[----:B------:R-:W-:-:S13]  /*3af0*/  ISETP.GT.AND P0, PT, R2, 0x1, PT ;  /* 0x000000010200780c */ /* 0x000fda0003f04270 */
[----:B------:R-:W-:Y:S05]  /*3b00*/  @P0 BRA `(.L_x_80) ;  /* 0x0000002400c80947 */ /* 0x000fea0003800000 */
[----:B------:R-:W-:-:S04]  /*3b10*/  VIMNMX.U32 R2, PT, PT, R2, 0x2, PT ;  /* 0x0000000202027848 */ /* 0x000fc80003fe0000 */
[----:B------:R-:W-:-:S04]  /*3b20*/  SHF.L.U32 R4, R2, 0x2, RZ ;  /* 0x0000000202047819 */ /* 0x000fc800000006ff */
[----:B------:R-:W0:Y:S02]  /*3b30*/  LDC R2, c[0x2][R4+0x18] ;  /* 0x0080060004027b82 */ /* 0x000e240000000800 */
[----:B0-----:R-:W-:-:S04]  /*3b40*/  SHF.R.S32.HI R3, RZ, 0x1f, R2 ;  /* 0x0000001fff037819 */ /* 0x001fc80000011402 */
.L_x_307:
[----:B------:R-:W-:Y:S05]  /*3b50*/  BRX R2 -0x3b60                                                                              (*"BRANCH_TARGETS .L_x_308,.L_x_309,.L_x_310"*) ;  /* 0xffffffc402287949 */ /* 0x000fea000383ffff */
.L_x_309:
        /* <DEDUP_REMOVED lines=79> */
.L_x_81:
        /* <DEDUP_REMOVED lines=67> */
.L_x_82:
        /* <DEDUP_REMOVED lines=68> */
.L_x_83:
        /* <DEDUP_REMOVED lines=68> */
.L_x_84:
        /* <DEDUP_REMOVED lines=9> */
.L_x_85:
[----:B------:R-:W-:Y:S01]  /*4d90*/  FMUL.FTZ R3, R2, R5 ;  /* 0x0000000502037220 */ /* 0x000fe20000410000 */
[----:B------:R-:W-:-:S03]  /*4da0*/  FMUL.FTZ R4, R5, 0.5 ;  /* 0x3f00000005047820 */ /* 0x000fc60000410000 */
[----:B------:R-:W-:-:S04]  /*4db0*/  FFMA R2, -R3, R3, R2 ;  /* 0x0000000303027223 */ /* 0x000fc80000000102 */
[----:B------:R-:W-:-:S07]  /*4dc0*/  FFMA R3, R2, R4, R3 ;  /* 0x0000000402037223 */ /* 0x000fce0000000003 */
.L_x_86:
        /* <DEDUP_REMOVED lines=10> */
.L_x_87:
[----:B------:R-:W0:Y:S08]  /*4e70*/  LDC R7, c[0x0][0x394] ;  /* 0x0000e500ff077b82 */ /* 0x000e300000000800 */
[----:B------:R-:W0:Y:S02]  /*4e80*/  LDC.64 R2, c[0x0][0x380] ;  /* 0x0000e000ff027b82 */ /* 0x000e240000000a00 */
[----:B0-----:R-:W-:-:S05]  /*4e90*/  IMAD.WIDE.U32 R2, R7, 0x8, R2 ;  /* 0x0000000807027825 */ /* 0x001fca00078e0002 */
[----:B------:R-:W-:Y:S01]  /*4ea0*/  STG.E desc[UR6][R2.64+0x4], R5 ;  /* 0x0000040502007986 */ /* 0x000fe2000c101906 */
[----:B------:R-:W-:Y:S05]  /*4eb0*/  EXIT ;  /* 0x000000000000794d */ /* 0x000fea0003800000 */
.L_x_308:
        /* <DEDUP_REMOVED lines=79> */
.L_x_88:
        /* <DEDUP_REMOVED lines=61> */
[----:B0-----:R-:W-:Y:S01]  /*5780*/  LEA R9, R9, -R6, 0x17 ;  /* 0x8000000609097211 */ /* 0x001fe200078eb8ff */
[----:B------:R-:W-:Y:S01]  /*5790*/  @!P0 FADD R6, R0, R0 ;  /* 0x0000000000068221 */ /* 0x000fe20000000000 */
[----:B------:R-:W-:Y:S01]  /*57a0*/  FSEL R2, RZ, +INF , !P3 ;  /* 0x7f800000ff027808 */ /* 0x000fe20005800000 */
[----:B------:R-:W-:-:S04]  /*57b0*/  FMUL R8, R8, R11 ;  /* 0x0000000b08087220 */ /* 0x000fc80000400000 */
[----:B------:R-:W-:Y:S01]  /*57c0*/  @!P4 FMUL R2, R9, R8 ;  /* 0x000000080902c220 */ /* 0x000fe20000400000 */
[----:B------:R-:W-:-:S07]  /*57d0*/  @!P0 LOP3.LUT R2, R6, 0x7fffffff, RZ, 0xc0, !PT ;  /* 0x7fffffff06028812 */ /* 0x000fce00078ec0ff */
.L_x_89:
        /* <DEDUP_REMOVED lines=68> */
.L_x_90:
        /* <DEDUP_REMOVED lines=68> */
.L_x_91:
        /* <DEDUP_REMOVED lines=9> */
.L_x_92:
[----:B------:R-:W-:Y:S01]  /*60f0*/  FMUL.FTZ R3, R2, R5 ;  /* 0x0000000502037220 */ /* 0x000fe20000410000 */
[----:B------:R-:W-:-:S03]  /*6100*/  FMUL.FTZ R4, R5, 0.5 ;  /* 0x3f00000005047820 */ /* 0x000fc60000410000 */
[----:B------:R-:W-:-:S04]  /*6110*/  FFMA R2, -R3, R3, R2 ;  /* 0x0000000303027223 */ /* 0x000fc80000000102 */
[----:B------:R-:W-:-:S07]  /*6120*/  FFMA R3, R2, R4, R3 ;  /* 0x0000000402037223 */ /* 0x000fce0000000003 */
.L_x_93:
        /* <DEDUP_REMOVED lines=9> */
[----:B------:R-:W-:-:S07]  /*61c0*/  MOV R2, 0x61e0 ;  /* 0x000061e000027802 */ /* 0x000fce0000000f00 */
[----:B------:R-:W-:Y:S05]  /*61d0*/  CALL.REL.NOINC `($__internal_5_$__cuda_sm3x_div_rn_noftz_f32_slowpath) ;  /* 0x0000003c00987944 */ /* 0x000fea0003c00000 */
.L_x_94:
[----:B------:R-:W0:Y:S08]  /*61e0*/  LDC R7, c[0x0][0x394] ;  /* 0x0000e500ff077b82 */ /* 0x000e300000000800 */
[----:B------:R-:W0:Y:S02]  /*61f0*/  LDC.64 R2, c[0x0][0x380] ;  /* 0x0000e000ff027b82 */ /* 0x000e240000000a00 */
[----:B0-----:R-:W-:-:S05]  /*6200*/  IMAD.WIDE.U32 R2, R7, 0x8, R2 ;  /* 0x0000000807027825 */ /* 0x001fca00078e0002 */
[----:B------:R-:W-:Y:S01]  /*6210*/  STG.E desc[UR6][R2.64], R5 ;  /* 0x0000000502007986 */ /* 0x000fe2000c101906 */
[----:B------:R-:W-:Y:S05]  /*6220*/  EXIT ;  /* 0x000000000000794d */ /* 0x000fea0003800000 */
.L_x_80:
[----:B------:R-:W-:-:S04]  /*6230*/  MOV R3, 0xfffffffe ;  /* 0xfffffffe00037802 */ /* 0x000fc80000000f00 */
[----:B------:R-:W-:-:S04]  /*6240*/  VIADDMNMX.U32 R2, R2, R3, 0x2, PT ;  /* 0x0000000202027446 */ /* 0x000fc80003800003 */
[----:B------:R-:W-:-:S04]  /*6250*/  SHF.L.U32 R4, R2, 0x2, RZ ;  /* 0x0000000202047819 */ /* 0x000fc800000006ff */
[----:B------:R-:W0:Y:S02]  /*6260*/  LDC R2, c[0x2][R4+0x24] ;  /* 0x0080090004027b82 */ /* 0x000e240000000800 */
[----:B0-----:R-:W-:-:S04]  /*6270*/  SHF.R.S32.HI R3, RZ, 0x1f, R2 ;  /* 0x0000001fff037819 */ /* 0x001fc80000011402 */
.L_x_311:
[----:B------:R-:W-:Y:S05]  /*6280*/  BRX R2 -0x6290                                                                              (*"BRANCH_TARGETS .L_x_312,.L_x_313,.L_x_310"*) ;  /* 0xffffff9c025c7949 */ /* 0x000fea000383ffff */
.L_x_313:
        /* <DEDUP_REMOVED lines=79> */
.L_x_95:
        /* <DEDUP_REMOVED lines=67> */
.L_x_96:
        /* <DEDUP_REMOVED lines=68> */
.L_x_97:
        /* <DEDUP_REMOVED lines=68> */
.L_x_98:
        /* <DEDUP_REMOVED lines=9> */
.L_x_99:
[----:B------:R-:W-:Y:S01]  /*74c0*/  FMUL.FTZ R3, R2, R5 ;  /* 0x0000000502037220 */ /* 0x000fe20000410000 */
[----:B------:R-:W-:-:S03]  /*74d0*/  FMUL.FTZ R4, R5, 0.5 ;  /* 0x3f00000005047820 */ /* 0x000fc60000410000 */
[----:B------:R-:W-:-:S04]  /*74e0*/  FFMA R2, -R3, R3, R2 ;  /* 0x0000000303027223 */ /* 0x000fc80000000102 */
[----:B------:R-:W-:-:S07]  /*74f0*/  FFMA R3, R2, R4, R3 ;  /* 0x0000000402037223 */ /* 0x000fce0000000003 */
.L_x_100:
        /* <DEDUP_REMOVED lines=10> */
.L_x_101:
[----:B------:R-:W0:Y:S08]  /*75a0*/  LDC R7, c[0x0][0x394] ;  /* 0x0000e500ff077b82 */ /* 0x000e300000000800 */
[----:B------:R-:W1:Y:S01]  /*75b0*/  LDC.64 R2, c[0x0][0x380] ;  /* 0x0000e000ff027b82 */ /* 0x000e620000000a00 */
[----:B0-----:R-:W-:-:S05]  /*75c0*/  IADD3 R7, PT, PT, R7, 0x1, RZ ;  /* 0x0000000107077810 */ /* 0x001fca0007ffe0ff */
[----:B-1----:R-:W-:-:S05]  /*75d0*/  IMAD.WIDE.U32 R2, R7, 0x8, R2 ;  /* 0x0000000807027825 */ /* 0x002fca00078e0002 */
[----:B------:R-:W-:Y:S01]  /*75e0*/  STG.E desc[UR6][R2.64+0x4], R5 ;  /* 0x0000040502007986 */ /* 0x000fe2000c101906 */
[----:B------:R-:W-:Y:S05]  /*75f0*/  EXIT ;  /* 0x000000000000794d */ /* 0x000fea0003800000 */
.L_x_310:
[----:B------:R-:W-:-:S04]  /*7600*/  LOP3.LUT R2, R0, 0x1, RZ, 0xc0, !PT ;  /* 0x0000000100027812 */ /* 0x000fc800078ec0ff */
[----:B------:R-:W-:-:S13]  /*7610*/  ISETP.NE.U32.AND P0, PT, R2, 0x1, PT ;  /* 0x000000010200780c */ /* 0x000fda0003f05070 */
[----:B------:R-:W-:Y:S05]  /*7620*/  @P0 BRA `(.L_x_102) ;  /* 0x0000000000640947 */ /* 0x000fea0003800000 */
[----:B------:R-:W-:-:S06]  /*7630*/  UIADD3 UR4, UPT, UPT, UR4, 0x1, URZ ;  /* 0x0000000104047890 */ /* 0x000fcc000fffe0ff */
[----:B------:R-:W-:Y:S02]  /*7640*/  IADD3 R5, PT, PT, RZ, -UR4, RZ ;  /* 0x80000004ff057c10 */ /* 0x000fe4000fffe0ff */
[----:B------:R-:W-:Y:S01]  /*7650*/  ISETP.NE.U32.AND P1, PT, RZ, UR4, PT ;  /* 0x00000004ff007c0c */ /* 0x000fe2000bf25070 */
[----:B------:R-:W0:Y:S08]  /*7660*/  I2F.U32.RP R4, UR4 ;  /* 0x0000000400047d06 */ /* 0x000e300008209000 */
[----:B0-----:R-:W0:Y:S02]  /*7670*/  MUFU.RCP R4, R4 ;  /* 0x0000000400047308 */ /* 0x001e240000001000 */
[----:B0-----:R-:W-:-:S06]  /*7680*/  IADD3 R2, PT, PT, R4, 0xffffffe, RZ ;  /* 0x0ffffffe04027810 */ /* 0x001fcc0007ffe0ff */
[----:B------:R0:W1:Y:S02]  /*7690*/  F2I.FTZ.U32.TRUNC.NTZ R3, R2 ;  /* 0x0000000200037305 */ /* 0x000064000021f000 */
[----:B0-----:R-:W-:Y:S02]  /*76a0*/  HFMA2 R2, -RZ, RZ, 0, 0 ;  /* 0x00000000ff027431 */ /* 0x001fe400000001ff */
[----:B-1----:R-:W-:-:S04]  /*76b0*/  IMAD R5, R5, R3, RZ ;  /* 0x0000000305057224 */ /* 0x002fc800078e02ff */
[----:B------:R-:W-:Y:S01]  /*76c0*/  IMAD.HI.U32 R6, R3, R5, R2 ;  /* 0x0000000503067227 */ /* 0x000fe200078e0002 */
[----:B------:R-:W-:Y:S01]  /*76d0*/  SHF.R.U32.HI R5, RZ, 0x1, R0 ;  /* 0x00000001ff057819 */ /* 0x000fe20000011600 */
[----:B------:R-:W0:Y:S04]  /*76e0*/  LDC.64 R2, c[0x0][0x380] ;  /* 0x0000e000ff027b82 */ /* 0x000e280000000a00 */
[----:B------:R-:W-:-:S05]  /*76f0*/  IMAD.HI.U32 R6, R6, R5, RZ ;  /* 0x0000000506067227 */ /* 0x000fca00078e00ff */
[----:B------:R-:W-:-:S05]  /*7700*/  IADD3 R6, PT, PT, -R6, RZ, RZ ;  /* 0x000000ff06067210 */ /* 0x000fca0007ffe1ff */
[----:B------:R-:W-:-:S05]  /*7710*/  IMAD R0, R6, UR4, R5 ;  /* 0x0000000406007c24 */ /* 0x000fca000f8e0205 */
[----:B------:R-:W-:Y:S01]  /*7720*/  ISETP.GE.U32.AND P0, PT, R0, UR4, PT ;  /* 0x0000000400007c0c */ /* 0x000fe2000bf06070 */
[----:B0-----:R-:W-:-:S12]  /*7730*/  IMAD.WIDE.U32 R2, R5, 0x8, R2 ;  /* 0x0000000805027825 */ /* 0x001fd800078e0002 */
[----:B------:R-:W-:-:S04]  /*7740*/  @P0 IADD3 R0, PT, PT, R0, -UR4, RZ ;  /* 0x8000000400000c10 */ /* 0x000fc8000fffe0ff */
[----:B------:R-:W-:-:S13]  /*7750*/  ISETP.GE.U32.AND P0, PT, R0, UR4, PT ;  /* 0x0000000400007c0c */ /* 0x000fda000bf06070 */
[----:B------:R-:W-:Y:S02]  /*7760*/  @P0 IADD3 R0, PT, PT, R0, -UR4, RZ ;  /* 0x8000000400000c10 */ /* 0x000fe4000fffe0ff */
[----:B------:R-:W-:-:S04]  /*7770*/  @!P1 LOP3.LUT R0, RZ, UR4, RZ, 0x33, !PT ;  /* 0x00000004ff009c12 */ /* 0x000fc8000f8e33ff */
[----:B------:R-:W-:-:S04]  /*7780*/  ISETP.NE.AND P0, PT, R0, RZ, PT ;  /* 0x000000ff0000720c */ /* 0x000fc80003f05270 */
[----:B------:R-:W-:-:S05]  /*7790*/  FSEL R5, RZ, 1, P0 ;  /* 0x3f800000ff057808 */ /* 0x000fca0000000000 */
[----:B------:R-:W-:Y:S01]  /*77a0*/  STG.E desc[UR6][R2.64], R5 ;  /* 0x0000000502007986 */ /* 0x000fe2000c101906 */
[----:B------:R-:W-:Y:S05]  /*77b0*/  EXIT ;  /* 0x000000000000794d */ /* 0x000fea0003800000 */
.L_x_102:
[----:B------:R-:W0:Y:S01]  /*77c0*/  LDC.64 R2, c[0x0][0x380] ;  /* 0x0000e000ff027b82 */ /* 0x000e220000000a00 */
[----:B------:R-:W-:-:S05]  /*77d0*/  SHF.R.U32.HI R5, RZ, 0x1, R0 ;  /* 0x00000001ff057819 */ /* 0x000fca0000011600 */
[----:B0-----:R-:W-:-:S05]  /*77e0*/  IMAD.WIDE.U32 R2, R5, 0x8, R2 ;  /* 0x0000000805027825 */ /* 0x001fca00078e0002 */
[----:B------:R-:W-:Y:S01]  /*77f0*/  STG.E desc[UR6][R2.64+0x4], RZ ;  /* 0x000004ff02007986 */ /* 0x000fe2000c101906 */
[----:B------:R-:W-:Y:S05]  /*7800*/  EXIT ;  /* 0x000000000000794d */ /* 0x000fea0003800000 */
.L_x_312:
        /* <DEDUP_REMOVED lines=80> */
.L_x_103:
        /* <DEDUP_REMOVED lines=66> */
.L_x_104:
        /* <DEDUP_REMOVED lines=68> */
.L_x_105:
        /* <DEDUP_REMOVED lines=68> */
.L_x_106:
        /* <DEDUP_REMOVED lines=9> */
.L_x_107:
[----:B------:R-:W-:Y:S01]  /*8a40*/  FMUL.FTZ R3, R2, R5 ;  /* 0x0000000502037220 */ /* 0x000fe20000410000 */
[----:B------:R-:W-:-:S03]  /*8a50*/  FMUL.FTZ R4, R5, 0.5 ;  /* 0x3f00000005047820 */ /* 0x000fc60000410000 */
[----:B------:R-:W-:-:S04]  /*8a60*/  FFMA R2, -R3, R3, R2 ;  /* 0x0000000303027223 */ /* 0x000fc80000000102 */
[----:B------:R-:W-:-:S07]  /*8a70*/  FFMA R3, R2, R4, R3 ;  /* 0x0000000402037223 */ /* 0x000fce0000000003 */
.L_x_108:
        /* <DEDUP_REMOVED lines=10> */
.L_x_109:
[----:B------:R-:W0:Y:S08]  /*8b20*/  LDC R0, c[0x0][0x394] ;  /* 0x0000e500ff007b82 */ /* 0x000e300000000800 */
[----:B------:R-:W1:Y:S01]  /*8b30*/  LDC.64 R2, c[0x0][0x380] ;  /* 0x0000e000ff027b82 */ /* 0x000e620000000a00 */
[----:B0-----:R-:W-:-:S05]  /*8b40*/  IADD3 R7, PT, PT, R0, 0x1, RZ ;  /* 0x0000000100077810 */ /* 0x001fca0007ffe0ff */
[----:B-1----:R-:W-:-:S05]  /*8b50*/  IMAD.WIDE.U32 R2, R7, 0x8, R2 ;  /* 0x0000000807027825 */ /* 0x002fca00078e0002 */
[----:B------:R-:W-:Y:S01]  /*8b60*/  STG.E desc[UR6][R2.64], R5 ;  /* 0x0000000502007986 */ /* 0x000fe2000c101906 */
[----:B------:R-:W-:Y:S05]  /*8b70*/  EXIT ;  /* 0x000000000000794d */ /* 0x000fea0003800000 */
.L_x_304:
        /* <DEDUP_REMOVED lines=79> */
.L_x_110:
        /* <DEDUP_REMOVED lines=67> */
.L_x_111:
        /* <DEDUP_REMOVED lines=68> */
.L_x_112:
        /* <DEDUP_REMOVED lines=68> */
.L_x_113:
        /* <DEDUP_REMOVED lines=9> */
.L_x_114:
[----:B------:R-:W-:Y:S01]  /*9db0*/  FMUL.FTZ R3, R2, R5 ;  /* 0x0000000502037220 */ /* 0x000fe20000410000 */
[----:B------:R-:W-:-:S03]  /*9dc0*/  FMUL.FTZ R4, R5, 0.5 ;  /* 0x3f00000005047820 */ /* 0x000fc60000410000 */
[----:B------:R-:W-:-:S04]  /*9dd0*/  FFMA R2, -R3, R3, R2 ;  /* 0x0000000303027223 */ /* 0x000fc80000000102 */
[----:B------:R-:W-:-:S07]  /*9de0*/  FFMA R3, R2, R4, R3 ;  /* 0x0000000402037223 */ /* 0x000fce0000000003 */
.L_x_115:
        /* <DEDUP_REMOVED lines=10> */
.L_x_116:
[----:B------:R-:W0:Y:S02]  /*9e90*/  LDC.64 R2, c[0x0][0x380] ;  /* 0x0000e000ff027b82 */ /* 0x000e240000000a00 */
[----:B0-----:R-:W-:Y:S01]  /*9ea0*/  STG.E desc[UR6][R2.64+0x8], R5 ;  /* 0x0000080502007986 */ /* 0x001fe2000c101906 */
[----:B------:R-:W-:Y:S05]  /*9eb0*/  EXIT ;  /* 0x000000000000794d */ /* 0x000fea0003800000 */
        .weak           $__internal_4_$__cuda_sm20_sqrt_rn_f32_slowpath
        .type           $__internal_4_$__cuda_sm20_sqrt_rn_f32_slowpath,@function
        .size           $__internal_4_$__cuda_sm20_sqrt_rn_f32_slowpath,($__internal_5_$__cuda_sm3x_div_rn_noftz_f32_slowpath - $__internal_4_$__cuda_sm20_sqrt_rn_f32_slowpath)
$__internal_4_$__cuda_sm20_sqrt_rn_f32_slowpath:
[----:B------:R-:W-:-:S13]  /*9ec0*/  LOP3.LUT P0, RZ, R2, 0x7fffffff, RZ, 0xc0, !PT ;  /* 0x7fffffff02ff7812 */ /* 0x000fda000780c0ff */
[----:B------:R-:W-:Y:S01]  /*9ed0*/  @!P0 MOV R3, R2 ;  /* 0x0000000200038202 */ /* 0x000fe20000000f00 */
[----:B------:R-:W-:Y:S06]  /*9ee0*/  @!P0 BRA `(.L_x_117) ;  /* 0x0000000000448947 */ /* 0x000fec0003800000 */
[----:B------:R-:W-:-:S13]  /*9ef0*/  FSETP.GEU.FTZ.AND P0, PT, R2, RZ, PT ;  /* 0x000000ff0200720b */ /* 0x000fda0003f1e000 */
        /* <DEDUP_REMOVED lines=16> */
.L_x_117:
[----:B------:R-:W-:Y:S01]  /*a000*/  MOV R4, R3 ;  /* 0x0000000300047202 */ /* 0x000fe20000000f00 */
[----:B------:R-:W-:Y:S01]  /*a010*/  HFMA2 R3, -RZ, RZ, 0, 0 ;  /* 0x00000000ff037431 */ /* 0x000fe200000001ff */
[----:B------:R-:W-:-:S04]  /*a020*/  MOV R2, R6 ;  /* 0x0000000600027202 */ /* 0x000fc80000000f00 */
[----:B------:R-:W-:Y:S05]  /*a030*/  RET.REL.NODEC R2 `(_Z23set_first_Jtotal_kernelP6float2S0_jj) ;  /* 0xffffff5c02f07950 */ /* 0x000fea0003c3ffff */
        .weak           $__internal_5_$__cuda_sm3x_div_rn_noftz_f32_slowpath
        .type           $__internal_5_$__cuda_sm3x_div_rn_noftz_f32_slowpath,@function
        .size           $__internal_5_$__cuda_sm3x_div_rn_noftz_f32_slowpath,(.L_x_328 - $__internal_5_$__cuda_sm3x_div_rn_noftz_f32_slowpath)
$__internal_5_$__cuda_sm3x_div_rn_noftz_f32_slowpath:
        /* <DEDUP_REMOVED lines=33> */
.L_x_118:
        /* <DEDUP_REMOVED lines=50> */
.L_x_124:
[----:B------:R-:W-:-:S04]  /*a570*/  LOP3.LUT R5, R5, 0x80000000, RZ, 0xc0, !PT ;  /* 0x8000000005057812 */ /* 0x000fc800078ec0ff */
[----:B------:R-:W-:Y:S01]  /*a580*/  LOP3.LUT R5, R5, 0x7f800000, RZ, 0xfc, !PT ;  /* 0x7f80000005057812 */ /* 0x000fe200078efcff */
[----:B------:R-:W-:Y:S06]  /*a590*/  BRA `(.L_x_125) ;  /* 0x0000000000287947 */ /* 0x000fec0003800000 */
.L_x_123:
[----:B------:R-:W-:Y:S01]  /*a5a0*/  LEA R5, R3, R5, 0x17 ;  /* 0x0000000503057211 */ /* 0x000fe200078eb8ff */
[----:B------:R-:W-:Y:S06]  /*a5b0*/  BRA `(.L_x_125) ;  /* 0x0000000000207947 */ /* 0x000fec0003800000 */
.L_x_122:
[----:B------:R-:W-:-:S04]  /*a5c0*/  LOP3.LUT R0, R3, 0x80000000, R0, 0x48, !PT ;  /* 0x8000000003007812 */ /* 0x000fc800078e4800 */
[----:B------:R-:W-:Y:S01]  /*a5d0*/  LOP3.LUT R5, R0, 0x7f800000, RZ, 0xfc, !PT ;  /* 0x7f80000000057812 */ /* 0x000fe200078efcff */
[----:B------:R-:W-:Y:S06]  /*a5e0*/  BRA `(.L_x_125) ;  /* 0x0000000000147947 */ /* 0x000fec0003800000 */
.L_x_121:
[----:B------:R-:W-:Y:S01]  /*a5f0*/  LOP3.LUT R5, R3, 0x80000000, R0, 0x48, !PT ;  /* 0x8000000003057812 */ /* 0x000fe200078e4800 */
[----:B------:R-:W-:Y:S06]  /*a600*/  BRA `(.L_x_125) ;  /* 0x00000000000c7947 */ /* 0x000fec0003800000 */
.L_x_120:
[----:B------:R-:W0:Y:S01]  /*a610*/  MUFU.RSQ R5, -QNAN ;  /* 0xffc0000000057908 */ /* 0x000e220000001400 */
[----:B------:R-:W-:Y:S05]  /*a620*/  BRA `(.L_x_125) ;  /* 0x0000000000047947 */ /* 0x000fea0003800000 */
.L_x_119:
[----:B------:R-:W-:-:S07]  /*a630*/  FADD.FTZ R5, R0, R3 ;  /* 0x0000000300057221 */ /* 0x000fce0000010000 */
.L_x_125:
[----:B------:R-:W-:-:S04]  /*a640*/  HFMA2 R3, -RZ, RZ, 0, 0 ;  /* 0x00000000ff037431 */ /* 0x000fc800000001ff */
[----:B0-----:R-:W-:Y:S05]  /*a650*/  RET.REL.NODEC R2 `(_Z23set_first_Jtotal_kernelP6float2S0_jj) ;  /* 0xffffff5802687950 */ /* 0x001fea0003c3ffff */
.L_x_126:
        /* <DEDUP_REMOVED lines=10> */
.L_x_328:


//--------------------- .text._Z19get_complex_dividedPKfP6float2Pf --------------------------
	.section	.text._Z19get_complex_dividedPKfP6float2Pf,"ax",@progbits
	.align	128
        .global         _Z19get_complex_dividedPKfP6float2Pf
        .type           _Z19get_complex_dividedPKfP6float2Pf,@function
        .size           _Z19get_complex_dividedPKfP6float2Pf,(.L_x_329 - _Z19get_complex_dividedPKfP6float2Pf)
        .other          _Z19get_complex_dividedPKfP6float2Pf,@"STO_CUDA_ENTRY STV_DEFAULT"
_Z19get_complex_dividedPKfP6float2Pf:
.text._Z19get_complex_dividedPKfP6float2Pf:
[----:B------:R-:W-:Y:S08]  /*0000*/  LDC R1, c[0x0][0x37c] ;  /* 0x0000df00ff017b82 */ /* 0x000ff00000000800 */
[----:B------:R-:W0:Y:S01]  /*0010*/  S2UR UR6, SR_CTAID.X ;  /* 0x00000000000679c3 */ /* 0x000e220000002500 */
[----:B------:R-:W1:Y:S01]  /*0020*/  LDCU.64 UR4, c[0x0][0x358] ;  /* 0x00006b00ff0477ac */ /* 0x000e620008000a00 */
[----:B0-----:R-:W-:-:S09]  /*0030*/  UISETP.NE.AND UP0, UPT, UR6, 0x2, UPT ;  /* 0x000000020600788c */ /* 0x001fd2000bf05270 */
[----:B-1----:R-:W-:Y:S05]  /*0040*/  BRA.U !UP0, `(.L_x_127) ;  /* 0x00000001085c7547 */ /* 0x002fea000b800000 */
[----:B------:R-:W-:-:S09]  /*0050*/  UISETP.NE.AND UP0, UPT, UR6, 0x1, UPT ;  /* 0x000000010600788c */ /* 0x000fd2000bf05270 */
[----:B------:R-:W-:Y:S05]  /*0060*/  BRA.U !UP0, `(.L_x_128) ;  /* 0x0000000108487547 */ /* 0x000fea000b800000 */
[----:B------:R-:W-:-:S13]  /*0070*/  ISETP.NE.AND P0, PT, RZ, UR6, PT ;  /* 0x00000006ff007c0c */ /* 0x000fda000bf05270 */
[----:B------:R-:W-:Y:S05]  /*0080*/  @P0 EXIT ;  /* 0x000000000000094d */ /* 0x000fea0003800000 */
[----:B------:R-:W0:Y:S02]  /*0090*/  LDC.64 R2, c[0x0][0x380] ;  /* 0x0000e000ff027b82 */ /* 0x000e240000000a00 */
[----:B0-----:R-:W2:Y:S02]  /*00a0*/  LDG.E R0, desc[UR4][R2.64] ;  /* 0x0000000402007981 */ /* 0x001ea4000c1e1900 */
[----:B--2---:R-:W-:-:S05]  /*00b0*/  VIADD R4, R0, 0x1800000 ;  /* 0x0180000000047836 */ /* 0x004fca0000000000 */
[----:B------:R-:W-:-:S04]  /*00c0*/  LOP3.LUT R4, R4, 0x7f800000, RZ, 0xc0, !PT ;  /* 0x7f80000004047812 */ /* 0x000fc800078ec0ff */
[----:B------:R-:W-:-:S13]  /*00d0*/  ISETP.GT.U32.AND P0, PT, R4, 0x1ffffff, PT ;  /* 0x01ffffff0400780c */ /* 0x000fda0003f04070 */
[----:B------:R-:W-:Y:S05]  /*00e0*/  @P0 BRA `(.L_x_129) ;  /* 0x00000000000c0947 */ /* 0x000fea0003800000 */
[----:B------:R-:W-:-:S07]  /*00f0*/  MOV R2, 0x110 ;  /* 0x0000011000027802 */ /* 0x000fce0000000f00 */
[----:B------:R-:W-:Y:S05]  /*0100*/  CALL.REL.NOINC `($__internal_6_$__cuda_sm20_rcp_rn_f32_slowpath) ;  /* 0x0000000000407944 */ /* 0x000fea0003c00000 */
[----:B------:R-:W-:Y:S05]  /*0110*/  BRA `(.L_x_130) ;  /* 0x0000000000107947 */ /* 0x000fea0003800000 */
.L_x_129:
[----:B------:R-:W0:Y:S02]  /*0120*/  MUFU.RCP R5, R0 ;  /* 0x0000000000057308 */ /* 0x000e240000001000 */
[----:B0-----:R-:W-:-:S04]  /*0130*/  FFMA R2, R0, R5, -1 ;  /* 0xbf80000000027423 */ /* 0x001fc80000000005 */
[----:B------:R-:W-:-:S04]  /*0140*/  FADD.FTZ R2, -R2, -RZ ;  /* 0x800000ff02027221 */ /* 0x000fc80000010100 */
[----:B------:R-:W-:-:S07]  /*0150*/  FFMA R5, R5, R2, R5 ;  /* 0x0000000205057223 */ /* 0x000fce0000000005 */
.L_x_130:
[----:B------:R-:W0:Y:S02]  /*0160*/  LDC.64 R2, c[0x0][0x390] ;  /* 0x0000e400ff027b82 */ /* 0x000e240000000a00 */
[----:B0-----:R-:W-:Y:S01]  /*0170*/  STG.E desc[UR4][R2.64], R5 ;  /* 0x0000000502007986 */ /* 0x001fe2000c101904 */
[----:B------:R-:W-:Y:S05]  /*0180*/  EXIT ;  /* 0x000000000000794d */ /* 0x000fea0003800000 */
.L_x_128:
[----:B------:R-:W0:Y:S02]  /*0190*/  LDC.64 R2, c[0x0][0x388] ;  /* 0x0000e200ff027b82 */ /* 0x000e240000000a00 */
[----:B0-----:R-:W-:Y:S01]  /*01a0*/  STG.E desc[UR4][R2.64+0x4], RZ ;  /* 0x000004ff02007986 */ /* 0x001fe2000c101904 */
[----:B------:R-:W-:Y:S05]  /*01b0*/  EXIT ;  /* 0x000000000000794d */ /* 0x000fea0003800000 */
.L_x_127:
[----:B------:R-:W0:Y:S02]  /*01c0*/  LDC.64 R2, c[0x0][0x380] ;  /* 0x0000e000ff027b82 */ /* 0x000e240000000a00 */
[----:B0-----:R-:W2:Y:S06]  /*01d0*/  LDG.E R3, desc[UR4][R2.64] ;  /* 0x0000000402037981 */ /* 0x001eac000c1e1900 */
[----:B------:R-:W2:Y:S02]  /*01e0*/  LDC.64 R4, c[0x0][0x388] ;  /* 0x0000e200ff047b82 */ /* 0x000ea40000000a00 */
[----:B--2---:R-:W-:Y:S01]  /*01f0*/  STG.E desc[UR4][R4.64], R3 ;  /* 0x0000000304007986 */ /* 0x004fe2000c101904 */
[----:B------:R-:W-:Y:S05]  /*0200*/  EXIT ;  /* 0x000000000000794d */ /* 0x000fea0003800000 */
        .weak           $__internal_6_$__cuda_sm20_rcp_rn_f32_slowpath
        .type           $__internal_6_$__cuda_sm20_rcp_rn_f32_slowpath,@function
        .size           $__internal_6_$__cuda_sm20_rcp_rn_f32_slowpath,(.L_x_329 - $__internal_6_$__cuda_sm20_rcp_rn_f32_slowpath)
$__internal_6_$__cuda_sm20_rcp_rn_f32_slowpath:
[----:B------:R-:W-:-:S05]  /*0210*/  IMAD.SHL.U32 R3, R0, 0x2, RZ ;  /* 0x0000000200037824 */ /* 0x000fca00078e00ff */
[----:B------:R-:W-:-:S04]  /*0220*/  SHF.R.U32.HI R3, RZ, 0x18, R3 ;  /* 0x00000018ff037819 */ /* 0x000fc80000011603 */
[----:B------:R-:W-:-:S13]  /*0230*/  ISETP.NE.U32.AND P0, PT, R3, RZ, PT ;  /* 0x000000ff0300720c */ /* 0x000fda0003f05070 */
[----:B------:R-:W-:Y:S05]  /*0240*/  @P0 BRA `(.L_x_131) ;  /* 0x00000000002c0947 */ /* 0x000fea0003800000 */
[----:B------:R-:W-:-:S05]  /*0250*/  IMAD.SHL.U32 R3, R0, 0x2, RZ ;  /* 0x0000000200037824 */ /* 0x000fca00078e00ff */
[----:B------:R-:W-:-:S13]  /*0260*/  ISETP.NE.AND P0, PT, R3, RZ, PT ;  /* 0x000000ff0300720c */ /* 0x000fda0003f05270 */
[----:B------:R2:W3:Y:S01]  /*0270*/  @!P0 MUFU.RCP R3, R0 ;  /* 0x0000000000038308 */ /* 0x0004e20000001000 */
[----:B------:R-:W-:Y:S05]  /*0280*/  @!P0 BRA `(.L_x_132) ;  /* 0x0000000000a48947 */ /* 0x000fea0003800000 */
[----:B------:R-:W-:-:S04]  /*0290*/  FFMA R4, R0, 1.84467440737095516160e+19, RZ ;  /* 0x5f80000000047823 */ /* 0x000fc800000000ff */
[----:B---3--:R-:W2:Y:S02]  /*02a0*/  MUFU.RCP R3, R4 ;  /* 0x0000000400037308 */ /* 0x008ea40000001000 */
[----:B--2---:R-:W-:-:S04]  /*02b0*/  FFMA R0, R4, R3, -1 ;  /* 0xbf80000004007423 */ /* 0x004fc80000000003 */
[----:B------:R-:W-:-:S04]  /*02c0*/  FADD.FTZ R0, -R0, -RZ ;  /* 0x800000ff00007221 */ /* 0x000fc80000010100 */
[----:B------:R-:W-:-:S04]  /*02d0*/  FFMA R0, R3, R0, R3 ;  /* 0x0000000003007223 */ /* 0x000fc80000000003 */
[----:B------:R-:W-:Y:S01]  /*02e0*/  FFMA R3, R0, 1.84467440737095516160e+19, RZ ;  /* 0x5f80000000037823 */ /* 0x000fe200000000ff */
[----:B------:R-:W-:Y:S06]  /*02f0*/  BRA `(.L_x_132) ;  /* 0x0000000000887947 */ /* 0x000fec0003800000 */
.L_x_131:
[----:B------:R-:W-:-:S05]  /*0300*/  VIADD R4, R3, 0xffffff03 ;  /* 0xffffff0303047836 */ /* 0x000fca0000000000 */
[----:B------:R-:W-:-:S13]  /*0310*/  ISETP.GT.U32.AND P0, PT, R4, 0x1, PT ;  /* 0x000000010400780c */ /* 0x000fda0003f04070 */
[----:B------:R-:W-:Y:S05]  /*0320*/  @P0 BRA `(.L_x_133) ;  /* 0x0000000000780947 */ /* 0x000fea0003800000 */
[----:B------:R-:W-:Y:S01]  /*0330*/  LOP3.LUT R5, R0, 0x7fffff, RZ, 0xc0, !PT ;  /* 0x007fffff00057812 */ /* 0x000fe200078ec0ff */
[----:B------:R-:W-:-:S03]  /*0340*/  IMAD.MOV.U32 R9, RZ, RZ, 0x3 ;  /* 0x00000003ff097424 */ /* 0x000fc600078e00ff */
[----:B------:R-:W-:Y:S02]  /*0350*/  LOP3.LUT R5, R5, 0x3f800000, RZ, 0xfc, !PT ;  /* 0x3f80000005057812 */ /* 0x000fe400078efcff */
[----:B------:R-:W-:Y:S02]  /*0360*/  SHF.L.U32 R10, R9, R4, RZ ;  /* 0x00000004090a7219 */ /* 0x000fe400000006ff */
[----:B------:R-:W0:Y:S02]  /*0370*/  MUFU.RCP R6, R5 ;  /* 0x0000000500067308 */ /* 0x000e240000001000 */
[----:B0-----:R-:W-:-:S04]  /*0380*/  FFMA R7, R5, R6, -1 ;  /* 0xbf80000005077423 */ /* 0x001fc80000000006 */
[----:B------:R-:W-:-:S04]  /*0390*/  FADD.FTZ R7, -R7, -RZ ;  /* 0x800000ff07077221 */ /* 0x000fc80000010100 */
[CCC-:B------:R-:W-:Y:S01]  /*03a0*/  FFMA.RM R8, R6.reuse, R7.reuse, R6.reuse ;  /* 0x0000000706087223 */ /* 0x1c0fe20000004006 */
[----:B------:R-:W-:-:S04]  /*03b0*/  FFMA.RP R7, R6, R7, R6 ;  /* 0x0000000706077223 */ /* 0x000fc80000008006 */
[C---:B------:R-:W-:Y:S02]  /*03c0*/  LOP3.LUT R6, R8.reuse, 0x7fffff, RZ, 0xc0, !PT ;  /* 0x007fffff08067812 */ /* 0x040fe400078ec0ff */
[----:B------:R-:W-:Y:S02]  /*03d0*/  FSETP.NEU.FTZ.AND P0, PT, R8, R7, PT ;  /* 0x000000070800720b */ /* 0x000fe40003f1d000 */
[----:B------:R-:W-:Y:S02]  /*03e0*/  LOP3.LUT R7, R6, 0x800000, RZ, 0xfc, !PT ;  /* 0x0080000006077812 */ /* 0x000fe400078efcff */
[----:B------:R-:W-:Y:S02]  /*03f0*/  SEL R6, RZ, 0xffffffff, !P0 ;  /* 0xffffffffff067807 */ /* 0x000fe40004000000 */
[----:B------:R-:W-:-:S03]  /*0400*/  LOP3.LUT R5, R10, R7, RZ, 0xc0, !PT ;  /* 0x000000070a057212 */ /* 0x000fc600078ec0ff */
[----:B------:R-:W-:Y:S01]  /*0410*/  IMAD.MOV R6, RZ, RZ, -R6 ;  /* 0x000000ffff067224 */ /* 0x000fe200078e0a06 */
[----:B------:R-:W-:-:S04]  /*0420*/  SHF.R.U32.HI R5, RZ, R4, R5 ;  /* 0x00000004ff057219 */ /* 0x000fc80000011605 */
[----:B------:R-:W-:Y:S02]  /*0430*/  LOP3.LUT P1, RZ, R6, R4, R7, 0xf8, !PT ;  /* 0x0000000406ff7212 */ /* 0x000fe4000782f807 */
[C---:B------:R-:W-:Y:S02]  /*0440*/  LOP3.LUT P0, RZ, R5.reuse, 0x1, RZ, 0xc0, !PT ;  /* 0x0000000105ff7812 */ /* 0x040fe4000780c0ff */
[----:B------:R-:W-:-:S04]  /*0450*/  LOP3.LUT P2, RZ, R5, 0x2, RZ, 0xc0, !PT ;  /* 0x0000000205ff7812 */ /* 0x000fc8000784c0ff */
[----:B------:R-:W-:Y:S02]  /*0460*/  PLOP3.LUT P0, PT, P0, P1, P2, 0xe0, 0x0 ;  /* 0x000000000000781c */ /* 0x000fe40000703c20 */
[----:B------:R-:W-:Y:S02]  /*0470*/  LOP3.LUT P1, RZ, R0, 0x7fffff, RZ, 0xc0, !PT ;  /* 0x007fffff00ff7812 */ /* 0x000fe4000782c0ff */
[----:B------:R-:W-:-:S05]  /*0480*/  SEL R4, RZ, 0x1, !P0 ;  /* 0x00000001ff047807 */ /* 0x000fca0004000000 */
[----:B------:R-:W-:-:S05]  /*0490*/  IMAD.MOV R4, RZ, RZ, -R4 ;  /* 0x000000ffff047224 */ /* 0x000fca00078e0a04 */
[----:B------:R-:W-:Y:S01]  /*04a0*/  ISETP.GE.AND P0, PT, R4, RZ, PT ;  /* 0x000000ff0400720c */ /* 0x000fe20003f06270 */
[----:B------:R-:W-:-:S05]  /*04b0*/  VIADD R4, R3, 0xffffff04 ;  /* 0xffffff0403047836 */ /* 0x000fca0000000000 */
[----:B------:R-:W-:-:S07]  /*04c0*/  SHF.R.U32.HI R3, RZ, R4, R7 ;  /* 0x00000004ff037219 */ /* 0x000fce0000011607 */
[----:B------:R-:W-:-:S04]  /*04d0*/  @!P0 VIADD R3, R3, 0x1 ;  /* 0x0000000103038836 */ /* 0x000fc80000000000 */
[----:B------:R-:W-:-:S05]  /*04e0*/  @!P1 IMAD.SHL.U32 R3, R3, 0x2, RZ ;  /* 0x0000000203039824 */ /* 0x000fca00078e00ff */
[----:B------:R-:W-:Y:S01]  /*04f0*/  LOP3.LUT R3, R3, 0x80000000, R0, 0xf8, !PT ;  /* 0x8000000003037812 */ /* 0x000fe200078ef800 */
[----:B------:R-:W-:Y:S06]  /*0500*/  BRA `(.L_x_132) ;  /* 0x0000000000047947 */ /* 0x000fec0003800000 */
.L_x_133:
[----:B------:R0:W1:Y:S02]  /*0510*/  MUFU.RCP R3, R0 ;  /* 0x0000000000037308 */ /* 0x0000640000001000 */
.L_x_132:
[----:B-1-3--:R-:W-:Y:S02]  /*0520*/  IMAD.MOV.U32 R5, RZ, RZ, R3 ;  /* 0x000000ffff057224 */ /* 0x00afe400078e0003 */
[----:B------:R-:W-:-:S04]  /*0530*/  IMAD.MOV.U32 R3, RZ, RZ, 0x0 ;  /* 0x00000000ff037424 */ /* 0x000fc800078e00ff */
[----:B0-2---:R-:W-:Y:S05]  /*0540*/  RET.REL.NODEC R2 `(_Z19get_complex_dividedPKfP6float2Pf) ;  /* 0xfffffff802ac7950 */ /* 0x005fea0003c3ffff */
.L_x_134:
        /* <DEDUP_REMOVED lines=11> */
.L_x_329:


//--------------------- .text._Z22weight_subtract_kernelP6float2S0_S0_ --------------------------
	.section	.text._Z22weight_subtract_kernelP6float2S0_S0_,"ax",@progbits
	.align	128
        .global         _Z22weight_subtract_kernelP6float2S0_S0_
        .type           _Z22weight_subtract_kernelP6float2S0_S0_,@function
        .size           _Z22weight_subtract_kernelP6float2S0_S0_,(.L_x_346 - _Z22weight_subtract_kernelP6float2S0_S0_)
        .other          _Z22weight_subtract_kernelP6float2S0_S0_,@"STO_CUDA_ENTRY STV_DEFAULT"
_Z22weight_subtract_kernelP6float2S0_S0_:
.text._Z22weight_subtract_kernelP6float2S0_S0_:
[----:B------:R-:W-:Y:S01]  /*0000*/  LDC R1, c[0x0][0x37c] ;  /* 0x0000df00ff017b82 */ /* 0x000fe20000000800 */
[----:B------:R-:W0:Y:S07]  /*0010*/  S2R R0, SR_TID.X ;  /* 0x0000000000007919 */ /* 0x000e2e0000002100 */
[----:B------:R-:W0:Y:S01]  /*0020*/  S2UR UR6, SR_CTAID.X ;  /* 0x00000000000679c3 */ /* 0x000e220000002500 */
[----:B------:R-:W1:Y:S07]  /*0030*/  LDCU.64 UR4, c[0x0][0x358] ;  /* 0x00006b00ff0477ac */ /* 0x000e6e0008000a00 */
[----:B------:R-:W0:Y:S08]  /*0040*/  LDC R9, c[0x0][0x360] ;  /* 0x0000d800ff097b82 */ /* 0x000e300000000800 */
[----:B------:R-:W2:Y:S08]  /*0050*/  LDC.64 R4, c[0x0][0x390] ;  /* 0x0000e400ff047b82 */ /* 0x000eb00000000a00 */
[----:B------:R-:W3:Y:S08]  /*0060*/  LDC.64 R6, c[0x0][0x388] ;  /* 0x0000e200ff067b82 */ /* 0x000ef00000000a00 */
[----:B------:R-:W4:Y:S01]  /*0070*/  LDC.64 R2, c[0x0][0x380] ;  /* 0x0000e000ff027b82 */ /* 0x000f220000000a00 */
[----:B0-----:R-:W-:-:S04]  /*0080*/  IMAD R9, R9, UR6, R0 ;  /* 0x0000000609097c24 */ /* 0x001fc8000f8e0200 */
[----:B--2---:R-:W-:-:S06]  /*0090*/  IMAD.WIDE.U32 R4, R9, 0x8, R4 ;  /* 0x0000000809047825 */ /* 0x004fcc00078e0004 */
[----:B-1----:R-:W2:Y:S04]  /*00a0*/  LDG.E.64 R4, desc[UR4][R4.64] ;  /* 0x0000000404047981 */ /* 0x002ea8000c1e1b00 */
[----:B---3--:R-:W2:Y:S01]  /*00b0*/  LDG.E.64 R6, desc[UR4][R6.64] ;  /* 0x0000000406067981 */ /* 0x008ea2000c1e1b00 */
[----:B----4-:R-:W-:-:S05]  /*00c0*/  IMAD.WIDE.U32 R2, R9, 0x8, R2 ;  /* 0x0000000809027825 */ /* 0x010fca00078e0002 */
[----:B------:R-:W3:Y:S01]  /*00d0*/  LDG.E.64 R8, desc[UR4][R2.64] ;  /* 0x0000000402087981 */ /* 0x000ee2000c1e1b00 */
[C---:B--2---:R-:W-:Y:S01]  /*00e0*/  FMUL R11, R5.reuse, R7 ;  /* 0x00000007050b7220 */ /* 0x044fe20000400000 */
[----:B------:R-:W-:-:S03]  /*00f0*/  FMUL R0, R5, R6 ;  /* 0x0000000605007220 */ /* 0x000fc60000400000 */
[C---:B------:R-:W-:Y:S01]  /*0100*/  FFMA R11, R4.reuse, R6, -R11 ;  /* 0x00000006040b7223 */ /* 0x040fe2000000080b */
[----:B------:R-:W-:-:S03]  /*0110*/  FFMA R0, R4, R7, R0 ;  /* 0x0000000704007223 */ /* 0x000fc60000000000 */
[----:B---3--:R-:W-:Y:S01]  /*0120*/  FADD R8, R8, -R11 ;  /* 0x8000000b08087221 */ /* 0x008fe20000000000 */
[----:B------:R-:W-:-:S05]  /*0130*/  FADD R9, R9, -R0 ;  /* 0x8000000009097221 */ /* 0x000fca0000000000 */
[----:B------:R-:W-:Y:S01]  /*0140*/  STG.E.64 desc[UR4][R2.64], R8 ;  /* 0x0000000802007986 */ /* 0x000fe2000c101b04 */
[----:B------:R-:W-:Y:S05]  /*0150*/  EXIT ;  /* 0x000000000000794d */ /* 0x000fea0003800000 */
.L_x_135:
        /* <DEDUP_REMOVED lines=10> */
.L_x_346:


//--------------------- .text._Z16_2D_to_1D_kernelPbP6float2S1_S1_j --------------------------
	.section	.text._Z16_2D_to_1D_kernelPbP6float2S1_S1_j,"ax",@progbits
	.align	128
        .global         _Z16_2D_to_1D_kernelPbP6float2S1_S1_j
        .type           _Z16_2D_to_1D_kernelPbP6float2S1_S1_j,@function
        .size           _Z16_2D_to_1D_kernelPbP6float2S1_S1_j,(.L_x_330 - _Z16_2D_to_1D_kernelPbP6float2S1_S1_j)
        .other          _Z16_2D_to_1D_kernelPbP6float2S1_S1_j,@"STO_CUDA_ENTRY STV_DEFAULT"
_Z16_2D_to_1D_kernelPbP6float2S1_S1_j:
.text._Z16_2D_to_1D_kernelPbP6float2S1_S1_j:
[----:B------:R-:W-:Y:S01]  /*0000*/  LDC R1, c[0x0][0x37c] ;  /* 0x0000df00ff017b82 */ /* 0x000fe20000000800 */
[----:B------:R-:W0:Y:S01]  /*0010*/  S2R R0, SR_CTAID.X ;  /* 0x0000000000007919 */ /* 0x000e220000002500 */
[----:B------:R-:W1:Y:S06]  /*0020*/  LDCU UR5, c[0x0][0x3a0] ;  /* 0x00007400ff0577ac */ /* 0x000e6c0008000800 */
[----:B------:R-:W2:Y:S01]  /*0030*/  LDC.64 R6, c[0x0][0x388] ;  /* 0x0000e200ff067b82 */ /* 0x000ea20000000a00 */
[----:B------:R-:W0:Y:S01]  /*0040*/  S2R R3, SR_TID.X ;  /* 0x0000000000037919 */ /* 0x000e220000002100 */
[----:B------:R-:W3:Y:S01]  /*0050*/  LDCU.64 UR8, c[0x0][0x380] ;  /* 0x00007000ff0877ac */ /* 0x000ee20008000a00 */
[----:B------:R-:W4:Y:S01]  /*0060*/  S2R R2, SR_CTAID.Y ;  /* 0x0000000000027919 */ /* 0x000f220000002600 */
[----:B------:R-:W3:Y:S01]  /*0070*/  LDCU.64 UR6, c[0x0][0x358] ;  /* 0x00006b00ff0677ac */ /* 0x000ee20008000a00 */
[----:B------:R-:W4:Y:S01]  /*0080*/  S2R R5, SR_TID.Y ;  /* 0x0000000000057919 */ /* 0x000f220000002200 */
[----:B0-----:R-:W-:-:S02]  /*0090*/  IMAD R0, R0, 0x20, R3 ;  /* 0x0000002000007824 */ /* 0x001fc400078e0203 */
[----:B----4-:R-:W-:-:S04]  /*00a0*/  IMAD R3, R2, 0x20, R5 ;  /* 0x0000002002037824 */ /* 0x010fc800078e0205 */
[----:B-1----:R-:W-:-:S05]  /*00b0*/  IMAD R4, R0, UR5, R3 ;  /* 0x0000000500047c24 */ /* 0x002fca000f8e0203 */
[----:B---3--:R-:W-:-:S05]  /*00c0*/  IADD3 R2, P0, PT, R4, UR8, RZ ;  /* 0x0000000804027c10 */ /* 0x008fca000ff1e0ff */
[----:B------:R-:W-:-:S05]  /*00d0*/  IMAD.X R3, RZ, RZ, UR9, P0 ;  /* 0x00000009ff037e24 */ /* 0x000fca00080e06ff */
[----:B------:R-:W3:Y:S01]  /*00e0*/  LDG.E.U8 R2, desc[UR6][R2.64] ;  /* 0x0000000602027981 */ /* 0x000ee2000c1e1100 */
[----:B--2---:R-:W-:-:S06]  /*00f0*/  IMAD.WIDE.U32 R6, R4, 0x8, R6 ;  /* 0x0000000804067825 */ /* 0x004fcc00078e0006 */
[----:B------:R-:W5:Y:S01]  /*0100*/  LDG.E.64 R6, desc[UR6][R6.64] ;  /* 0x0000000606067981 */ /* 0x000f62000c1e1b00 */
[----:B------:R-:W-:Y:S01]  /*0110*/  BSSY.RECONVERGENT B0, `(.L_x_136) ;  /* 0x0000041000007945 */ /* 0x000fe20003800200 */
[----:B------:R-:W-:Y:S01]  /*0120*/  IMAD R5, R0, UR5, -R0 ;  /* 0x0000000500057c24 */ /* 0x000fe2000f8e0a00 */
[----:B---3--:R-:W-:-:S13]  /*0130*/  ISETP.NE.AND P0, PT, R2, RZ, PT ;  /* 0x000000ff0200720c */ /* 0x008fda0003f05270 */
[----:B------:R-:W-:Y:S05]  /*0140*/  @!P0 BRA `(.L_x_137) ;  /* 0x0000000000f48947 */ /* 0x000fea0003800000 */
[----:B------:R-:W0:Y:S01]  /*0150*/  LDC.64 R2, c[0x0][0x390] ;  /* 0x0000e400ff027b82 */ /* 0x000e220000000a00 */
[----:B------:R-:W-:-:S05]  /*0160*/  IADD3 R5, PT, PT, R4, R5, RZ ;  /* 0x0000000504057210 */ /* 0x000fca0007ffe0ff */
[----:B0-----:R-:W-:-:S06]  /*0170*/  IMAD.WIDE.U32 R2, R5, 0x8, R2 ;  /* 0x0000000805027825 */ /* 0x001fcc00078e0002 */
[----:B------:R-:W2:Y:S01]  /*0180*/  LDG.E.64 R2, desc[UR6][R2.64] ;  /* 0x0000000602027981 */ /* 0x000ea2000c1e1b00 */
[----:B------:R-:W-:Y:S01]  /*0190*/  ULEA UR4, UR5, 0xffffffff, 0x1 ;  /* 0xffffffff05047891 */ /* 0x000fe2000f8e08ff */
[----:B------:R-:W-:Y:S05]  /*01a0*/  BSSY.RECONVERGENT B1, `(.L_x_138) ;  /* 0x000000d000017945 */ /* 0x000fea0003800200 */
[----:B------:R-:W-:-:S04]  /*01b0*/  I2FP.F32.U32 R5, UR4 ;  /* 0x0000000400057c45 */ /* 0x000fc80008201000 */
[----:B------:R-:W0:Y:S02]  /*01c0*/  MUFU.RCP R0, R5 ;  /* 0x0000000500007308 */ /* 0x000e240000001000 */
[----:B0-----:R-:W-:-:S04]  /*01d0*/  FFMA R9, -R5, R0, 1 ;  /* 0x3f80000005097423 */ /* 0x001fc80000000100 */
[----:B------:R-:W-:Y:S02]  /*01e0*/  FFMA R9, R0, R9, R0 ;  /* 0x0000000900097223 */ /* 0x000fe40000000000 */
[----:B--2---:R-:W0:Y:S02]  /*01f0*/  FCHK P0, R2, R5 ;  /* 0x0000000502007302 */ /* 0x004e240000000000 */
[----:B------:R-:W-:-:S04]  /*0200*/  FFMA R0, R2, R9, RZ ;  /* 0x0000000902007223 */ /* 0x000fc800000000ff */
[----:B------:R-:W-:-:S04]  /*0210*/  FFMA R8, -R5, R0, R2 ;  /* 0x0000000005087223 */ /* 0x000fc80000000102 */
[----:B------:R-:W-:Y:S01]  /*0220*/  FFMA R8, R9, R8, R0 ;  /* 0x0000000809087223 */ /* 0x000fe20000000000 */
[----:B0-----:R-:W-:Y:S06]  /*0230*/  @!P0 BRA `(.L_x_139) ;  /* 0x00000000000c8947 */ /* 0x001fec0003800000 */
[----:B------:R-:W-:-:S07]  /*0240*/  MOV R8, 0x260 ;  /* 0x0000026000087802 */ /* 0x000fce0000000f00 */
[----:B-----5:R-:W-:Y:S05]  /*0250*/  CALL.REL.NOINC `($__internal_7_$__cuda_sm3x_div_rn_noftz_f32_slowpath) ;  /* 0x0000000000c47944 */ /* 0x020fea0003c00000 */
[----:B------:R-:W-:-:S07]  /*0260*/  IMAD.MOV.U32 R8, RZ, RZ, R0 ;  /* 0x000000ffff087224 */ /* 0x000fce00078e0000 */
.L_x_139:
[----:B------:R-:W-:Y:S05]  /*0270*/  BSYNC.RECONVERGENT B1 ;  /* 0x0000000000017941 */ /* 0x000fea0003800200 */
.L_x_138:
[----:B------:R-:W0:Y:S01]  /*0280*/  MUFU.RCP R0, R5 ;  /* 0x0000000500007308 */ /* 0x000e220000001000 */
[----:B------:R-:W-:Y:S07]  /*0290*/  BSSY.RECONVERGENT B1, `(.L_x_140) ;  /* 0x000000c000017945 */ /* 0x000fee0003800200 */
[----:B------:R-:W1:Y:S01]  /*02a0*/  FCHK P0, R8, R5 ;  /* 0x0000000508007302 */ /* 0x000e620000000000 */
[----:B0-----:R-:W-:-:S04]  /*02b0*/  FFMA R9, -R5, R0, 1 ;  /* 0x3f80000005097423 */ /* 0x001fc80000000100 */
[----:B------:R-:W-:-:S04]  /*02c0*/  FFMA R0, R0, R9, R0 ;  /* 0x0000000900007223 */ /* 0x000fc80000000000 */
[----:B------:R-:W-:-:S04]  /*02d0*/  FFMA R9, R0, R8, RZ ;  /* 0x0000000800097223 */ /* 0x000fc800000000ff */
[----:B------:R-:W-:-:S04]  /*02e0*/  FFMA R2, -R5, R9, R8 ;  /* 0x0000000905027223 */ /* 0x000fc80000000108 */
[----:B------:R-:W-:Y:S01]  /*02f0*/  FFMA R9, R0, R2, R9 ;  /* 0x0000000200097223 */ /* 0x000fe20000000009 */
[----:B-1----:R-:W-:Y:S06]  /*0300*/  @!P0 BRA `(.L_x_141) ;  /* 0x0000000000108947 */ /* 0x002fec0003800000 */
[----:B------:R-:W-:Y:S01]  /*0310*/  IMAD.MOV.U32 R2, RZ, RZ, R8 ;  /* 0x000000ffff027224 */ /* 0x000fe200078e0008 */
[----:B------:R-:W-:-:S07]  /*0320*/  MOV R8, 0x340 ;  /* 0x0000034000087802 */ /* 0x000fce0000000f00 */
[----:B-----5:R-:W-:Y:S05]  /*0330*/  CALL.REL.NOINC `($__internal_7_$__cuda_sm3x_div_rn_noftz_f32_slowpath) ;  /* 0x00000000008c7944 */ /* 0x020fea0003c00000 */
[----:B------:R-:W-:-:S07]  /*0340*/  MOV R9, R0 ;  /* 0x0000000000097202 */ /* 0x000fce0000000f00 */
.L_x_141:
[----:B------:R-:W-:Y:S05]  /*0350*/  BSYNC.RECONVERGENT B1 ;  /* 0x0000000000017941 */ /* 0x000fea0003800200 */
.L_x_140:
[----:B------:R-:W0:Y:S01]  /*0360*/  MUFU.RCP R0, R5 ;  /* 0x0000000500007308 */ /* 0x000e220000001000 */
[----:B------:R-:W-:Y:S01]  /*0370*/  BSSY.RECONVERGENT B1, `(.L_x_142) ;  /* 0x000000d000017945 */ /* 0x000fe20003800200 */
[----:B-----5:R-:W-:-:S06]  /*0380*/  FADD R6, R6, -R9 ;  /* 0x8000000906067221 */ /* 0x020fcc0000000000 */
        /* <DEDUP_REMOVED lines=9> */
[----:B------:R-:W-:Y:S05]  /*0420*/  CALL.REL.NOINC `($__internal_7_$__cuda_sm3x_div_rn_noftz_f32_slowpath) ;  /* 0x0000000000507944 */ /* 0x000fea0003c00000 */
[----:B------:R-:W-:-:S07]  /*0430*/  IMAD.MOV.U32 R2, RZ, RZ, R0 ;  /* 0x000000ffff027224 */ /* 0x000fce00078e0000 */
.L_x_143:
[----:B------:R-:W-:Y:S05]  /*0440*/  BSYNC.RECONVERGENT B1 ;  /* 0x0000000000017941 */ /* 0x000fea0003800200 */
.L_x_142:
        /* <DEDUP_REMOVED lines=9> */
[----:B------:R-:W-:-:S07]  /*04e0*/  MOV R8, 0x500 ;  /* 0x0000050000087802 */ /* 0x000fce0000000f00 */
[----:B------:R-:W-:Y:S05]  /*04f0*/  CALL.REL.NOINC `($__internal_7_$__cuda_sm3x_div_rn_noftz_f32_slowpath) ;  /* 0x00000000001c7944 */ /* 0x000fea0003c00000 */
.L_x_145:
[----:B------:R-:W-:Y:S05]  /*0500*/  BSYNC.RECONVERGENT B1 ;  /* 0x0000000000017941 */ /* 0x000fea0003800200 */
.L_x_144:
[----:B------:R-:W-:-:S07]  /*0510*/  FADD R7, R7, -R0 ;  /* 0x8000000007077221 */ /* 0x000fce0000000000 */
.L_x_137:
[----:B------:R-:W-:Y:S05]  /*0520*/  BSYNC.RECONVERGENT B0 ;  /* 0x0000000000007941 */ /* 0x000fea0003800200 */
.L_x_136:
[----:B------:R-:W0:Y:S02]  /*0530*/  LDC.64 R2, c[0x0][0x398] ;  /* 0x0000e600ff027b82 */ /* 0x000e240000000a00 */
[----:B0-----:R-:W-:-:S05]  /*0540*/  IMAD.WIDE.U32 R4, R4, 0x8, R2 ;  /* 0x0000000804047825 */ /* 0x001fca00078e0002 */
[----:B-----5:R-:W-:Y:S01]  /*0550*/  STG.E.64 desc[UR6][R4.64], R6 ;  /* 0x0000000604007986 */ /* 0x020fe2000c101b06 */
[----:B------:R-:W-:Y:S05]  /*0560*/  EXIT ;  /* 0x000000000000794d */ /* 0x000fea0003800000 */
        .weak           $__internal_7_$__cuda_sm3x_div_rn_noftz_f32_slowpath
        .type           $__internal_7_$__cuda_sm3x_div_rn_noftz_f32_slowpath,@function
        .size           $__internal_7_$__cuda_sm3x_div_rn_noftz_f32_slowpath,(.L_x_330 - $__internal_7_$__cuda_sm3x_div_rn_noftz_f32_slowpath)
$__internal_7_$__cuda_sm3x_div_rn_noftz_f32_slowpath:
[--C-:B------:R-:W-:Y:S01]  /*0570*/  SHF.R.U32.HI R9, RZ, 0x17, R5.reuse ;  /* 0x00000017ff097819 */ /* 0x100fe20000011605 */
[----:B------:R-:W-:Y:S01]  /*0580*/  BSSY.RECONVERGENT B2, `(.L_x_146) ;  /* 0x0000063000027945 */ /* 0x000fe20003800200 */
[----:B------:R-:W-:Y:S01]  /*0590*/  SHF.R.U32.HI R0, RZ, 0x17, R2 ;  /* 0x00000017ff007819 */ /* 0x000fe20000011602 */
[----:B------:R-:W-:Y:S01]  /*05a0*/  IMAD.MOV.U32 R11, RZ, RZ, R5 ;  /* 0x000000ffff0b7224 */ /* 0x000fe200078e0005 */
[----:B------:R-:W-:Y:S02]  /*05b0*/  LOP3.LUT R16, R9, 0xff, RZ, 0xc0, !PT ;  /* 0x000000ff09107812 */ /* 0x000fe400078ec0ff */
[----:B------:R-:W-:Y:S02]  /*05c0*/  LOP3.LUT R14, R0, 0xff, RZ, 0xc0, !PT ;  /* 0x000000ff000e7812 */ /* 0x000fe400078ec0ff */
[----:B------:R-:W-:-:S03]  /*05d0*/  IADD3 R10, PT, PT, R16, -0x1, RZ ;  /* 0xffffffff100a7810 */ /* 0x000fc60007ffe0ff */
[----:B------:R-:W-:Y:S01]  /*05e0*/  VIADD R0, R14, 0xffffffff ;  /* 0xffffffff0e007836 */ /* 0x000fe20000000000 */
        /* <DEDUP_REMOVED lines=25> */
[----:B------:R-:W-:-:S03]  /*0780*/  @!P1 FFMA R11, R5, 1.84467440737095516160e+19, RZ ;  /* 0x5f800000050b9823 */ /* 0x000fc600000000ff */
[----:B------:R-:W-:-:S07]  /*0790*/  @!P1 IADD3 R9, PT, PT, R9, 0x40, RZ ;  /* 0x0000004009099810 */ /* 0x000fce0007ffe0ff */
.L_x_147:
[----:B------:R-:W-:Y:S01]  /*07a0*/  LEA R0, R16, 0xc0800000, 0x17 ;  /* 0xc080000010007811 */ /* 0x000fe200078eb8ff */
[----:B------:R-:W-:Y:S04]  /*07b0*/  BSSY.RECONVERGENT B3, `(.L_x_152) ;  /* 0x0000036000037945 */ /* 0x000fe80003800200 */
[----:B------:R-:W-:Y:S02]  /*07c0*/  IMAD.IADD R10, R11, 0x1, -R0 ;  /* 0x000000010b0a7824 */ /* 0x000fe400078e0a00 */
[----:B------:R-:W-:Y:S02]  /*07d0*/  VIADD R11, R14, 0xffffff81 ;  /* 0xffffff810e0b7836 */ /* 0x000fe40000000000 */
[----:B------:R0:W1:Y:S01]  /*07e0*/  MUFU.RCP R12, R10 ;  /* 0x0000000a000c7308 */ /* 0x0000620000001000 */
[----:B------:R-:W-:Y:S01]  /*07f0*/  FADD.FTZ R13, -R10, -RZ ;  /* 0x800000ff0a0d7221 */ /* 0x000fe20000010100 */
[C---:B------:R-:W-:Y:S01]  /*0800*/  IMAD R0, R11.reuse, -0x800000, R2 ;  /* 0xff8000000b007824 */ /* 0x040fe200078e0202 */
[----:B0-----:R-:W-:-:S04]  /*0810*/  IADD3 R10, PT, PT, R11, 0x7f, -R16 ;  /* 0x0000007f0b0a7810 */ /* 0x001fc80007ffe810 */
[----:B------:R-:W-:Y:S01]  /*0820*/  IADD3 R9, PT, PT, R10, R9, RZ ;  /* 0x000000090a097210 */ /* 0x000fe20007ffe0ff */
[----:B-1----:R-:W-:-:S04]  /*0830*/  FFMA R15, R12, R13, 1 ;  /* 0x3f8000000c0f7423 */ /* 0x002fc8000000000d */
[----:B------:R-:W-:-:S04]  /*0840*/  FFMA R17, R12, R15, R12 ;  /* 0x0000000f0c117223 */ /* 0x000fc8000000000c */
[----:B------:R-:W-:-:S04]  /*0850*/  FFMA R2, R0, R17, RZ ;  /* 0x0000001100027223 */ /* 0x000fc800000000ff */
[----:B------:R-:W-:-:S04]  /*0860*/  FFMA R15, R13, R2, R0 ;  /* 0x000000020d0f7223 */ /* 0x000fc80000000000 */
[----:B------:R-:W-:-:S04]  /*0870*/  FFMA R12, R17, R15, R2 ;  /* 0x0000000f110c7223 */ /* 0x000fc80000000002 */
[----:B------:R-:W-:-:S04]  /*0880*/  FFMA R13, R13, R12, R0 ;  /* 0x0000000c0d0d7223 */ /* 0x000fc80000000000 */
        /* <DEDUP_REMOVED lines=36> */
.L_x_154:
[----:B------:R-:W-:-:S04]  /*0ad0*/  LOP3.LUT R0, R0, 0x80000000, RZ, 0xc0, !PT ;  /* 0x8000000000007812 */ /* 0x000fc800078ec0ff */
[----:B------:R-:W-:Y:S01]  /*0ae0*/  LOP3.LUT R0, R0, 0x7f800000, RZ, 0xfc, !PT ;  /* 0x7f80000000007812 */ /* 0x000fe200078efcff */
[----:B------:R-:W-:Y:S06]  /*0af0*/  BRA `(.L_x_155) ;  /* 0x0000000000047947 */ /* 0x000fec0003800000 */
.L_x_153:
[----:B------:R-:W-:-:S07]  /*0b00*/  LEA R0, R9, R0, 0x17 ;  /* 0x0000000009007211 */ /* 0x000fce00078eb8ff */
.L_x_155:
[----:B------:R-:W-:Y:S05]  /*0b10*/  BSYNC.RECONVERGENT B3 ;  /* 0x0000000000037941 */ /* 0x000fea0003800200 */
.L_x_152:
[----:B------:R-:W-:Y:S05]  /*0b20*/  BRA `(.L_x_156) ;  /* 0x0000000000207947 */ /* 0x000fea0003800000 */
.L_x_151:
[----:B------:R-:W-:-:S04]  /*0b30*/  LOP3.LUT R0, R11, 0x80000000, R2, 0x48, !PT ;  /* 0x800000000b007812 */ /* 0x000fc800078e4802 */
[----:B------:R-:W-:Y:S01]  /*0b40*/  LOP3.LUT R0, R0, 0x7f800000, RZ, 0xfc, !PT ;  /* 0x7f80000000007812 */ /* 0x000fe200078efcff */
[----:B------:R-:W-:Y:S06]  /*0b50*/  BRA `(.L_x_156) ;  /* 0x0000000000147947 */ /* 0x000fec0003800000 */
.L_x_150:
[----:B------:R-:W-:Y:S01]  /*0b60*/  LOP3.LUT R0, R11, 0x80000000, R2, 0x48, !PT ;  /* 0x800000000b007812 */ /* 0x000fe200078e4802 */
[----:B------:R-:W-:Y:S06]  /*0b70*/  BRA `(.L_x_156) ;  /* 0x00000000000c7947 */ /* 0x000fec0003800000 */
.L_x_149:
[----:B------:R-:W0:Y:S01]  /*0b80*/  MUFU.RSQ R0, -QNAN ;  /* 0xffc0000000007908 */ /* 0x000e220000001400 */
[----:B------:R-:W-:Y:S05]  /*0b90*/  BRA `(.L_x_156) ;  /* 0x0000000000047947 */ /* 0x000fea0003800000 */
.L_x_148:
[----:B------:R-:W-:-:S07]  /*0ba0*/  FADD.FTZ R0, R2, R5 ;  /* 0x0000000502007221 */ /* 0x000fce0000010000 */
.L_x_156:
[----:B------:R-:W-:Y:S05]  /*0bb0*/  BSYNC.RECONVERGENT B2 ;  /* 0x0000000000027941 */ /* 0x000fea0003800200 */
.L_x_146:
[----:B------:R-:W-:-:S04]  /*0bc0*/  IMAD.MOV.U32 R9, RZ, RZ, 0x0 ;  /* 0x00000000ff097424 */ /* 0x000fc800078e00ff */
[----:B0-----:R-:W-:Y:S05]  /*0bd0*/  RET.REL.NODEC R8 `(_Z16_2D_to_1D_kernelPbP6float2S1_S1_j) ;  /* 0xfffffff408087950 */ /* 0x001fea0003c3ffff */
.L_x_157:
        /* <DEDUP_REMOVED lines=10> */
.L_x_330:


//--------------------- .text._Z16_2D_to_1D_kernelP6float2S0_S0_j --------------------------
	.section	.text._Z16_2D_to_1D_kernelP6float2S0_S0_j,"ax",@progbits
	.align	128
        .global         _Z16_2D_to_1D_kernelP6float2S0_S0_j
        .type           _Z16_2D_to_1D_kernelP6float2S0_S0_j,@function
        .size           _Z16_2D_to_1D_kernelP6float2S0_S0_j,(.L_x_331 - _Z16_2D_to_1D_kernelP6float2S0_S0_j)
        .other          _Z16_2D_to_1D_kernelP6float2S0_S0_j,@"STO_CUDA_ENTRY STV_DEFAULT"
_Z16_2D_to_1D_kernelP6float2S0_S0_j:
.text._Z16_2D_to_1D_kernelP6float2S0_S0_j:
[----:B------:R-:W-:Y:S01]  /*0000*/  LDC R1, c[0x0][0x37c] ;  /* 0x0000df00ff017b82 */ /* 0x000fe20000000800 */
[----:B------:R-:W0:Y:S01]  /*0010*/  S2R R0, SR_CTAID.X ;  /* 0x0000000000007919 */ /* 0x000e220000002500 */
[----:B------:R-:W1:Y:S06]  /*0020*/  LDCU UR4, c[0x0][0x398] ;  /* 0x00007300ff0477ac */ /* 0x000e6c0008000800 */
[----:B------:R-:W2:Y:S01]  /*0030*/  LDC.64 R2, c[0x0][0x388] ;  /* 0x0000e200ff027b82 */ /* 0x000ea20000000a00 */
[----:B------:R-:W0:Y:S01]  /*0040*/  S2R R5, SR_TID.X ;  /* 0x0000000000057919 */ /* 0x000e220000002100 */
[----:B------:R-:W3:Y:S01]  /*0050*/  LDCU.64 UR6, c[0x0][0x358] ;  /* 0x00006b00ff0677ac */ /* 0x000ee20008000a00 */
[----:B------:R-:W4:Y:S01]  /*0060*/  S2R R4, SR_CTAID.Y ;  /* 0x0000000000047919 */ /* 0x000f220000002600 */
[----:B------:R-:W4:Y:S01]  /*0070*/  S2R R7, SR_TID.Y ;  /* 0x0000000000077919 */ /* 0x000f220000002200 */
[----:B0-----:R-:W-:-:S02]  /*0080*/  IMAD R0, R0, 0x20, R5 ;  /* 0x0000002000007824 */ /* 0x001fc400078e0205 */
[----:B----4-:R-:W-:Y:S02]  /*0090*/  IMAD R5, R4, 0x20, R7 ;  /* 0x0000002004057824 */ /* 0x010fe400078e0207 */
[----:B------:R-:W0:Y:S02]  /*00a0*/  LDC.64 R6, c[0x0][0x380] ;  /* 0x0000e000ff067b82 */ /* 0x000e240000000a00 */
[C---:B-1----:R-:W-:Y:S02]  /*00b0*/  IMAD R4, R0.reuse, UR4, R5 ;  /* 0x0000000400047c24 */ /* 0x042fe4000f8e0205 */
[----:B------:R-:W-:-:S04]  /*00c0*/  IMAD R5, R0, UR4, -R0 ;  /* 0x0000000400057c24 */ /* 0x000fc8000f8e0a00 */
[----:B------:R-:W-:-:S04]  /*00d0*/  IMAD.IADD R5, R4, 0x1, R5 ;  /* 0x0000000104057824 */ /* 0x000fc800078e0205 */
[----:B--2---:R-:W-:-:S06]  /*00e0*/  IMAD.WIDE.U32 R2, R5, 0x8, R2 ;  /* 0x0000000805027825 */ /* 0x004fcc00078e0002 */
[----:B---3--:R-:W2:Y:S01]  /*00f0*/  LDG.E.64 R2, desc[UR6][R2.64] ;  /* 0x0000000602027981 */ /* 0x008ea2000c1e1b00 */
[----:B0-----:R-:W-:-:S06]  /*0100*/  IMAD.WIDE.U32 R6, R4, 0x8, R6 ;  /* 0x0000000804067825 */ /* 0x001fcc00078e0006 */
[----:B------:R-:W5:Y:S01]  /*0110*/  LDG.E.64 R6, desc[UR6][R6.64] ;  /* 0x0000000606067981 */ /* 0x000f62000c1e1b00 */
        /* <DEDUP_REMOVED lines=12> */
[----:B-----5:R-:W-:Y:S05]  /*01e0*/  CALL.REL.NOINC `($__internal_8_$__cuda_sm3x_div_rn_noftz_f32_slowpath) ;  /* 0x0000000000c07944 */ /* 0x020fea0003c00000 */
[----:B------:R-:W-:-:S07]  /*01f0*/  MOV R8, R0 ;  /* 0x0000000000087202 */ /* 0x000fce0000000f00 */
.L_x_159:
[----:B------:R-:W-:Y:S05]  /*0200*/  BSYNC.RECONVERGENT B0 ;  /* 0x0000000000007941 */ /* 0x000fea0003800200 */
.L_x_158:
        /* <DEDUP_REMOVED lines=11> */
[----:B-----5:R-:W-:Y:S05]  /*02c0*/  CALL.REL.NOINC `($__internal_8_$__cuda_sm3x_div_rn_noftz_f32_slowpath) ;  /* 0x0000000000887944 */ /* 0x020fea0003c00000 */
[----:B------:R-:W-:-:S07]  /*02d0*/  IMAD.MOV.U32 R9, RZ, RZ, R0 ;  /* 0x000000ffff097224 */ /* 0x000fce00078e0000 */
.L_x_161:
[----:B------:R-:W-:Y:S05]  /*02e0*/  BSYNC.RECONVERGENT B0 ;  /* 0x0000000000007941 */ /* 0x000fea0003800200 */
.L_x_160:
        /* <DEDUP_REMOVED lines=12> */
[----:B------:R-:W-:Y:S05]  /*03b0*/  CALL.REL.NOINC `($__internal_8_$__cuda_sm3x_div_rn_noftz_f32_slowpath) ;  /* 0x00000000004c7944 */ /* 0x000fea0003c00000 */
[----:B------:R-:W-:-:S07]  /*03c0*/  IMAD.MOV.U32 R2, RZ, RZ, R0 ;  /* 0x000000ffff027224 */ /* 0x000fce00078e0000 */
.L_x_163:
[----:B------:R-:W-:Y:S05]  /*03d0*/  BSYNC.RECONVERGENT B0 ;  /* 0x0000000000007941 */ /* 0x000fea0003800200 */
.L_x_162:
        /* <DEDUP_REMOVED lines=10> */
[----:B------:R-:W-:Y:S05]  /*0480*/  CALL.REL.NOINC `($__internal_8_$__cuda_sm3x_div_rn_noftz_f32_slowpath) ;  /* 0x0000000000187944 */ /* 0x000fea0003c00000 */
.L_x_165:
[----:B------:R-:W-:Y:S05]  /*0490*/  BSYNC.RECONVERGENT B0 ;  /* 0x0000000000007941 */ /* 0x000fea0003800200 */
.L_x_164:
[----:B------:R-:W0:Y:S01]  /*04a0*/  LDC.64 R2, c[0x0][0x390] ;  /* 0x0000e400ff027b82 */ /* 0x000e220000000a00 */
[----:B------:R-:W-:Y:S01]  /*04b0*/  FADD R7, R7, -R0 ;  /* 0x8000000007077221 */ /* 0x000fe20000000000 */
[----:B0-----:R-:W-:-:S05]  /*04c0*/  IMAD.WIDE.U32 R4, R4, 0x8, R2 ;  /* 0x0000000804047825 */ /* 0x001fca00078e0002 */
[----:B------:R-:W-:Y:S01]  /*04d0*/  STG.E.64 desc[UR6][R4.64], R6 ;  /* 0x0000000604007986 */ /* 0x000fe2000c101b06 */
[----:B------:R-:W-:Y:S05]  /*04e0*/  EXIT ;  /* 0x000000000000794d */ /* 0x000fea0003800000 */
        .weak           $__internal_8_$__cuda_sm3x_div_rn_noftz_f32_slowpath
        .type           $__internal_8_$__cuda_sm3x_div_rn_noftz_f32_slowpath,@function
        .size           $__internal_8_$__cuda_sm3x_div_rn_noftz_f32_slowpath,(.L_x_331 - $__internal_8_$__cuda_sm3x_div_rn_noftz_f32_slowpath)
$__internal_8_$__cuda_sm3x_div_rn_noftz_f32_slowpath:
[--C-:B------:R-:W-:Y:S01]  /*04f0*/  SHF.R.U32.HI R10, RZ, 0x17, R5.reuse ;  /* 0x00000017ff0a7819 */ /* 0x100fe20000011605 */
[----:B------:R-:W-:Y:S01]  /*0500*/  BSSY.RECONVERGENT B1, `(.L_x_166) ;  /* 0x0000063000017945 */ /* 0x000fe20003800200 */
[----:B------:R-:W-:Y:S01]  /*0510*/  SHF.R.U32.HI R0, RZ, 0x17, R2 ;  /* 0x00000017ff007819 */ /* 0x000fe20000011602 */
[----:B------:R-:W-:Y:S01]  /*0520*/  IMAD.MOV.U32 R11, RZ, RZ, R5 ;  /* 0x000000ffff0b7224 */ /* 0x000fe200078e0005 */
[----:B------:R-:W-:Y:S02]  /*0530*/  LOP3.LUT R10, R10, 0xff, RZ, 0xc0, !PT ;  /* 0x000000ff0a0a7812 */ /* 0x000fe400078ec0ff */
[----:B------:R-:W-:-:S03]  /*0540*/  LOP3.LUT R14, R0, 0xff, RZ, 0xc0, !PT ;  /* 0x000000ff000e7812 */ /* 0x000fc600078ec0ff */
[----:B------:R-:W-:Y:S01]  /*0550*/  VIADD R12, R10, 0xffffffff ;  /* 0xffffffff0a0c7836 */ /* 0x000fe20000000000 */
[----:B------:R-:W-:-:S04]  /*0560*/  IADD3 R0, PT, PT, R14, -0x1, RZ ;  /* 0xffffffff0e007810 */ /* 0x000fc80007ffe0ff */
        /* <DEDUP_REMOVED lines=23> */
[----:B------:R-:W-:Y:S02]  /*06e0*/  @!P0 IMAD.MOV.U32 R9, RZ, RZ, -0x40 ;  /* 0xffffffc0ff098424 */ /* 0x000fe400078e00ff */
[----:B------:R-:W-:Y:S01]  /*06f0*/  @!P0 FFMA R2, R2, 1.84467440737095516160e+19, RZ ;  /* 0x5f80000002028823 */ /* 0x000fe200000000ff */
[----:B------:R-:W-:Y:S01]  /*0700*/  @!P1 FFMA R11, R5, 1.84467440737095516160e+19, RZ ;  /* 0x5f800000050b9823 */ /* 0x000fe200000000ff */
[----:B------:R-:W-:-:S07]  /*0710*/  @!P1 VIADD R9, R9, 0x40 ;  /* 0x0000004009099836 */ /* 0x000fce0000000000 */
.L_x_167:
[----:B------:R-:W-:Y:S01]  /*0720*/  LEA R0, R10, 0xc0800000, 0x17 ;  /* 0xc08000000a007811 */ /* 0x000fe200078eb8ff */
[----:B------:R-:W-:Y:S03]  /*0730*/  BSSY.RECONVERGENT B2, `(.L_x_172) ;  /* 0x0000036000027945 */ /* 0x000fe60003800200 */
[----:B------:R-:W-:Y:S01]  /*0740*/  IADD3 R12, PT, PT, -R0, R11, RZ ;  /* 0x0000000b000c7210 */ /* 0x000fe20007ffe1ff */
[----:B------:R-:W-:-:S03]  /*0750*/  VIADD R11, R14, 0xffffff81 ;  /* 0xffffff810e0b7836 */ /* 0x000fc60000000000 */
[----:B------:R-:W0:Y:S01]  /*0760*/  MUFU.RCP R13, R12 ;  /* 0x0000000c000d7308 */ /* 0x000e220000001000 */
[----:B------:R-:W-:Y:S01]  /*0770*/  FADD.FTZ R15, -R12, -RZ ;  /* 0x800000ff0c0f7221 */ /* 0x000fe20000010100 */
[C---:B------:R-:W-:Y:S01]  /*0780*/  IMAD R0, R11.reuse, -0x800000, R2 ;  /* 0xff8000000b007824 */ /* 0x040fe200078e0202 */
[----:B------:R-:W-:-:S05]  /*0790*/  IADD3 R10, PT, PT, R11, 0x7f, -R10 ;  /* 0x0000007f0b0a7810 */ /* 0x000fca0007ffe80a */
[----:B------:R-:W-:Y:S02]  /*07a0*/  IMAD.IADD R9, R10, 0x1, R9 ;  /* 0x000000010a097824 */ /* 0x000fe400078e0209 */
        /* <DEDUP_REMOVED lines=9> */
[----:B------:R-:W-:-:S05]  /*0840*/  IADD3 R12, PT, PT, R2, R9, RZ ;  /* 0x00000009020c7210 */ /* 0x000fca0007ffe0ff */
        /* <DEDUP_REMOVED lines=16> */
[----:B------:R-:W-:Y:S02]  /*0950*/  ISETP.NE.AND P1, PT, R12, RZ, PT ;  /* 0x000000ff0c00720c */ /* 0x000fe40003f25270 */
[----:B------:R-:W-:-:S02]  /*0960*/  LOP3.LUT R10, R10, 0x800000, RZ, 0xfc, !PT ;  /* 0x008000000a0a7812 */ /* 0x000fc400078efcff */
[----:B------:R-:W-:Y:S02]  /*0970*/  IADD3 R12, PT, PT, -R12, RZ, RZ ;  /* 0x000000ff0c0c7210 */ /* 0x000fe40007ffe1ff */
[----:B------:R-:W-:Y:S02]  /*0980*/  SHF.L.U32 R11, R10, R11, RZ ;  /* 0x0000000b0a0b7219 */ /* 0x000fe400000006ff */
[----:B------:R-:W-:Y:S02]  /*0990*/  FSETP.NEU.FTZ.AND P0, PT, R2, R9, PT ;  /* 0x000000090200720b */ /* 0x000fe40003f1d000 */
[----:B------:R-:W-:Y:S02]  /*09a0*/  SEL R9, R12, RZ, P2 ;  /* 0x000000ff0c097207 */ /* 0x000fe40001000000 */
[----:B------:R-:W-:Y:S02]  /*09b0*/  ISETP.NE.AND P1, PT, R11, RZ, P1 ;  /* 0x000000ff0b00720c */ /* 0x000fe40000f25270 */
[----:B------:R-:W-:-:S02]  /*09c0*/  SHF.R.U32.HI R9, RZ, R9, R10 ;  /* 0x00000009ff097219 */ /* 0x000fc4000001160a */
[----:B------:R-:W-:Y:S02]  /*09d0*/  PLOP3.LUT P0, PT, P0, P1, PT, 0xf8, 0x8f ;  /* 0x00000000008f781c */ /* 0x000fe40000703f70 */
[----:B------:R-:W-:Y:S02]  /*09e0*/  SHF.R.U32.HI R11, RZ, 0x1, R9 ;  /* 0x00000001ff0b7819 */ /* 0x000fe40000011609 */
[----:B------:R-:W-:-:S04]  /*09f0*/  SEL R2, RZ, 0x1, !P0 ;  /* 0x00000001ff027807 */ /* 0x000fc80004000000 */
[----:B------:R-:W-:-:S04]  /*0a00*/  LOP3.LUT R2, R2, 0x1, R11, 0xf8, !PT ;  /* 0x0000000102027812 */ /* 0x000fc800078ef80b */
[----:B------:R-:W-:-:S05]  /*0a10*/  LOP3.LUT R2, R2, R9, RZ, 0xc0, !PT ;  /* 0x0000000902027212 */ /* 0x000fca00078ec0ff */
[----:B------:R-:W-:-:S05]  /*0a20*/  IMAD.IADD R11, R11, 0x1, R2 ;  /* 0x000000010b0b7824 */ /* 0x000fca00078e0202 */
[----:B------:R-:W-:Y:S01]  /*0a30*/  LOP3.LUT R0, R11, R0, RZ, 0xfc, !PT ;  /* 0x000000000b007212 */ /* 0x000fe200078efcff */
[----:B------:R-:W-:Y:S06]  /*0a40*/  BRA `(.L_x_175) ;  /* 0x0000000000107947 */ /* 0x000fec0003800000 */
.L_x_174:
[----:B------:R-:W-:-:S04]  /*0a50*/  LOP3.LUT R0, R0, 0x80000000, RZ, 0xc0, !PT ;  /* 0x8000000000007812 */ /* 0x000fc800078ec0ff */
[----:B------:R-:W-:Y:S01]  /*0a60*/  LOP3.LUT R0, R0, 0x7f800000, RZ, 0xfc, !PT ;  /* 0x7f80000000007812 */ /* 0x000fe200078efcff */
[----:B------:R-:W-:Y:S06]  /*0a70*/  BRA `(.L_x_175) ;  /* 0x0000000000047947 */ /* 0x000fec0003800000 */
.L_x_173:
[----:B------:R-:W-:-:S07]  /*0a80*/  IMAD R0, R9, 0x800000, R0 ;  /* 0x0080000009007824 */ /* 0x000fce00078e0200 */
.L_x_175:
[----:B------:R-:W-:Y:S05]  /*0a90*/  BSYNC.RECONVERGENT B2 ;  /* 0x0000000000027941 */ /* 0x000fea0003800200 */
.L_x_172:
[----:B------:R-:W-:Y:S05]  /*0aa0*/  BRA `(.L_x_176) ;  /* 0x0000000000207947 */ /* 0x000fea0003800000 */
.L_x_171:
[----:B------:R-:W-:-:S04]  /*0ab0*/  LOP3.LUT R0, R11, 0x80000000, R2, 0x48, !PT ;  /* 0x800000000b007812 */ /* 0x000fc800078e4802 */
[----:B------:R-:W-:Y:S01]  /*0ac0*/  LOP3.LUT R0, R0, 0x7f800000, RZ, 0xfc, !PT ;  /* 0x7f80000000007812 */ /* 0x000fe200078efcff */
[----:B------:R-:W-:Y:S06]  /*0ad0*/  BRA `(.L_x_176) ;  /* 0x0000000000147947 */ /* 0x000fec0003800000 */
.L_x_170:
[----:B------:R-:W-:Y:S01]  /*0ae0*/  LOP3.LUT R0, R11, 0x80000000, R2, 0x48, !PT ;  /* 0x800000000b007812 */ /* 0x000fe200078e4802 */
[----:B------:R-:W-:Y:S06]  /*0af0*/  BRA `(.L_x_176) ;  /* 0x00000000000c7947 */ /* 0x000fec0003800000 */
.L_x_169:
[----:B------:R-:W0:Y:S01]  /*0b00*/  MUFU.RSQ R0, -QNAN ;  /* 0xffc0000000007908 */ /* 0x000e220000001400 */
[----:B------:R-:W-:Y:S05]  /*0b10*/  BRA `(.L_x_176) ;  /* 0x0000000000047947 */ /* 0x000fea0003800000 */
.L_x_168:
[----:B------:R-:W-:-:S07]  /*0b20*/  FADD.FTZ R0, R2, R5 ;  /* 0x0000000502007221 */ /* 0x000fce0000010000 */
.L_x_176:
[----:B------:R-:W-:Y:S05]  /*0b30*/  BSYNC.RECONVERGENT B1 ;  /* 0x0000000000017941 */ /* 0x000fea0003800200 */
.L_x_166:
[----:B------:R-:W-:-:S04]  /*0b40*/  HFMA2 R9, -RZ, RZ, 0, 0 ;  /* 0x00000000ff097431 */ /* 0x000fc800000001ff */
[----:B0-----:R-:W-:Y:S05]  /*0b50*/  RET.REL.NODEC R8 `(_Z16_2D_to_1D_kernelP6float2S0_S0_j) ;  /* 0xfffffff408287950 */ /* 0x001fea0003c3ffff */
.L_x_177:
        /* <DEDUP_REMOVED lines=10> */
.L_x_331:


//--------------------- .text._Z21set_alpha_beta_kernelP6float2S0_ --------------------------
	.section	.text._Z21set_alpha_beta_kernelP6float2S0_,"ax",@progbits
	.align	128
        .global         _Z21set_alpha_beta_kernelP6float2S0_
        .type           _Z21set_alpha_beta_kernelP6float2S0_,@function
        .size           _Z21set_alpha_beta_kernelP6float2S0_,(.L_x_349 - _Z21set_alpha_beta_kernelP6float2S0_)
        .other          _Z21set_alpha_beta_kernelP6float2S0_,@"STO_CUDA_ENTRY STV_DEFAULT"
_Z21set_alpha_beta_kernelP6float2S0_:
.text._Z21set_alpha_beta_kernelP6float2S0_:
[----:B------:R-:W-:Y:S01]  /*0000*/  LDC R1, c[0x0][0x37c] ;  /* 0x0000df00ff017b82 */ /* 0x000fe20000000800 */
[----:B------:R-:W0:Y:S01]  /*0010*/  S2R R0, SR_CTAID.X ;  /* 0x0000000000007919 */ /* 0x000e220000002500 */
[----:B------:R-:W1:Y:S01]  /*0020*/  LDCU.64 UR4, c[0x0][0x358] ;  /* 0x00006b00ff0477ac */ /* 0x000e620008000a00 */
[----:B0-----:R-:W-:-:S13]  /*0030*/  ISETP.GT.AND P0, PT, R0, 0x1, PT ;  /* 0x000000010000780c */ /* 0x001fda0003f04270 */
[----:B-1----:R-:W-:Y:S05]  /*0040*/  @P0 BRA `(.L_x_178) ;  /* 0x0000000000300947 */ /* 0x002fea0003800000 */
[----:B------:R-:W-:-:S05]  /*0050*/  VIMNMX.U32 R0, PT, PT, R0, 0x2, PT ;  /* 0x0000000200007848 */ /* 0x000fca0003fe0000 */
[----:B------:R-:W-:-:S04]  /*0060*/  IMAD.SHL.U32 R0, R0, 0x4, RZ ;  /* 0x0000000400007824 */ /* 0x000fc800078e00ff */
[----:B------:R-:W0:Y:S02]  /*0070*/  LDC R2, c[0x2][R0] ;  /* 0x0080000000027b82 */ /* 0x000e240000000800 */
[----:B0-----:R-:W-:-:S04]  /*0080*/  SHF.R.S32.HI R3, RZ, 0x1f, R2 ;  /* 0x0000001fff037819 */ /* 0x001fc80000011402 */
.L_x_315:
[----:B------:R-:W-:Y:S05]  /*0090*/  BRX R2 -0xa0                                                                                (*"BRANCH_TARGETS .L_x_316,.L_x_317,.L_x_318"*) ;  /* 0xfffffffc02d87949 */ /* 0x000fea000383ffff */
.L_x_317:
[----:B------:R-:W0:Y:S02]  /*00a0*/  LDC.64 R2, c[0x0][0x380] ;  /* 0x0000e000ff027b82 */ /* 0x000e240000000a00 */
[----:B0-----:R-:W-:Y:S01]  /*00b0*/  STG.E desc[UR4][R2.64+0x4], RZ ;  /* 0x000004ff02007986 */ /* 0x001fe2000c101904 */
[----:B------:R-:W-:Y:S05]  /*00c0*/  EXIT ;  /* 0x000000000000794d */ /* 0x000fea0003800000 */
.L_x_316:
[----:B------:R-:W0:Y:S01]  /*00d0*/  LDC.64 R2, c[0x0][0x380] ;  /* 0x0000e000ff027b82 */ /* 0x000e220000000a00 */
[----:B------:R-:W-:-:S05]  /*00e0*/  IMAD.MOV.U32 R5, RZ, RZ, 0x3f800000 ;  /* 0x3f800000ff057424 */ /* 0x000fca00078e00ff */
[----:B0-----:R-:W-:Y:S01]  /*00f0*/  STG.E desc[UR4][R2.64], R5 ;  /* 0x0000000502007986 */ /* 0x001fe2000c101904 */
[----:B------:R-:W-:Y:S05]  /*0100*/  EXIT ;  /* 0x000000000000794d */ /* 0x000fea0003800000 */
.L_x_178:
[----:B------:R-:W-:-:S05]  /*0110*/  IMAD.MOV.U32 R3, RZ, RZ, -0x2 ;  /* 0xfffffffeff037424 */ /* 0x000fca00078e00ff */
[----:B------:R-:W-:-:S05]  /*0120*/  VIADDMNMX.U32 R0, R0, R3, 0x2, PT ;  /* 0x0000000200007446 */ /* 0x000fca0003800003 */
[----:B------:R-:W-:-:S04]  /*0130*/  IMAD.SHL.U32 R0, R0, 0x4, RZ ;  /* 0x0000000400007824 */ /* 0x000fc800078e00ff */
[----:B------:R-:W0:Y:S02]  /*0140*/  LDC R2, c[0x2][R0+0xc] ;  /* 0x0080030000027b82 */ /* 0x000e240000000800 */
[----:B0-----:R-:W-:-:S04]  /*0150*/  SHF.R.S32.HI R3, RZ, 0x1f, R2 ;  /* 0x0000001fff037819 */ /* 0x001fc80000011402 */
.L_x_319:
[----:B------:R-:W-:Y:S05]  /*0160*/  BRX R2 -0x170                                                                               (*"BRANCH_TARGETS .L_x_320,.L_x_321,.L_x_318"*) ;  /* 0xfffffffc02a47949 */ /* 0x000fea000383ffff */
.L_x_321:
[----:B------:R-:W0:Y:S02]  /*0170*/  LDC.64 R2, c[0x0][0x388] ;  /* 0x0000e200ff027b82 */ /* 0x000e240000000a00 */
[----:B0-----:R-:W-:Y:S01]  /*0180*/  STG.E desc[UR4][R2.64+0x4], RZ ;  /* 0x000004ff02007986 */ /* 0x001fe2000c101904 */
[----:B------:R-:W-:Y:S05]  /*0190*/  EXIT ;  /* 0x000000000000794d */ /* 0x000fea0003800000 */
.L_x_320:
[----:B------:R-:W0:Y:S02]  /*01a0*/  LDC.64 R2, c[0x0][0x388] ;  /* 0x0000e200ff027b82 */ /* 0x000e240000000a00 */
[----:B0-----:R0:W-:Y:S02]  /*01b0*/  STG.E desc[UR4][R2.64], RZ ;  /* 0x000000ff02007986 */ /* 0x0011e4000c101904 */
.L_x_318:
[----:B------:R-:W-:Y:S05]  /*01c0*/  EXIT ;  /* 0x000000000000794d */ /* 0x000fea0003800000 */
.L_x_179:
        /* <DEDUP_REMOVED lines=11> */
.L_x_349:


//--------------------- .text._Z29residual_normalization_kernelP6float2PfS0_ --------------------------
	.section	.text._Z29residual_normalization_kernelP6float2PfS0_,"ax",@progbits
	.align	128
        .global         _Z29residual_normalization_kernelP6float2PfS0_
        .type           _Z29residual_normalization_kernelP6float2PfS0_,@function
        .size           _Z29residual_normalization_kernelP6float2PfS0_,(.L_x_332 - _Z29residual_normalization_kernelP6float2PfS0_)
        .other          _Z29residual_normalization_kernelP6float2PfS0_,@"STO_CUDA_ENTRY STV_DEFAULT"
_Z29residual_normalization_kernelP6float2PfS0_:
.text._Z29residual_normalization_kernelP6float2PfS0_:
[----:B------:R-:W-:Y:S01]  /*0000*/  LDC R1, c[0x0][0x37c] ;  /* 0x0000df00ff017b82 */ /* 0x000fe20000000800 */
[----:B------:R-:W0:Y:S07]  /*0010*/  S2R R5, SR_TID.X ;  /* 0x0000000000057919 */ /* 0x000e2e0000002100 */
[----:B------:R-:W1:Y:S01]  /*0020*/  LDC.64 R8, c[0x0][0x388] ;  /* 0x0000e200ff087b82 */ /* 0x000e620000000a00 */
[----:B------:R-:W1:Y:S07]  /*0030*/  LDCU.64 UR4, c[0x0][0x358] ;  /* 0x00006b00ff0477ac */ /* 0x000e6e0008000a00 */
[----:B------:R-:W0:Y:S08]  /*0040*/  S2UR UR6, SR_CTAID.X ;  /* 0x00000000000679c3 */ /* 0x000e300000002500 */
[----:B------:R-:W0:Y:S08]  /*0050*/  LDC R6, c[0x0][0x360] ;  /* 0x0000d800ff067b82 */ /* 0x000e300000000800 */
[----:B------:R-:W2:Y:S01]  /*0060*/  LDC.64 R2, c[0x0][0x380] ;  /* 0x0000e000ff027b82 */ /* 0x000ea20000000a00 */
[----:B-1----:R-:W3:Y:S01]  /*0070*/  LDG.E R7, desc[UR4][R8.64] ;  /* 0x0000000408077981 */ /* 0x002ee2000c1e1900 */
[----:B0-----:R-:W-:-:S04]  /*0080*/  IMAD R6, R6, UR6, R5 ;  /* 0x0000000606067c24 */ /* 0x001fc8000f8e0205 */
[----:B--2---:R-:W-:-:S06]  /*0090*/  IMAD.WIDE.U32 R2, R6, 0x8, R2 ;  /* 0x0000000806027825 */ /* 0x004fcc00078e0002 */
[----:B------:R-:W2:Y:S01]  /*00a0*/  LDG.E.64 R2, desc[UR4][R2.64] ;  /* 0x0000000402027981 */ /* 0x000ea2000c1e1b00 */
[----:B------:R-:W-:Y:S01]  /*00b0*/  BSSY.RECONVERGENT B0, `(.L_x_180) ;  /* 0x000000d000007945 */ /* 0x000fe20003800200 */
[----:B---3--:R-:W0:Y:S02]  /*00c0*/  MUFU.RCP R0, R7 ;  /* 0x0000000700007308 */ /* 0x008e240000001000 */
[----:B0-----:R-:W-:-:S04]  /*00d0*/  FFMA R5, -R7, R0, 1 ;  /* 0x3f80000007057423 */ /* 0x001fc80000000100 */
[----:B------:R-:W-:Y:S02]  /*00e0*/  FFMA R5, R0, R5, R0 ;  /* 0x0000000500057223 */ /* 0x000fe40000000000 */
[----:B--2---:R-:W0:Y:S02]  /*00f0*/  FCHK P0, R2, R7 ;  /* 0x0000000702007302 */ /* 0x004e240000000000 */
[----:B------:R-:W-:-:S04]  /*0100*/  FFMA R4, R2, R5, RZ ;  /* 0x0000000502047223 */ /* 0x000fc800000000ff */
[----:B------:R-:W-:-:S04]  /*0110*/  FFMA R0, -R7, R4, R2 ;  /* 0x0000000407007223 */ /* 0x000fc80000000102 */
[----:B------:R-:W-:Y:S01]  /*0120*/  FFMA R4, R5, R0, R4 ;  /* 0x0000000005047223 */ /* 0x000fe20000000004 */
[----:B0-----:R-:W-:Y:S06]  /*0130*/  @!P0 BRA `(.L_x_181) ;  /* 0x0000000000108947 */ /* 0x001fec0003800000 */
[----:B------:R-:W-:Y:S01]  /*0140*/  IMAD.MOV.U32 R5, RZ, RZ, R7 ;  /* 0x000000ffff057224 */ /* 0x000fe200078e0007 */
[----:B------:R-:W-:-:S07]  /*0150*/  MOV R8, 0x170 ;  /* 0x0000017000087802 */ /* 0x000fce0000000f00 */
[----:B------:R-:W-:Y:S05]  /*0160*/  CALL.REL.NOINC `($__internal_9_$__cuda_sm3x_div_rn_noftz_f32_slowpath) ;  /* 0x0000000000547944 */ /* 0x000fea0003c00000 */
[----:B------:R-:W-:-:S07]  /*0170*/  IMAD.MOV.U32 R4, RZ, RZ, R0 ;  /* 0x000000ffff047224 */ /* 0x000fce00078e0000 */
.L_x_181:
[----:B------:R-:W-:Y:S05]  /*0180*/  BSYNC.RECONVERGENT B0 ;  /* 0x0000000000007941 */ /* 0x000fea0003800200 */
.L_x_180:
        /* <DEDUP_REMOVED lines=10> */
[----:B------:R-:W-:Y:S01]  /*0230*/  MOV R8, 0x260 ;  /* 0x0000026000087802 */ /* 0x000fe20000000f00 */
[----:B------:R-:W-:-:S07]  /*0240*/  IMAD.MOV.U32 R5, RZ, RZ, R7 ;  /* 0x000000ffff057224 */ /* 0x000fce00078e0007 */
[----:B------:R-:W-:Y:S05]  /*0250*/  CALL.REL.NOINC `($__internal_9_$__cuda_sm3x_div_rn_noftz_f32_slowpath) ;  /* 0x0000000000187944 */ /* 0x000fea0003c00000 */
[----:B------:R-:W-:-:S07]  /*0260*/  IMAD.MOV.U32 R5, RZ, RZ, R0 ;  /* 0x000000ffff057224 */ /* 0x000fce00078e0000 */
.L_x_183:
[----:B------:R-:W-:Y:S05]  /*0270*/  BSYNC.RECONVERGENT B0 ;  /* 0x0000000000007941 */ /* 0x000fea0003800200 */
.L_x_182:
[----:B------:R-:W0:Y:S02]  /*0280*/  LDC.64 R2, c[0x0][0x390] ;  /* 0x0000e400ff027b82 */ /* 0x000e240000000a00 */
[----:B0-----:R-:W-:-:S05]  /*0290*/  IMAD.WIDE.U32 R6, R6, 0x8, R2 ;  /* 0x0000000806067825 */ /* 0x001fca00078e0002 */
[----:B------:R-:W-:Y:S01]  /*02a0*/  STG.E.64 desc[UR4][R6.64], R4 ;  /* 0x0000000406007986 */ /* 0x000fe2000c101b04 */
[----:B------:R-:W-:Y:S05]  /*02b0*/  EXIT ;  /* 0x000000000000794d */ /* 0x000fea0003800000 */
        .weak           $__internal_9_$__cuda_sm3x_div_rn_noftz_f32_slowpath
        .type           $__internal_9_$__cuda_sm3x_div_rn_noftz_f32_slowpath,@function
        .size           $__internal_9_$__cuda_sm3x_div_rn_noftz_f32_slowpath,(.L_x_332 - $__internal_9_$__cuda_sm3x_div_rn_noftz_f32_slowpath)
$__internal_9_$__cuda_sm3x_div_rn_noftz_f32_slowpath:
[----:B------:R-:W-:Y:S01]  /*02c0*/  SHF.R.U32.HI R9, RZ, 0x17, R5 ;  /* 0x00000017ff097819 */ /* 0x000fe20000011605 */
[----:B------:R-:W-:Y:S01]  /*02d0*/  BSSY.RECONVERGENT B1, `(.L_x_184) ;  /* 0x0000062000017945 */ /* 0x000fe20003800200 */
        /* <DEDUP_REMOVED lines=32> */
.L_x_185:
[----:B------:R-:W-:Y:S01]  /*04e0*/  LEA R0, R14, 0xc0800000, 0x17 ;  /* 0xc08000000e007811 */ /* 0x000fe200078eb8ff */
[----:B------:R-:W-:Y:S04]  /*04f0*/  BSSY.RECONVERGENT B2, `(.L_x_190) ;  /* 0x0000036000027945 */ /* 0x000fe80003800200 */
[----:B------:R-:W-:Y:S02]  /*0500*/  IMAD.IADD R10, R5, 0x1, -R0 ;  /* 0x00000001050a7824 */ /* 0x000fe400078e0a00 */
[----:B------:R-:W-:Y:S02]  /*0510*/  VIADD R5, R12, 0xffffff81 ;  /* 0xffffff810c057836 */ /* 0x000fe40000000000 */
[----:B------:R0:W1:Y:S01]  /*0520*/  MUFU.RCP R11, R10 ;  /* 0x0000000a000b7308 */ /* 0x0000620000001000 */
[----:B------:R-:W-:Y:S01]  /*0530*/  FADD.FTZ R13, -R10, -RZ ;  /* 0x800000ff0a0d7221 */ /* 0x000fe20000010100 */
[C---:B------:R-:W-:Y:S01]  /*0540*/  IMAD R0, R5.reuse, -0x800000, R2 ;  /* 0xff80000005007824 */ /* 0x040fe200078e0202 */
[----:B0-----:R-:W-:-:S05]  /*0550*/  IADD3 R10, PT, PT, R5, 0x7f, -R14 ;  /* 0x0000007f050a7810 */ /* 0x001fca0007ffe80e */
[----:B------:R-:W-:Y:S02]  /*0560*/  IMAD.IADD R9, R10, 0x1, R9 ;  /* 0x000000010a097824 */ /* 0x000fe400078e0209 */
        /* <DEDUP_REMOVED lines=21> */
[----:B------:R-:W-:Y:S02]  /*06c0*/  VIADD R10, R11, 0x20 ;  /* 0x000000200b0a7836 */ /* 0x000fe40000000000 */
[-CC-:B------:R-:W-:Y:S01]  /*06d0*/  FFMA.RM R5, R15, R13.reuse, R12.reuse ;  /* 0x0000000d0f057223 */ /* 0x180fe2000000400c */
[----:B------:R-:W-:Y:S02]  /*06e0*/  ISETP.NE.AND P2, PT, R11, RZ, PT ;  /* 0x000000ff0b00720c */ /* 0x000fe40003f45270 */
[----:B------:R-:W-:Y:S01]  /*06f0*/  LOP3.LUT R9, R2, 0x7fffff, RZ, 0xc0, !PT ;  /* 0x007fffff02097812 */ /* 0x000fe200078ec0ff */
[----:B------:R-:W-:Y:S01]  /*0700*/  FFMA.RP R2, R15, R13, R12 ;  /* 0x0000000d0f027223 */ /* 0x000fe2000000800c */
[----:B------:R-:W-:Y:S01]  /*0710*/  ISETP.NE.AND P1, PT, R11, RZ, PT ;  /* 0x000000ff0b00720c */ /* 0x000fe20003f25270 */
[----:B------:R-:W-:Y:S01]  /*0720*/  IMAD.MOV R11, RZ, RZ, -R11 ;  /* 0x000000ffff0b7224 */ /* 0x000fe200078e0a0b */
        /* <DEDUP_REMOVED lines=14> */
.L_x_192:
[----:B------:R-:W-:-:S04]  /*0810*/  LOP3.LUT R0, R0, 0x80000000, RZ, 0xc0, !PT ;  /* 0x8000000000007812 */ /* 0x000fc800078ec0ff */
[----:B------:R-:W-:Y:S01]  /*0820*/  LOP3.LUT R0, R0, 0x7f800000, RZ, 0xfc, !PT ;  /* 0x7f80000000007812 */ /* 0x000fe200078efcff */
[----:B------:R-:W-:Y:S06]  /*0830*/  BRA `(.L_x_193) ;  /* 0x0000000000047947 */ /* 0x000fec0003800000 */
.L_x_191:
[----:B------:R-:W-:-:S07]  /*0840*/  IMAD R0, R9, 0x800000, R0 ;  /* 0x0080000009007824 */ /* 0x000fce00078e0200 */
.L_x_193:
[----:B------:R-:W-:Y:S05]  /*0850*/  BSYNC.RECONVERGENT B2 ;  /* 0x0000000000027941 */ /* 0x000fea0003800200 */
.L_x_190:
[----:B------:R-:W-:Y:S05]  /*0860*/  BRA `(.L_x_194) ;  /* 0x0000000000207947 */ /* 0x000fea0003800000 */
.L_x_189:
[----:B------:R-:W-:-:S04]  /*0870*/  LOP3.LUT R0, R5, 0x80000000, R2, 0x48, !PT ;  /* 0x8000000005007812 */ /* 0x000fc800078e4802 */
[----:B------:R-:W-:Y:S01]  /*0880*/  LOP3.LUT R0, R0, 0x7f800000, RZ, 0xfc, !PT ;  /* 0x7f80000000007812 */ /* 0x000fe200078efcff */
[----:B------:R-:W-:Y:S06]  /*0890*/  BRA `(.L_x_194) ;  /* 0x0000000000147947 */ /* 0x000fec0003800000 */
.L_x_188:
[----:B------:R-:W-:Y:S01]  /*08a0*/  LOP3.LUT R0, R5, 0x80000000, R2, 0x48, !PT ;  /* 0x8000000005007812 */ /* 0x000fe200078e4802 */
[----:B------:R-:W-:Y:S06]  /*08b0*/  BRA `(.L_x_194) ;  /* 0x00000000000c7947 */ /* 0x000fec0003800000 */
.L_x_187:
[----:B------:R-:W0:Y:S01]  /*08c0*/  MUFU.RSQ R0, -QNAN ;  /* 0xffc0000000007908 */ /* 0x000e220000001400 */
[----:B------:R-:W-:Y:S05]  /*08d0*/  BRA `(.L_x_194) ;  /* 0x0000000000047947 */ /* 0x000fea0003800000 */
.L_x_186:
[----:B------:R-:W-:-:S07]  /*08e0*/  FADD.FTZ R0, R2, R5 ;  /* 0x0000000502007221 */ /* 0x000fce0000010000 */
.L_x_194:
[----:B------:R-:W-:Y:S05]  /*08f0*/  BSYNC.RECONVERGENT B1 ;  /* 0x0000000000017941 */ /* 0x000fea0003800200 */
.L_x_184:
[----:B------:R-:W-:-:S04]  /*0900*/  IMAD.MOV.U32 R9, RZ, RZ, 0x0 ;  /* 0x00000000ff097424 */ /* 0x000fc800078e00ff */
[----:B0-----:R-:W-:Y:S05]  /*0910*/  RET.REL.NODEC R8 `(_Z29residual_normalization_kernelP6float2PfS0_) ;  /* 0xfffffff408b87950 */ /* 0x001fea0003c3ffff */
.L_x_195:
        /* <DEDUP_REMOVED lines=14> */
.L_x_332:


//--------------------- .text._Z25_2D_to_1D_compared_kernelPbP6float2S1_S1_jj --------------------------
	.section	.text._Z25_2D_to_1D_compared_kernelPbP6float2S1_S1_jj,"ax",@progbits
	.align	128
        .global         _Z25_2D_to_1D_compared_kernelPbP6float2S1_S1_jj
        .type           _Z25_2D_to_1D_compared_kernelPbP6float2S1_S1_jj,@function
        .size           _Z25_2D_to_1D_compared_kernelPbP6float2S1_S1_jj,(.L_x_333 - _Z25_2D_to_1D_compared_kernelPbP6float2S1_S1_jj)
        .other          _Z25_2D_to_1D_compared_kernelPbP6float2S1_S1_jj,@"STO_CUDA_ENTRY STV_DEFAULT"
_Z25_2D_to_1D_compared_kernelPbP6float2S1_S1_jj:
.text._Z25_2D_to_1D_compared_kernelPbP6float2S1_S1_jj:
[----:B------:R-:W-:Y:S01]  /*0000*/  LDC R1, c[0x0][0x37c] ;  /* 0x0000df00ff017b82 */ /* 0x000fe20000000800 */
[----:B------:R-:W0:Y:S01]  /*0010*/  S2R R0, SR_CTAID.X ;  /* 0x0000000000007919 */ /* 0x000e220000002500 */
[----:B------:R-:W1:Y:S01]  /*0020*/  LDCU UR5, c[0x0][0x3a4] ;  /* 0x00007480ff0577ac */ /* 0x000e620008000800 */
[----:B------:R-:W0:Y:S01]  /*0030*/  S2R R3, SR_TID.X ;  /* 0x0000000000037919 */ /* 0x000e220000002100 */
[----:B------:R-:W2:Y:S01]  /*0040*/  S2R R2, SR_CTAID.Y ;  /* 0x0000000000027919 */ /* 0x000ea20000002600 */
[----:B------:R-:W2:Y:S01]  /*0050*/  S2R R5, SR_TID.Y ;  /* 0x0000000000057919 */ /* 0x000ea20000002200 */
[----:B-1----:R-:W-:Y:S01]  /*0060*/  ULEA UR4, UR5, 0xffffffff, 0x1 ;  /* 0xffffffff05047891 */ /* 0x002fe2000f8e08ff */
[----:B0-----:R-:W-:Y:S02]  /*0070*/  IMAD R0, R0, 0x20, R3 ;  /* 0x0000002000007824 */ /* 0x001fe400078e0203 */
[----:B--2---:R-:W-:-:S05]  /*0080*/  IMAD R3, R2, 0x20, R5 ;  /* 0x0000002002037824 */ /* 0x004fca00078e0205 */
[----:B------:R-:W-:-:S04]  /*0090*/  VIMNMX.U32 R2, PT, PT, R0, R3, !PT ;  /* 0x0000000300027248 */ /* 0x000fc80007fe0000 */
[----:B------:R-:W-:-:S13]  /*00a0*/  ISETP.GE.U32.AND P0, PT, R2, UR4, PT ;  /* 0x0000000402007c0c */ /* 0x000fda000bf06070 */
[----:B------:R-:W-:Y:S05]  /*00b0*/  @P0 EXIT ;  /* 0x000000000000094d */ /* 0x000fea0003800000 */
[----:B------:R-:W0:Y:S01]  /*00c0*/  LDCU.64 UR8, c[0x0][0x380] ;  /* 0x00007000ff0877ac */ /* 0x000e220008000a00 */
[----:B------:R-:W1:Y:S01]  /*00d0*/  LDC.64 R6, c[0x0][0x388] ;  /* 0x0000e200ff067b82 */ /* 0x000e620000000a00 */
[----:B------:R-:W-:Y:S01]  /*00e0*/  IMAD R8, R0, UR5, R3 ;  /* 0x0000000500087c24 */ /* 0x000fe2000f8e0203 */
[----:B------:R-:W2:Y:S04]  /*00f0*/  LDCU.64 UR6, c[0x0][0x358] ;  /* 0x00006b00ff0677ac */ /* 0x000ea80008000a00 */
[----:B0-----:R-:W-:Y:S01]  /*0100*/  IADD3 R2, P0, PT, R8, UR8, RZ ;  /* 0x0000000808027c10 */ /* 0x001fe2000ff1e0ff */
[----:B------:R-:W0:Y:S04]  /*0110*/  LDCU UR8, c[0x0][0x3a0] ;  /* 0x00007400ff0877ac */ /* 0x000e280008000800 */
[----:B------:R-:W-:-:S02]  /*0120*/  IMAD.X R3, RZ, RZ, UR9, P0 ;  /* 0x00000009ff037e24 */ /* 0x000fc400080e06ff */
[----:B-1----:R-:W-:-:S03]  /*0130*/  IMAD.WIDE.U32 R6, R8, 0x8, R6 ;  /* 0x0000000808067825 */ /* 0x002fc600078e0006 */
[----:B--2---:R-:W2:Y:S04]  /*0140*/  LDG.E.U8 R2, desc[UR6][R2.64] ;  /* 0x0000000602027981 */ /* 0x004ea8000c1e1100 */
[----:B------:R-:W3:Y:S01]  /*0150*/  LDG.E.64 R6, desc[UR6][R6.64] ;  /* 0x0000000606067981 */ /* 0x000ee2000c1e1b00 */
[----:B------:R-:W-:Y:S01]  /*0160*/  BSSY.RECONVERGENT B0, `(.L_x_196) ;  /* 0x0000044000007945 */ /* 0x000fe20003800200 */
[----:B0-----:R-:W-:Y:S01]  /*0170*/  ISETP.NE.AND P0, PT, R8, UR8, PT ;  /* 0x0000000808007c0c */ /* 0x001fe2000bf05270 */
[----:B------:R-:W-:Y:S01]  /*0180*/  IMAD R9, R0, UR5, -R0 ;  /* 0x0000000500097c24 */ /* 0x000fe2000f8e0a00 */
[----:B--2---:R-:W-:Y:S01]  /*0190*/  ISETP.NE.AND P1, PT, R2, RZ, PT ;  /* 0x000000ff0200720c */ /* 0x004fe20003f25270 */
[----:B---3--:R-:W-:-:S05]  /*01a0*/  FADD R5, -R6, 1 ;  /* 0x3f80000006057421 */ /* 0x008fca0000000100 */
[----:B------:R-:W-:Y:S01]  /*01b0*/  FSEL R4, R5, -R6, !P0 ;  /* 0x8000000605047208 */ /* 0x000fe20004000000 */
[----:B------:R-:W-:-:S06]  /*01c0*/  FADD R5, -R7, -RZ ;  /* 0x800000ff07057221 */ /* 0x000fcc0000000100 */
[----:B------:R-:W-:Y:S05]  /*01d0*/  @!P1 BRA `(.L_x_197) ;  /* 0x0000000000f09947 */ /* 0x000fea0003800000 */
[----:B------:R-:W0:Y:S01]  /*01e0*/  LDC.64 R2, c[0x0][0x390] ;  /* 0x0000e400ff027b82 */ /* 0x000e220000000a00 */
[----:B------:R-:W-:-:S05]  /*01f0*/  IADD3 R9, PT, PT, R8, R9, RZ ;  /* 0x0000000908097210 */ /* 0x000fca0007ffe0ff */
[----:B0-----:R-:W-:-:S06]  /*0200*/  IMAD.WIDE.U32 R2, R9, 0x8, R2 ;  /* 0x0000000809027825 */ /* 0x001fcc00078e0002 */
[----:B------:R-:W2:Y:S01]  /*0210*/  LDG.E.64 R2, desc[UR6][R2.64] ;  /* 0x0000000602027981 */ /* 0x000ea2000c1e1b00 */
[----:B------:R-:W-:Y:S01]  /*0220*/  I2FP.F32.U32 R5, UR4 ;  /* 0x0000000400057c45 */ /* 0x000fe20008201000 */
[----:B------:R-:W-:Y:S03]  /*0230*/  BSSY.RECONVERGENT B1, `(.L_x_198) ;  /* 0x000000c000017945 */ /* 0x000fe60003800200 */
        /* <DEDUP_REMOVED lines=9> */
[----:B------:R-:W-:Y:S05]  /*02d0*/  CALL.REL.NOINC `($__internal_10_$__cuda_sm3x_div_rn_noftz_f32_slowpath) ;  /* 0x0000000000c47944 */ /* 0x000fea0003c00000 */
[----:B------:R-:W-:-:S07]  /*02e0*/  IMAD.MOV.U32 R6, RZ, RZ, R0 ;  /* 0x000000ffff067224 */ /* 0x000fce00078e0000 */
.L_x_199:
[----:B------:R-:W-:Y:S05]  /*02f0*/  BSYNC.RECONVERGENT B1 ;  /* 0x0000000000017941 */ /* 0x000fea0003800200 */
.L_x_198:
        /* <DEDUP_REMOVED lines=11> */
[----:B------:R-:W-:Y:S05]  /*03b0*/  CALL.REL.NOINC `($__internal_10_$__cuda_sm3x_div_rn_noftz_f32_slowpath) ;  /* 0x00000000008c7944 */ /* 0x000fea0003c00000 */
[----:B------:R-:W-:-:S07]  /*03c0*/  IMAD.MOV.U32 R9, RZ, RZ, R0 ;  /* 0x000000ffff097224 */ /* 0x000fce00078e0000 */
.L_x_201:
[----:B------:R-:W-:Y:S05]  /*03d0*/  BSYNC.RECONVERGENT B1 ;  /* 0x0000000000017941 */ /* 0x000fea0003800200 */
.L_x_200:
[----:B------:R-:W0:Y:S01]  /*03e0*/  MUFU.RCP R0, R5 ;  /* 0x0000000500007308 */ /* 0x000e220000001000 */
[----:B------:R-:W-:Y:S01]  /*03f0*/  BSSY.RECONVERGENT B1, `(.L_x_202) ;  /* 0x000000d000017945 */ /* 0x000fe20003800200 */
[----:B------:R-:W-:-:S06]  /*0400*/  FADD R4, R4, R9 ;  /* 0x0000000904047221 */ /* 0x000fcc0000000000 */
        /* <DEDUP_REMOVED lines=9> */
[----:B------:R-:W-:Y:S05]  /*04a0*/  CALL.REL.NOINC `($__internal_10_$__cuda_sm3x_div_rn_noftz_f32_slowpath) ;  /* 0x0000000000507944 */ /* 0x000fea0003c00000 */
[----:B------:R-:W-:-:S07]  /*04b0*/  IMAD.MOV.U32 R2, RZ, RZ, R0 ;  /* 0x000000ffff027224 */ /* 0x000fce00078e0000 */
.L_x_203:
[----:B------:R-:W-:Y:S05]  /*04c0*/  BSYNC.RECONVERGENT B1 ;  /* 0x0000000000017941 */ /* 0x000fea0003800200 */
.L_x_202:
        /* <DEDUP_REMOVED lines=10> */
[----:B------:R-:W-:Y:S05]  /*0570*/  CALL.REL.NOINC `($__internal_10_$__cuda_sm3x_div_rn_noftz_f32_slowpath) ;  /* 0x00000000001c7944 */ /* 0x000fea0003c00000 */
.L_x_205:
[----:B------:R-:W-:Y:S05]  /*0580*/  BSYNC.RECONVERGENT B1 ;  /* 0x0000000000017941 */ /* 0x000fea0003800200 */
.L_x_204:
[----:B------:R-:W-:-:S07]  /*0590*/  FADD R5, -R7, R0 ;  /* 0x0000000007057221 */ /* 0x000fce0000000100 */
.L_x_197:
[----:B------:R-:W-:Y:S05]  /*05a0*/  BSYNC.RECONVERGENT B0 ;  /* 0x0000000000007941 */ /* 0x000fea0003800200 */
.L_x_196:
[----:B------:R-:W0:Y:S02]  /*05b0*/  LDC.64 R2, c[0x0][0x398] ;  /* 0x0000e600ff027b82 */ /* 0x000e240000000a00 */
[----:B0-----:R-:W-:-:S05]  /*05c0*/  IMAD.WIDE.U32 R8, R8, 0x8, R2 ;  /* 0x0000000808087825 */ /* 0x001fca00078e0002 */
[----:B------:R-:W-:Y:S01]  /*05d0*/  STG.E.64 desc[UR6][R8.64], R4 ;  /* 0x0000000408007986 */ /* 0x000fe2000c101b06 */
[----:B------:R-:W-:Y:S05]  /*05e0*/  EXIT ;  /* 0x000000000000794d */ /* 0x000fea0003800000 */
        .weak           $__internal_10_$__cuda_sm3x_div_rn_noftz_f32_slowpath
        .type           $__internal_10_$__cuda_sm3x_div_rn_noftz_f32_slowpath,@function
        .size           $__internal_10_$__cuda_sm3x_div_rn_noftz_f32_slowpath,(.L_x_333 - $__internal_10_$__cuda_sm3x_div_rn_noftz_f32_slowpath)
$__internal_10_$__cuda_sm3x_div_rn_noftz_f32_slowpath:
[----:B------:R-:W-:Y:S01]  /*05f0*/  SHF.R.U32.HI R9, RZ, 0x17, R5 ;  /* 0x00000017ff097819 */ /* 0x000fe20000011605 */
[----:B------:R-:W-:Y:S01]  /*0600*/  BSSY.RECONVERGENT B2, `(.L_x_206) ;  /* 0x0000063000027945 */ /* 0x000fe20003800200 */
[----:B------:R-:W-:Y:S02]  /*0610*/  SHF.R.U32.HI R0, RZ, 0x17, R2 ;  /* 0x00000017ff007819 */ /* 0x000fe40000011602 */
[----:B------:R-:W-:Y:S02]  /*0620*/  LOP3.LUT R16, R9, 0xff, RZ, 0xc0, !PT ;  /* 0x000000ff09107812 */ /* 0x000fe400078ec0ff */
[----:B------:R-:W-:Y:S02]  /*0630*/  LOP3.LUT R14, R0, 0xff, RZ, 0xc0, !PT ;  /* 0x000000ff000e7812 */ /* 0x000fe400078ec0ff */
[----:B------:R-:W-:Y:S01]  /*0640*/  MOV R11, R5 ;  /* 0x00000005000b7202 */ /* 0x000fe20000000f00 */
        /* <DEDUP_REMOVED lines=29> */
.L_x_207:
        /* <DEDUP_REMOVED lines=51> */
.L_x_214:
[----:B------:R-:W-:-:S04]  /*0b50*/  LOP3.LUT R0, R0, 0x80000000, RZ, 0xc0, !PT ;  /* 0x8000000000007812 */ /* 0x000fc800078ec0ff */
[----:B------:R-:W-:Y:S01]  /*0b60*/  LOP3.LUT R0, R0, 0x7f800000, RZ, 0xfc, !PT ;  /* 0x7f80000000007812 */ /* 0x000fe200078efcff */
[----:B------:R-:W-:Y:S06]  /*0b70*/  BRA `(.L_x_215) ;  /* 0x0000000000047947 */ /* 0x000fec0003800000 */
.L_x_213:
[----:B------:R-:W-:-:S07]  /*0b80*/  IMAD R0, R9, 0x800000, R0 ;  /* 0x0080000009007824 */ /* 0x000fce00078e0200 */
.L_x_215:
[----:B------:R-:W-:Y:S05]  /*0b90*/  BSYNC.RECONVERGENT B3 ;  /* 0x0000000000037941 */ /* 0x000fea0003800200 */
.L_x_212:
[----:B------:R-:W-:Y:S05]  /*0ba0*/  BRA `(.L_x_216) ;  /* 0x0000000000207947 */ /* 0x000fea0003800000 */
.L_x_211:
[----:B------:R-:W-:-:S04]  /*0bb0*/  LOP3.LUT R0, R11, 0x80000000, R2, 0x48, !PT ;  /* 0x800000000b007812 */ /* 0x000fc800078e4802 */
[----:B------:R-:W-:Y:S01]  /*0bc0*/  LOP3.LUT R0, R0, 0x7f800000, RZ, 0xfc, !PT ;  /* 0x7f80000000007812 */ /* 0x000fe200078efcff */
[----:B------:R-:W-:Y:S06]  /*0bd0*/  BRA `(.L_x_216) ;  /* 0x0000000000147947 */ /* 0x000fec0003800000 */
.L_x_210:
[----:B------:R-:W-:Y:S01]  /*0be0*/  LOP3.LUT R0, R11, 0x80000000, R2, 0x48, !PT ;  /* 0x800000000b007812 */ /* 0x000fe200078e4802 */
[----:B------:R-:W-:Y:S06]  /*0bf0*/  BRA `(.L_x_216) ;  /* 0x00000000000c7947 */ /* 0x000fec0003800000 */
.L_x_209:
[----:B------:R-:W0:Y:S01]  /*0c00*/  MUFU.RSQ R0, -QNAN ;  /* 0xffc0000000007908 */ /* 0x000e220000001400 */
[----:B------:R-:W-:Y:S05]  /*0c10*/  BRA `(.L_x_216) ;  /* 0x0000000000047947 */ /* 0x000fea0003800000 */
.L_x_208:
[----:B------:R-:W-:-:S07]  /*0c20*/  FADD.FTZ R0, R2, R5 ;  /* 0x0000000502007221 */ /* 0x000fce0000010000 */
.L_x_216:
[----:B------:R-:W-:Y:S05]  /*0c30*/  BSYNC.RECONVERGENT B2 ;  /* 0x0000000000027941 */ /* 0x000fea0003800200 */
.L_x_206:
[----:B------:R-:W-:Y:S01]  /*0c40*/  MOV R10, R6 ;  /* 0x00000006000a7202 */ /* 0x000fe20000000f00 */
[----:B------:R-:W-:-:S04]  /*0c50*/  IMAD.MOV.U32 R11, RZ, RZ, 0x0 ;  /* 0x00000000ff0b7424 */ /* 0x000fc800078e00ff */
[----:B0-----:R-:W-:Y:S05]  /*0c60*/  RET.REL.NODEC R10 `(_Z25_2D_to_1D_compared_kernelPbP6float2S1_S1_jj) ;  /* 0xfffffff00ae47950 */ /* 0x001fea0003c3ffff */
.L_x_217:
        /* <DEDUP_REMOVED lines=9> */
.L_x_333:


//--------------------- .text._Z25_2D_to_1D_compared_kernelP6float2S0_S0_j --------------------------
	.section	.text._Z25_2D_to_1D_compared_kernelP6float2S0_S0_j,"ax",@progbits
	.align	128
        .global         _Z25_2D_to_1D_compared_kernelP6float2S0_S0_j
        .type           _Z25_2D_to_1D_compared_kernelP6float2S0_S0_j,@function
        .size           _Z25_2D_to_1D_compared_kernelP6float2S0_S0_j,(.L_x_334 - _Z25_2D_to_1D_compared_kernelP6float2S0_S0_j)
        .other          _Z25_2D_to_1D_compared_kernelP6float2S0_S0_j,@"STO_CUDA_ENTRY STV_DEFAULT"
_Z25_2D_to_1D_compared_kernelP6float2S0_S0_j:
.text._Z25_2D_to_1D_compared_kernelP6float2S0_S0_j:
[----:B------:R-:W0:Y:S01]  /*0000*/  LDC R1, c[0x0][0x37c] ;  /* 0x0000df00ff017b82 */ /* 0x000e220000000800 */
[----:B------:R-:W1:Y:S01]  /*0010*/  S2R R11, SR_CTAID.X ;  /* 0x00000000000b7919 */ /* 0x000e620000002500 */
[----:B------:R-:W2:Y:S01]  /*0020*/  LDCU UR4, c[0x0][0x398] ;  /* 0x00007300ff0477ac */ /* 0x000ea20008000800 */
[----:B0-----:R-:W-:Y:S01]  /*0030*/  VIADD R1, R1, 0xffffffe0 ;  /* 0xffffffe001017836 */ /* 0x001fe20000000000 */
[----:B------:R-:W1:Y:S01]  /*0040*/  S2R R0, SR_TID.X ;  /* 0x0000000000007919 */ /* 0x000e620000002100 */
[----:B------:R-:W0:Y:S01]  /*0050*/  S2R R4, SR_CTAID.Y ;  /* 0x0000000000047919 */ /* 0x000e220000002600 */
[----:B------:R-:W0:Y:S01]  /*0060*/  S2R R3, SR_TID.Y ;  /* 0x0000000000037919 */ /* 0x000e220000002200 */
[----:B--2---:R-:W-:Y:S01]  /*0070*/  ULEA UR6, UR4, 0xffffffff, 0x1 ;  /* 0xffffffff04067891 */ /* 0x004fe2000f8e08ff */
[----:B-1----:R-:W-:Y:S01]  /*0080*/  IMAD R11, R11, 0x20, R0 ;  /* 0x000000200b0b7824 */ /* 0x002fe200078e0200 */
[----:B0-----:R-:W-:-:S04]  /*0090*/  LEA R4, R4, R3, 0x5 ;  /* 0x0000000304047211 */ /* 0x001fc800078e28ff */
[----:B------:R-:W-:-:S04]  /*00a0*/  VIMNMX.U32 R0, PT, PT, R11, R4, !PT ;  /* 0x000000040b007248 */ /* 0x000fc80007fe0000 */
[----:B------:R-:W-:-:S13]  /*00b0*/  ISETP.GE.U32.AND P0, PT, R0, UR6, PT ;  /* 0x0000000600007c0c */ /* 0x000fda000bf06070 */
[----:B------:R-:W-:Y:S05]  /*00c0*/  @P0 EXIT ;  /* 0x000000000000094d */ /* 0x000fea0003800000 */
[----:B------:R-:W0:Y:S01]  /*00d0*/  LDC.64 R8, c[0x0][0x380] ;  /* 0x0000e000ff087b82 */ /* 0x000e220000000a00 */
[----:B------:R-:W1:Y:S01]  /*00e0*/  LDCU.64 UR8, c[0x0][0x358] ;  /* 0x00006b00ff0877ac */ /* 0x000e620008000a00 */
[C---:B------:R-:W-:Y:S02]  /*00f0*/  IMAD R7, R11.reuse, UR4, R4 ;  /* 0x000000040b077c24 */ /* 0x040fe4000f8e0204 */
[----:B------:R-:W-:-:S04]  /*0100*/  IMAD R0, R11, UR4, -R11 ;  /* 0x000000040b007c24 */ /* 0x000fc8000f8e0a0b */
[----:B------:R-:W2:Y:S01]  /*0110*/  LDC.64 R2, c[0x0][0x388] ;  /* 0x0000e200ff027b82 */ /* 0x000ea20000000a00 */
[C---:B------:R-:W-:Y:S02]  /*0120*/  IMAD.IADD R5, R7.reuse, 0x1, R0 ;  /* 0x0000000107057824 */ /* 0x040fe400078e0200 */
[----:B0-----:R-:W-:-:S06]  /*0130*/  IMAD.WIDE.U32 R8, R7, 0x8, R8 ;  /* 0x0000000807087825 */ /* 0x001fcc00078e0008 */
[----:B-1----:R-:W5:Y:S01]  /*0140*/  LDG.E.64 R8, desc[UR8][R8.64] ;  /* 0x0000000808087981 */ /* 0x002f62000c1e1b00 */
[----:B--2---:R-:W-:-:S06]  /*0150*/  IMAD.WIDE.U32 R2, R5, 0x8, R2 ;  /* 0x0000000805027825 */ /* 0x004fcc00078e0002 */
[----:B------:R-:W5:Y:S01]  /*0160*/  LDG.E.64 R2, desc[UR8][R2.64] ;  /* 0x0000000802027981 */ /* 0x000f62000c1e1b00 */
[----:B------:R-:W-:Y:S01]  /*0170*/  HFMA2 R5, -RZ, RZ, 2.375, 0 ;  /* 0x40c00000ff057431 */ /* 0x000fe200000001ff */
[----:B------:R-:W-:Y:S01]  /*0180*/  I2FP.F32.U32 R0, UR4 ;  /* 0x0000000400007c45 */ /* 0x000fe20008201000 */
[----:B------:R-:W-:-:S03]  /*0190*/  IMAD.MOV.U32 R6, RZ, RZ, 0x3e2aaaab ;  /* 0x3e2aaaabff067424 */ /* 0x000fc600078e00ff */
[----:B------:R-:W0:Y:S01]  /*01a0*/  FCHK P0, R0, 6 ;  /* 0x40c0000000007902 */ /* 0x000e220000000000 */
[----:B------:R-:W-:-:S04]  /*01b0*/  FFMA R5, R6, -R5, 1 ;  /* 0x3f80000006057423 */ /* 0x000fc80000000805 */
[----:B------:R-:W-:-:S04]  /*01c0*/  FFMA R5, R5, R6, 0.16666667163372039795 ;  /* 0x3e2aaaab05057423 */ /* 0x000fc80000000006 */
[----:B------:R-:W-:-:S04]  /*01d0*/  FFMA R6, R0, R5, RZ ;  /* 0x0000000500067223 */ /* 0x000fc800000000ff */
[----:B------:R-:W-:-:S04]  /*01e0*/  FFMA R10, R6, -6, R0 ;  /* 0xc0c00000060a7823 */ /* 0x000fc80000000000 */
[----:B------:R-:W-:Y:S01]  /*01f0*/  FFMA R6, R5, R10, R6 ;  /* 0x0000000a05067223 */ /* 0x000fe20000000006 */
[----:B0-----:R-:W-:Y:S06]  /*0200*/  @!P0 BRA `(.L_x_218) ;  /* 0x0000000000108947 */ /* 0x001fec0003800000 */
[----:B------:R-:W-:Y:S01]  /*0210*/  IMAD.MOV.U32 R5, RZ, RZ, 0x40c00000 ;  /* 0x40c00000ff057424 */ /* 0x000fe200078e00ff */
[----:B------:R-:W-:-:S07]  /*0220*/  MOV R10, 0x240 ;  /* 0x00000240000a7802 */ /* 0x000fce0000000f00 */
[----:B-----5:R-:W-:Y:S05]  /*0230*/  CALL.REL.NOINC `($__internal_11_$__cuda_sm3x_div_rn_noftz_f32_slowpath) ;  /* 0x0000000c00547944 */ /* 0x020fea0003c00000 */
[----:B------:R-:W-:-:S07]  /*0240*/  IMAD.MOV.U32 R6, RZ, RZ, R0 ;  /* 0x000000ffff067224 */ /* 0x000fce00078e0000 */
.L_x_218:
[----:B------:R-:W0:Y:S01]  /*0250*/  MUFU.RCP R5, R6 ;  /* 0x0000000600057308 */ /* 0x000e220000001000 */
[----:B------:R-:W-:Y:S01]  /*0260*/  UMOV UR4, 0x40c8f5c3 ;  /* 0x40c8f5c300047882 */ /* 0x000fe20000000000 */
[----:B------:R-:W-:Y:S01]  /*0270*/  BSSY.RECONVERGENT B0, `(.L_x_219) ;  /* 0x000000e000007945 */ /* 0x000fe20003800200 */
[----:B------:R-:W-:-:S05]  /*0280*/  MOV R13, UR4 ;  /* 0x00000004000d7c02 */ /* 0x000fca0008000f00 */
[----:B------:R-:W1:Y:S01]  /*0290*/  FCHK P0, -R13, R6 ;  /* 0x000000060d007302 */ /* 0x000e620000000100 */
[----:B0-----:R-:W-:-:S04]  /*02a0*/  FFMA R0, R5, -R6, 1 ;  /* 0x3f80000005007423 */ /* 0x001fc80000000806 */
[----:B------:R-:W-:-:S04]  /*02b0*/  FFMA R0, R5, R0, R5 ;  /* 0x0000000005007223 */ /* 0x000fc80000000005 */
[----:B------:R-:W-:-:S04]  /*02c0*/  FFMA R5, R0, -6.2800002098083496094, RZ ;  /* 0xc0c8f5c300057823 */ /* 0x000fc800000000ff */
[----:B------:R-:W-:-:S04]  /*02d0*/  FFMA R10, R5, -R6, -6.2800002098083496094 ;  /* 0xc0c8f5c3050a7423 */ /* 0x000fc80000000806 */
[----:B------:R-:W-:Y:S01]  /*02e0*/  FFMA R5, R0, R10, R5 ;  /* 0x0000000a00057223 */ /* 0x000fe20000000005 */
[----:B-1----:R-:W-:Y:S06]  /*02f0*/  @!P0 BRA `(.L_x_220) ;  /* 0x0000000000148947 */ /* 0x002fec0003800000 */
[----:B------:R-:W-:Y:S01]  /*0300*/  IMAD.MOV.U32 R5, RZ, RZ, R6 ;  /* 0x000000ffff057224 */ /* 0x000fe200078e0006 */
[----:B------:R-:W-:Y:S01]  /*0310*/  MOV R10, 0x340 ;  /* 0x00000340000a7802 */ /* 0x000fe20000000f00 */
[----:B------:R-:W-:-:S07]  /*0320*/  IMAD.MOV.U32 R0, RZ, RZ, -0x3f370a3d ;  /* 0xc0c8f5c3ff007424 */ /* 0x000fce00078e00ff */
[----:B-----5:R-:W-:Y:S05]  /*0330*/  CALL.REL.NOINC `($__internal_11_$__cuda_sm3x_div_rn_noftz_f32_slowpath) ;  /* 0x0000000c00147944 */ /* 0x020fea0003c00000 */
[----:B------:R-:W-:-:S07]  /*0340*/  MOV R5, R0 ;  /* 0x0000000000057202 */ /* 0x000fce0000000f00 */
.L_x_220:
[----:B------:R-:W-:Y:S05]  /*0350*/  BSYNC.RECONVERGENT B0 ;  /* 0x0000000000007941 */ /* 0x000fea0003800200 */
.L_x_219:
[----:B------:R-:W-:Y:S01]  /*0360*/  DMUL R12, RZ, RZ ;  /* 0x000000ffff0c7228 */ /* 0x000fe20000000000 */
[----:B------:R-:W-:Y:S01]  /*0370*/  IMAD.MOV.U32 R16, RZ, RZ, 0x2cb0d246 ;  /* 0x2cb0d246ff107424 */ /* 0x000fe200078e00ff */
[----:B------:R-:W-:Y:S01]  /*0380*/  UMOV UR4, 0xf9785eba ;  /* 0xf9785eba00047882 */ /* 0x000fe20000000000 */
[----:B------:R-:W-:Y:S01]  /*0390*/  IMAD.MOV.U32 R17, RZ, RZ, 0x3e5ae5f1 ;  /* 0x3e5ae5f1ff117424 */ /* 0x000fe200078e00ff */
[----:B------:R-:W-:Y:S01]  /*03a0*/  UMOV UR5, 0x3de5db65 ;  /* 0x3de5db6500057882 */ /* 0x000fe20000000000 */
[----:B------:R-:W-:Y:S01]  /*03b0*/  MOV R14, 0xc1ef8528 ;  /* 0xc1ef8528000e7802 */ /* 0x000fe20000000f00 */
[----:B------:R-:W-:Y:S01]  /*03c0*/  IMAD.MOV.U32 R15, RZ, RZ, 0x3e21eea7 ;  /* 0x3e21eea7ff0f7424 */ /* 0x000fe200078e00ff */
[----:B------:R-:W-:Y:S01]  /*03d0*/  UMOV UR10, 0x69ace392 ;  /* 0x69ace392000a7882 */ /* 0x000fe20000000000 */
[----:B------:R-:W-:Y:S01]  /*03e0*/  UMOV UR11, 0x3ec71de3 ;  /* 0x3ec71de3000b7882 */ /* 0x000fe20000000000 */
[C---:B------:R-:W-:Y:S01]  /*03f0*/  DFMA R16, R12.reuse, UR4, -R16 ;  /* 0x000000040c107c2b */ /* 0x040fe20008000810 */
[----:B------:R-:W-:Y:S01]  /*0400*/  UMOV UR4, 0x20fd8164 ;  /* 0x20fd816400047882 */ /* 0x000fe20000000000 */
[----:B------:R-:W-:Y:S01]  /*0410*/  UMOV UR5, 0x3da8ff83 ;  /* 0x3da8ff8300057882 */ /* 0x000fe20000000000 */
[----:B------:R-:W-:Y:S01]  /*0420*/  I2F.F64.U32 R10, R11 ;  /* 0x0000000b000a7312 */ /* 0x000fe20000201800 */
        /* <DEDUP_REMOVED lines=22> */
[----:B------:R-:W-:-:S04]  /*0590*/  DFMA R16, R12, R16, -UR10 ;  /* 0x8000000a0c107e2b */ /* 0x000fc80008000010 */
[----:B------:R-:W-:-:S04]  /*05a0*/  DFMA R14, R12, R14, UR4 ;  /* 0x000000040c0e7e2b */ /* 0x000fc8000800000e */
[C---:B------:R-:W-:Y:S02]  /*05b0*/  DFMA R18, R12.reuse, R16, RZ ;  /* 0x000000100c12722b */ /* 0x040fe400000000ff */
[----:B------:R-:W0:Y:S02]  /*05c0*/  I2F.F64.U32 R16, R4 ;  /* 0x0000000400107312 */ /* 0x000e240000201800 */
[----:B------:R-:W-:-:S04]  /*05d0*/  DFMA R14, R12, R14, -0.5 ;  /* 0xbfe000000c0e742b */ /* 0x000fc8000000000e */
[----:B------:R-:W-:-:S04]  /*05e0*/  DFMA R18, RZ, R18, RZ ;  /* 0x00000012ff12722b */ /* 0x000fc800000000ff */
[----:B------:R-:W-:Y:S01]  /*05f0*/  DFMA R14, R12, R14, 1 ;  /* 0x3ff000000c0e742b */ /* 0x000fe2000000000e */
[----:B------:R-:W1:Y:S03]  /*0600*/  F2F.F64.F32 R12, R5 ;  /* 0x00000005000c7310 */ /* 0x000e660000201800 */
[----:B0-----:R-:W-:-:S08]  /*0610*/  DMUL R16, R16, R18 ;  /* 0x0000001210107228 */ /* 0x001fd00000000000 */
[----:B------:R-:W-:-:S08]  /*0620*/  DFMA R14, R10, R14, R16 ;  /* 0x0000000e0a0e722b */ /* 0x000fd00000000010 */
[----:B-1----:R-:W-:-:S06]  /*0630*/  DMUL R12, R12, R14 ;  /* 0x0000000e0c0c7228 */ /* 0x002fcc0000000000 */
        /* <DEDUP_REMOVED lines=8> */
[----:B------:R-:W-:Y:S06]  /*06c0*/  @!P0 BRA `(.L_x_222) ;  /* 0x0000000000dc8947 */ /* 0x000fec0003800000 */
        /* <DEDUP_REMOVED lines=11> */
.L_x_223:
[----:B0-----:R-:W-:Y:S01]  /*0780*/  MOV R12, UR10 ;  /* 0x0000000a000c7c02 */ /* 0x001fe20008000f00 */
        /* <DEDUP_REMOVED lines=15> */
[----:B------:R-:W-:Y:S02]  /*0880*/  LOP3.LUT P0, RZ, R6, 0x1f, RZ, 0xc0, !PT ;  /* 0x0000001f06ff7812 */ /* 0x000fe4000780c0ff */
[----:B------:R-:W-:-:S04]  /*0890*/  IADD3 R0, PT, PT, R0, -0x80, RZ ;  /* 0xffffff8000007810 */ /* 0x000fc80007ffe0ff */
        /* <DEDUP_REMOVED lines=19> */
[----:B------:R-:W0:Y:S01]  /*09d0*/  I2F.F64.S64 R12, R12 ;  /* 0x0000000c000c7312 */ /* 0x000e220000301c00 */
[----:B------:R-:W-:-:S05]  /*09e0*/  LEA.HI R4, R4, R5, RZ, 0x1 ;  /* 0x0000000504047211 */ /* 0x000fca00078f08ff */
[----:B------:R-:W-:-:S05]  /*09f0*/  IMAD.MOV R0, RZ, RZ, -R4 ;  /* 0x000000ffff007224 */ /* 0x000fca00078e0a04 */
[----:B------:R-:W-:Y:S01]  /*0a00*/  @!P0 MOV R4, R0 ;  /* 0x0000000000048202 */ /* 0x000fe20000000f00 */
[----:B0-----:R-:W-:-:S10]  /*0a10*/  DMUL R10, R12, UR4 ;  /* 0x000000040c0a7c28 */ /* 0x001fd40008000000 */
[----:B------:R-:W0:Y:S02]  /*0a20*/  F2F.F32.F64 R10, R10 ;  /* 0x0000000a000a7310 */ /* 0x000e240000301000 */
[----:B0-----:R-:W-:-:S07]  /*0a30*/  FSEL R0, -R10, R10, !P1 ;  /* 0x0000000a0a007208 */ /* 0x001fce0004800100 */
.L_x_222:
[----:B------:R-:W-:Y:S05]  /*0a40*/  BSYNC.RECONVERGENT B0 ;  /* 0x0000000000007941 */ /* 0x000fea0003800200 */
.L_x_221:
[----:B------:R-:W-:Y:S01]  /*0a50*/  I2FP.F32.U32 R5, UR6 ;  /* 0x0000000600057c45 */ /* 0x000fe20008201000 */
[----:B------:R-:W-:Y:S02]  /*0a60*/  IMAD.MOV.U32 R6, RZ, RZ, 0x37cbac00 ;  /* 0x37cbac00ff067424 */ /* 0x000fe400078e00ff */
[----:B------:R-:W-:Y:S01]  /*0a70*/  FMUL R11, R0, R0 ;  /* 0x00000000000b7220 */ /* 0x000fe20000400000 */
[----:B------:R-:W-:Y:S01]  /*0a80*/  IMAD.MOV.U32 R10, RZ, RZ, 0x394d4153 ;  /* 0x394d4153ff0a7424 */ /* 0x000fe200078e00ff */
[----:B------:R-:W0:Y:S01]  /*0a90*/  MUFU.RCP R12, R5 ;  /* 0x00000005000c7308 */ /* 0x000e220000001000 */
[C---:B------:R-:W-:Y:S01]  /*0aa0*/  LOP3.LUT P2, RZ, R4.reuse, 0x2, RZ, 0xc0, !PT ;  /* 0x0000000204ff7812 */ /* 0x040fe2000784c0ff */
[C---:B------:R-:W-:Y:S01]  /*0ab0*/  FFMA R6, R11.reuse, R6, -0.0013887860113754868507 ;  /* 0xbab607ed0b067423 */ /* 0x040fe20000000006 */
[C---:B------:R-:W-:Y:S01]  /*0ac0*/  FFMA R10, R11.reuse, -R10, 0.0083327032625675201416 ;  /* 0x3c0885e40b0a7423 */ /* 0x040fe2000000080a */
[C---:B------:R-:W-:Y:S01]  /*0ad0*/  FFMA R13, R11.reuse, R0, RZ ;  /* 0x000000000b0d7223 */ /* 0x040fe200000000ff */
[----:B------:R-:W-:Y:S01]  /*0ae0*/  BSSY.RECONVERGENT B0, `(.L_x_224) ;  /* 0x0000019000007945 */ /* 0x000fe20003800200 */
[C---:B------:R-:W-:Y:S01]  /*0af0*/  FFMA R6, R11.reuse, R6, 0.041666727513074874878 ;  /* 0x3d2aaabb0b067423 */ /* 0x040fe20000000006 */
[C---:B------:R-:W-:Y:S01]  /*0b00*/  FFMA R10, R11.reuse, R10, -0.16666662693023681641 ;  /* 0xbe2aaaa80b0a7423 */ /* 0x040fe2000000000a */
[----:B-----5:R-:W1:Y:S02]  /*0b10*/  FCHK P0, R2, R5 ;  /* 0x0000000502007302 */ /* 0x020e640000000000 */
[----:B------:R-:W-:Y:S01]  /*0b20*/  FFMA R6, R11, R6, -0.4999999701976776123 ;  /* 0xbeffffff0b067423 */ /* 0x000fe20000000006 */
[----:B------:R-:W-:Y:S01]  /*0b30*/  FFMA R13, R13, R10, R0 ;  /* 0x0000000a0d0d7223 */ /* 0x000fe20000000000 */
[----:B------:R-:W-:-:S02]  /*0b40*/  LOP3.LUT R10, R4, 0x1, RZ, 0xc0, !PT ;  /* 0x00000001040a7812 */ /* 0x000fc400078ec0ff */
[----:B------:R-:W-:Y:S01]  /*0b50*/  FFMA R6, R11, R6, 1 ;  /* 0x3f8000000b067423 */ /* 0x000fe20000000006 */
[----:B------:R-:W-:Y:S01]  /*0b60*/  IADD3 R4, PT, PT, R4, 0x1, RZ ;  /* 0x0000000104047810 */ /* 0x000fe20007ffe0ff */
[----:B0-----:R-:W-:Y:S01]  /*0b70*/  FFMA R15, -R5, R12, 1 ;  /* 0x3f800000050f7423 */ /* 0x001fe2000000010c */
[----:B------:R-:W-:Y:S02]  /*0b80*/  ISETP.NE.U32.AND P1, PT, R10, 0x1, PT ;  /* 0x000000010a00780c */ /* 0x000fe40003f25070 */
[----:B------:R-:W-:Y:S01]  /*0b90*/  LOP3.LUT P3, RZ, R4, 0x2, RZ, 0xc0, !PT ;  /* 0x0000000204ff7812 */ /* 0x000fe2000786c0ff */
[----:B------:R-:W-:Y:S01]  /*0ba0*/  FFMA R15, R12, R15, R12 ;  /* 0x0000000f0c0f7223 */ /* 0x000fe2000000000c */
[----:B------:R-:W-:Y:S02]  /*0bb0*/  FSEL R4, R6, R13, !P1 ;  /* 0x0000000d06047208 */ /* 0x000fe40004800000 */
[----:B------:R-:W-:Y:S01]  /*0bc0*/  FSEL R6, R13, R6, !P1 ;  /* 0x000000060d067208 */ /* 0x000fe20004800000 */
[----:B------:R-:W-:Y:S01]  /*0bd0*/  FFMA R0, R2, R15, RZ ;  /* 0x0000000f02007223 */ /* 0x000fe200000000ff */
[----:B------:R-:W-:-:S02]  /*0be0*/  FSEL R4, R4, -R4, !P2 ;  /* 0x8000000404047208 */ /* 0x000fc40005000000 */
[----:B------:R-:W-:Y:S01]  /*0bf0*/  FSEL R6, R6, -R6, !P3 ;  /* 0x8000000606067208 */ /* 0x000fe20005800000 */
[----:B------:R-:W-:-:S04]  /*0c00*/  FFMA R10, -R5, R0, R2 ;  /* 0x00000000050a7223 */ /* 0x000fc80000000102 */
[----:B------:R-:W-:Y:S01]  /*0c10*/  FFMA R10, R15, R10, R0 ;  /* 0x0000000a0f0a7223 */ /* 0x000fe20000000000 */
[----:B-1----:R-:W-:Y:S06]  /*0c20*/  @!P0 BRA `(.L_x_225) ;  /* 0x0000000000108947 */ /* 0x002fec0003800000 */
[----:B------:R-:W-:Y:S01]  /*0c30*/  IMAD.MOV.U32 R0, RZ, RZ, R2 ;  /* 0x000000ffff007224 */ /* 0x000fe200078e0002 */
[----:B------:R-:W-:-:S07]  /*0c40*/  MOV R10, 0xc60 ;  /* 0x00000c60000a7802 */ /* 0x000fce0000000f00 */
[----:B------:R-:W-:Y:S05]  /*0c50*/  CALL.REL.NOINC `($__internal_11_$__cuda_sm3x_div_rn_noftz_f32_slowpath) ;  /* 0x0000000000cc7944 */ /* 0x000fea0003c00000 */
[----:B------:R-:W-:-:S07]  /*0c60*/  IMAD.MOV.U32 R10, RZ, RZ, R0 ;  /* 0x000000ffff0a7224 */ /* 0x000fce00078e0000 */
.L_x_225:
[----:B------:R-:W-:Y:S05]  /*0c70*/  BSYNC.RECONVERGENT B0 ;  /* 0x0000000000007941 */ /* 0x000fea0003800200 */
.L_x_224:
        /* <DEDUP_REMOVED lines=11> */
[----:B------:R-:W-:Y:S05]  /*0d30*/  CALL.REL.NOINC `($__internal_11_$__cuda_sm3x_div_rn_noftz_f32_slowpath) ;  /* 0x0000000000947944 */ /* 0x000fea0003c00000 */
[----:B------:R-:W-:-:S07]  /*0d40*/  IMAD.MOV.U32 R11, RZ, RZ, R0 ;  /* 0x000000ffff0b7224 */ /* 0x000fce00078e0000 */
.L_x_227:
[----:B------:R-:W-:Y:S05]  /*0d50*/  BSYNC.RECONVERGENT B0 ;  /* 0x0000000000007941 */ /* 0x000fea0003800200 */
.L_x_226:
[----:B------:R-:W0:Y:S01]  /*0d60*/  MUFU.RCP R0, R5 ;  /* 0x0000000500007308 */ /* 0x000e220000001000 */
[----:B------:R-:W-:Y:S01]  /*0d70*/  FADD R11, -R8, R11 ;  /* 0x0000000b080b7221 */ /* 0x000fe20000000100 */
[----:B------:R-:W-:Y:S03]  /*0d80*/  BSSY.RECONVERGENT B0, `(.L_x_228) ;  /* 0x000000d000007945 */ /* 0x000fe60003800200 */
[----:B------:R-:W-:-:S03]  /*0d90*/  FADD R2, R6, R11 ;  /* 0x0000000b06027221 */ /* 0x000fc60000000000 */
        /* <DEDUP_REMOVED lines=9> */
[----:B------:R-:W-:Y:S05]  /*0e30*/  CALL.REL.NOINC `($__internal_11_$__cuda_sm3x_div_rn_noftz_f32_slowpath) ;  /* 0x0000000000547944 */ /* 0x000fea0003c00000 */
[----:B------:R-:W-:-:S07]  /*0e40*/  MOV R6, R0 ;  /* 0x0000000000067202 */ /* 0x000fce0000000f00 */
.L_x_229:
[----:B------:R-:W-:Y:S05]  /*0e50*/  BSYNC.RECONVERGENT B0 ;  /* 0x0000000000007941 */ /* 0x000fea0003800200 */
.L_x_228:
        /* <DEDUP_REMOVED lines=12> */
.L_x_231:
[----:B------:R-:W-:Y:S05]  /*0f20*/  BSYNC.RECONVERGENT B0 ;  /* 0x0000000000007941 */ /* 0x000fea0003800200 */
.L_x_230:
[----:B------:R-:W0:Y:S01]  /*0f30*/  LDC.64 R10, c[0x0][0x390] ;  /* 0x0000e400ff0a7b82 */ /* 0x000e220000000a00 */
[----:B------:R-:W-:-:S04]  /*0f40*/  FADD R3, -R9, R0 ;  /* 0x0000000009037221 */ /* 0x000fc80000000100 */
[----:B------:R-:W-:Y:S01]  /*0f50*/  FADD R3, R4, R3 ;  /* 0x0000000304037221 */ /* 0x000fe20000000000 */
[----:B0-----:R-:W-:-:S05]  /*0f60*/  IMAD.WIDE.U32 R6, R7, 0x8, R10 ;  /* 0x0000000807067825 */ /* 0x001fca00078e000a */
[----:B------:R-:W-:Y:S01]  /*0f70*/  STG.E.64 desc[UR8][R6.64], R2 ;  /* 0x0000000206007986 */ /* 0x000fe2000c101b08 */
[----:B------:R-:W-:Y:S05]  /*0f80*/  EXIT ;  /* 0x000000000000794d */ /* 0x000fea0003800000 */
        .weak           $__internal_11_$__cuda_sm3x_div_rn_noftz_f32_slowpath
        .type           $__internal_11_$__cuda_sm3x_div_rn_noftz_f32_slowpath,@function
        .size           $__internal_11_$__cuda_sm3x_div_rn_noftz_f32_slowpath,(.L_x_334 - $__internal_11_$__cuda_sm3x_div_rn_noftz_f32_slowpath)
$__internal_11_$__cuda_sm3x_div_rn_noftz_f32_slowpath:
        /* <DEDUP_REMOVED lines=35> */
.L_x_233:
[----:B------:R-:W-:Y:S01]  /*11c0*/  LEA R14, R12, 0xc0800000, 0x17 ;  /* 0xc08000000c0e7811 */ /* 0x000fe200078eb8ff */
[----:B------:R-:W-:Y:S01]  /*11d0*/  VIADD R17, R17, 0xffffff81 ;  /* 0xffffff8111117836 */ /* 0x000fe20000000000 */
[----:B------:R-:W-:Y:S02]  /*11e0*/  BSSY.RECONVERGENT B2, `(.L_x_238) ;  /* 0x0000035000027945 */ /* 0x000fe40003800200 */
[----:B------:R-:W-:Y:S01]  /*11f0*/  IADD3 R16, PT, PT, -R14, R15, RZ ;  /* 0x0000000f0e107210 */ /* 0x000fe20007ffe1ff */
[----:B------:R-:W-:-:S03]  /*1200*/  IMAD R0, R17, -0x800000, R0 ;  /* 0xff80000011007824 */ /* 0x000fc600078e0200 */
[----:B------:R0:W1:Y:S01]  /*1210*/  MUFU.RCP R15, R16 ;  /* 0x00000010000f7308 */ /* 0x0000620000001000 */
[----:B------:R-:W-:Y:S01]  /*1220*/  FADD.FTZ R19, -R16, -RZ ;  /* 0x800000ff10137221 */ /* 0x000fe20000010100 */
        /* <DEDUP_REMOVED lines=23> */
[C---:B------:R-:W-:Y:S02]  /*13a0*/  ISETP.NE.AND P2, PT, R16.reuse, RZ, PT ;  /* 0x000000ff1000720c */ /* 0x040fe40003f45270 */
[----:B------:R-:W-:Y:S02]  /*13b0*/  ISETP.NE.AND P1, PT, R16, RZ, PT ;  /* 0x000000ff1000720c */ /* 0x000fe40003f25270 */
[----:B------:R-:W-:Y:S01]  /*13c0*/  LOP3.LUT R13, R12, 0x7fffff, RZ, 0xc0, !PT ;  /* 0x007fffff0c0d7812 */ /* 0x000fe200078ec0ff */
[CCC-:B------:R-:W-:Y:S01]  /*13d0*/  FFMA.RP R12, R15.reuse, R19.reuse, R14.reuse ;  /* 0x000000130f0c7223 */ /* 0x1c0fe2000000800e */
[----:B------:R-:W-:Y:S01]  /*13e0*/  FFMA.RM R15, R15, R19, R14 ;  /* 0x000000130f0f7223 */ /* 0x000fe2000000400e */
[C---:B------:R-:W-:Y:S01]  /*13f0*/  VIADD R14, R16.reuse, 0x20 ;  /* 0x00000020100e7836 */ /* 0x040fe20000000000 */
        /* <DEDUP_REMOVED lines=15> */
.L_x_240:
[----:B------:R-:W-:-:S04]  /*14f0*/  LOP3.LUT R0, R0, 0x80000000, RZ, 0xc0, !PT ;  /* 0x8000000000007812 */ /* 0x000fc800078ec0ff */
[----:B------:R-:W-:Y:S01]  /*1500*/  LOP3.LUT R0, R0, 0x7f800000, RZ, 0xfc, !PT ;  /* 0x7f80000000007812 */ /* 0x000fe200078efcff */
[----:B------:R-:W-:Y:S06]  /*1510*/  BRA `(.L_x_241) ;  /* 0x0000000000047947 */ /* 0x000fec0003800000 */
.L_x_239:
[----:B------:R-:W-:-:S07]  /*1520*/  LEA R0, R13, R0, 0x17 ;  /* 0x000000000d007211 */ /* 0x000fce00078eb8ff */
.L_x_241:
[----:B------:R-:W-:Y:S05]  /*1530*/  BSYNC.RECONVERGENT B2 ;  /* 0x0000000000027941 */ /* 0x000fea0003800200 */
.L_x_238:
[----:B------:R-:W-:Y:S05]  /*1540*/  BRA `(.L_x_242) ;  /* 0x0000000000207947 */ /* 0x000fea0003800000 */
.L_x_237:
[----:B------:R-:W-:-:S04]  /*1550*/  LOP3.LUT R0, R15, 0x80000000, R0, 0x48, !PT ;  /* 0x800000000f007812 */ /* 0x000fc800078e4800 */
[----:B------:R-:W-:Y:S01]  /*1560*/  LOP3.LUT R0, R0, 0x7f800000, RZ, 0xfc, !PT ;  /* 0x7f80000000007812 */ /* 0x000fe200078efcff */
[----:B------:R-:W-:Y:S06]  /*1570*/  BRA `(.L_x_242) ;  /* 0x0000000000147947 */ /* 0x000fec0003800000 */
.L_x_236:
[----:B------:R-:W-:Y:S01]  /*1580*/  LOP3.LUT R0, R15, 0x80000000, R0, 0x48, !PT ;  /* 0x800000000f007812 */ /* 0x000fe200078e4800 */
[----:B------:R-:W-:Y:S06]  /*1590*/  BRA `(.L_x_242) ;  /* 0x00000000000c7947 */ /* 0x000fec0003800000 */
.L_x_235:
[----:B------:R-:W0:Y:S01]  /*15a0*/  MUFU.RSQ R0, -QNAN ;  /* 0xffc0000000007908 */ /* 0x000e220000001400 */
[----:B------:R-:W-:Y:S05]  /*15b0*/  BRA `(.L_x_242) ;  /* 0x0000000000047947 */ /* 0x000fea0003800000 */
.L_x_234:
[----:B------:R-:W-:-:S07]  /*15c0*/  FADD.FTZ R0, R0, R5 ;  /* 0x0000000500007221 */ /* 0x000fce0000010000 */
.L_x_242:
[----:B------:R-:W-:Y:S05]  /*15d0*/  BSYNC.RECONVERGENT B1 ;  /* 0x0000000000017941 */ /* 0x000fea0003800200 */
.L_x_232:
[----:B------:R-:W-:Y:S02]  /*15e0*/  HFMA2 R13, -RZ, RZ, 0, 0 ;  /* 0x00000000ff0d7431 */ /* 0x000fe400000001ff */
[----:B------:R-:W-:-:S04]  /*15f0*/  IMAD.MOV.U32 R12, RZ, RZ, R10 ;  /* 0x000000ffff0c7224 */ /* 0x000fc800078e000a */
[----:B0-----:R-:W-:Y:S05]  /*1600*/  RET.REL.NODEC R12 `(_Z25_2D_to_1D_compared_kernelP6float2S0_S0_j) ;  /* 0xffffffe80c7c7950 */ /* 0x001fea0003c3ffff */
.L_x_243:
        /* <DEDUP_REMOVED lines=15> */
.L_x_334:


//--------------------- .text._Z22MatMul_ElemWise_kernelP6float2S0_j --------------------------
	.section	.text._Z22MatMul_ElemWise_kernelP6float2S0_j,"ax",@progbits
	.align	128
        .global         _Z22MatMul_ElemWise_kernelP6float2S0_j
        .type           _Z22MatMul_ElemWise_kernelP6float2S0_j,@function
        .size           _Z22MatMul_ElemWise_kernelP6float2S0_j,(.L_x_353 - _Z22MatMul_ElemWise_kernelP6float2S0_j)
        .other          _Z22MatMul_ElemWise_kernelP6float2S0_j,@"STO_CUDA_ENTRY STV_DEFAULT"
_Z22MatMul_ElemWise_kernelP6float2S0_j:
.text._Z22MatMul_ElemWise_kernelP6float2S0_j:
[----:B------:R-:W-:Y:S01]  /*0000*/  LDC R1, c[0x0][0x37c] ;  /* 0x0000df00ff017b82 */ /* 0x000fe20000000800 */
[----:B------:R-:W0:Y:S01]  /*0010*/  S2R R0, SR_CTAID.X ;  /* 0x0000000000007919 */ /* 0x000e220000002500 */
[----:B------:R-:W1:Y:S01]  /*0020*/  LDCU UR4, c[0x0][0x390] ;  /* 0x00007200ff0477ac */ /* 0x000e620008000800 */
[----:B------:R-:W0:Y:S01]  /*0030*/  S2R R3, SR_TID.X ;  /* 0x0000000000037919 */ /* 0x000e220000002100 */
[----:B------:R-:W2:Y:S01]  /*0040*/  S2R R7, SR_CTAID.Y ;  /* 0x0000000000077919 */ /* 0x000ea20000002600 */
[----:B------:R-:W2:Y:S01]  /*0050*/  S2R R2, SR_TID.Y ;  /* 0x0000000000027919 */ /* 0x000ea20000002200 */
[----:B-1----:R-:W-:Y:S01]  /*0060*/  ULEA UR4, UR4, 0xffffffff, 0x1 ;  /* 0xffffffff04047891 */ /* 0x002fe2000f8e08ff */
[----:B0-----:R-:W-:Y:S02]  /*0070*/  LEA R0, R0, R3, 0x5 ;  /* 0x0000000300007211 */ /* 0x001fe400078e28ff */
[----:B--2---:R-:W-:-:S04]  /*0080*/  LEA R7, R7, R2, 0x5 ;  /* 0x0000000207077211 */ /* 0x004fc800078e28ff */
[----:B------:R-:W-:-:S04]  /*0090*/  VIMNMX.U32 R2, PT, PT, R0, R7, !PT ;  /* 0x0000000700027248 */ /* 0x000fc80007fe0000 */
[----:B------:R-:W-:-:S13]  /*00a0*/  ISETP.GE.U32.AND P0, PT, R2, UR4, PT ;  /* 0x0000000402007c0c */ /* 0x000fda000bf06070 */
[----:B------:R-:W-:Y:S05]  /*00b0*/  @P0 EXIT ;  /* 0x000000000000094d */ /* 0x000fea0003800000 */
[----:B------:R-:W0:Y:S01]  /*00c0*/  LDC.64 R2, c[0x0][0x380] ;  /* 0x0000e000ff027b82 */ /* 0x000e220000000a00 */
[----:B------:R-:W1:Y:S01]  /*00d0*/  LDCU.64 UR6, c[0x0][0x358] ;  /* 0x00006b00ff0677ac */ /* 0x000e620008000a00 */
[----:B------:R-:W-:-:S06]  /*00e0*/  IMAD R7, R0, UR4, R7 ;  /* 0x0000000400077c24 */ /* 0x000fcc000f8e0207 */
[----:B------:R-:W2:Y:S01]  /*00f0*/  LDC.64 R4, c[0x0][0x388] ;  /* 0x0000e200ff047b82 */ /* 0x000ea20000000a00 */
[----:B0-----:R-:W-:-:S06]  /*0100*/  IMAD.WIDE.U32 R2, R7, 0x8, R2 ;  /* 0x0000000807027825 */ /* 0x001fcc00078e0002 */
[----:B-1----:R-:W3:Y:S01]  /*0110*/  LDG.E.64 R2, desc[UR6][R2.64] ;  /* 0x0000000602027981 */ /* 0x002ee2000c1e1b00 */
[----:B--2---:R-:W-:-:S05]  /*0120*/  IMAD.WIDE.U32 R4, R7, 0x8, R4 ;  /* 0x0000000807047825 */ /* 0x004fca00078e0004 */
[----:B------:R-:W3:Y:S02]  /*0130*/  LDG.E.64 R6, desc[UR6][R4.64] ;  /* 0x0000000604067981 */ /* 0x000ee4000c1e1b00 */
[-C--:B---3--:R-:W-:Y:S01]  /*0140*/  FMUL R9, R3, R7.reuse ;  /* 0x0000000703097220 */ /* 0x088fe20000400000 */
[----:B------:R-:W-:-:S03]  /*0150*/  FMUL R0, R2, R7 ;  /* 0x0000000702007220 */ /* 0x000fc60000400000 */
[-C--:B------:R-:W-:Y:S01]  /*0160*/  FFMA R8, R2, R6.reuse, -R9 ;  /* 0x0000000602087223 */ /* 0x080fe20000000809 */
[----:B------:R-:W-:-:S05]  /*0170*/  FFMA R9, R3, R6, R0 ;  /* 0x0000000603097223 */ /* 0x000fca0000000000 */
[----:B------:R-:W-:Y:S01]  /*0180*/  STG.E.64 desc[UR6][R4.64], R8 ;  /* 0x0000000804007986 */ /* 0x000fe2000c101b06 */
[----:B------:R-:W-:Y:S05]  /*0190*/  EXIT ;  /* 0x000000000000794d */ /* 0x000fea0003800000 */
.L_x_244:
        /* <DEDUP_REMOVED lines=14> */
.L_x_353:


//--------------------- .text._Z22extend_by_zeros_kernelP6float2S0_j --------------------------
	.section	.text._Z22extend_by_zeros_kernelP6float2S0_j,"ax",@progbits
	.align	128
        .global         _Z22extend_by_zeros_kernelP6float2S0_j
        .type           _Z22extend_by_zeros_kernelP6float2S0_j,@function
        .size           _Z22extend_by_zeros_kernelP6float2S0_j,(.L_x_335 - _Z22extend_by_zeros_kernelP6float2S0_j)
        .other          _Z22extend_by_zeros_kernelP6float2S0_j,@"STO_CUDA_ENTRY STV_DEFAULT"
_Z22extend_by_zeros_kernelP6float2S0_j:
.text._Z22extend_by_zeros_kernelP6float2S0_j:
        /* <DEDUP_REMOVED lines=12> */
[----:B------:R-:W-:Y:S01]  /*00c0*/  ISETP.GE.U32.AND P0, PT, R0, UR6, PT ;  /* 0x0000000600007c0c */ /* 0x000fe2000bf06070 */
[----:B------:R-:W0:Y:S01]  /*00d0*/  LDCU.64 UR4, c[0x0][0x358] ;  /* 0x00006b00ff0477ac */ /* 0x000e220008000a00 */
[----:B------:R-:W-:Y:S01]  /*00e0*/  BSSY.RECONVERGENT B0, `(.L_x_245) ;  /* 0x0000036000007945 */ /* 0x000fe20003800200 */
[C---:B------:R-:W-:Y:S01]  /*00f0*/  IMAD R2, R5.reuse, UR6, R2 ;  /* 0x0000000605027c24 */ /* 0x040fe2000f8e0202 */
[----:B------:R-:W-:Y:S01]  /*0100*/  CS2R R8, SRZ ;  /* 0x0000000000087805 */ /* 0x000fe2000001ff00 */
[----:B------:R-:W-:-:S08]  /*0110*/  IMAD R5, R5, UR6, -R5 ;  /* 0x0000000605057c24 */ /* 0x000fd0000f8e0a05 */
[----:B------:R-:W-:Y:S05]  /*0120*/  @P0 BRA `(.L_x_246) ;  /* 0x0000000000c40947 */ /* 0x000fea0003800000 */
[----:B------:R-:W-:Y:S01]  /*0130*/  I2FP.F32.U32 R0, UR6 ;  /* 0x0000000600007c45 */ /* 0x000fe20008201000 */
[----:B------:R-:W-:Y:S02]  /*0140*/  IMAD.MOV.U32 R4, RZ, RZ, 0x3e2aaaab ;  /* 0x3e2aaaabff047424 */ /* 0x000fe400078e00ff */
[----:B------:R-:W-:Y:S01]  /*0150*/  IMAD.MOV.U32 R3, RZ, RZ, 0x40c00000 ;  /* 0x40c00000ff037424 */ /* 0x000fe200078e00ff */
[----:B------:R-:W1:Y:S03]  /*0160*/  FCHK P0, R0, 6 ;  /* 0x40c0000000007902 */ /* 0x000e660000000000 */
[----:B------:R-:W-:-:S04]  /*0170*/  FFMA R3, R4, -R3, 1 ;  /* 0x3f80000004037423 */ /* 0x000fc80000000803 */
[----:B------:R-:W-:-:S04]  /*0180*/  FFMA R3, R3, R4, 0.16666667163372039795 ;  /* 0x3e2aaaab03037423 */ /* 0x000fc80000000004 */
[----:B------:R-:W-:-:S04]  /*0190*/  FFMA R4, R0, R3, RZ ;  /* 0x0000000300047223 */ /* 0x000fc800000000ff */
[----:B------:R-:W-:-:S04]  /*01a0*/  FFMA R6, R4, -6, R0 ;  /* 0xc0c0000004067823 */ /* 0x000fc80000000000 */
[----:B------:R-:W-:Y:S01]  /*01b0*/  FFMA R3, R3, R6, R4 ;  /* 0x0000000603037223 */ /* 0x000fe20000000004 */
[----:B-1----:R-:W-:Y:S06]  /*01c0*/  @!P0 BRA `(.L_x_247) ;  /* 0x0000000000108947 */ /* 0x002fec0003800000 */
[----:B------:R-:W-:Y:S01]  /*01d0*/  HFMA2 R3, -RZ, RZ, 2.375, 0 ;  /* 0x40c00000ff037431 */ /* 0x000fe200000001ff */
[----:B------:R-:W-:-:S07]  /*01e0*/  MOV R4, 0x200 ;  /* 0x0000020000047802 */ /* 0x000fce0000000f00 */
[----:B0-----:R-:W-:Y:S05]  /*01f0*/  CALL.REL.NOINC `($__internal_12_$__cuda_sm3x_div_rn_noftz_f32_slowpath) ;  /* 0x0000000000a87944 */ /* 0x001fea0003c00000 */
[----:B------:R-:W-:-:S07]  /*0200*/  IMAD.MOV.U32 R3, RZ, RZ, R0 ;  /* 0x000000ffff037224 */ /* 0x000fce00078e0000 */
.L_x_247:
[----:B------:R-:W1:Y:S01]  /*0210*/  MUFU.RCP R0, R3 ;  /* 0x0000000300007308 */ /* 0x000e620000001000 */
[----:B------:R-:W-:Y:S01]  /*0220*/  UMOV UR7, 0x40fb3334 ;  /* 0x40fb333400077882 */ /* 0x000fe20000000000 */
[----:B------:R-:W-:Y:S01]  /*0230*/  BSSY.RECONVERGENT B1, `(.L_x_248) ;  /* 0x000000c000017945 */ /* 0x000fe20003800200 */
[----:B------:R-:W-:-:S05]  /*0240*/  IMAD.U32 R6, RZ, RZ, UR7 ;  /* 0x00000007ff067e24 */ /* 0x000fca000f8e00ff */
[----:B------:R-:W2:Y:S01]  /*0250*/  FCHK P0, R6, R3 ;  /* 0x0000000306007302 */ /* 0x000ea20000000000 */
[----:B-1----:R-:W-:-:S04]  /*0260*/  FFMA R7, R0, -R3, 1 ;  /* 0x3f80000000077423 */ /* 0x002fc80000000803 */
[----:B------:R-:W-:-:S04]  /*0270*/  FFMA R0, R0, R7, R0 ;  /* 0x0000000700007223 */ /* 0x000fc80000000000 */
[----:B------:R-:W-:-:S04]  /*0280*/  FFMA R4, R0, 7.8500003814697265625, RZ ;  /* 0x40fb333400047823 */ /* 0x000fc800000000ff */
[----:B------:R-:W-:-:S04]  /*0290*/  FFMA R7, R4, -R3, 7.8500003814697265625 ;  /* 0x40fb333404077423 */ /* 0x000fc80000000803 */
[----:B------:R-:W-:Y:S01]  /*02a0*/  FFMA R0, R0, R7, R4 ;  /* 0x0000000700007223 */ /* 0x000fe20000000004 */
[----:B--2---:R-:W-:Y:S06]  /*02b0*/  @!P0 BRA `(.L_x_249) ;  /* 0x00000000000c8947 */ /* 0x004fec0003800000 */
[----:B------:R-:W-:Y:S01]  /*02c0*/  IMAD.MOV.U32 R0, RZ, RZ, 0x40fb3334 ;  /* 0x40fb3334ff007424 */ /* 0x000fe200078e00ff */
[----:B------:R-:W-:-:S07]  /*02d0*/  MOV R4, 0x2f0 ;  /* 0x000002f000047802 */ /* 0x000fce0000000f00 */
[----:B0-----:R-:W-:Y:S05]  /*02e0*/  CALL.REL.NOINC `($__internal_12_$__cuda_sm3x_div_rn_noftz_f32_slowpath) ;  /* 0x00000000006c7944 */ /* 0x001fea0003c00000 */
.L_x_249:
[----:B0-----:R-:W-:Y:S05]  /*02f0*/  BSYNC.RECONVERGENT B1 ;  /* 0x0000000000017941 */ /* 0x001fea0003800200 */
.L_x_248:
[----:B------:R-:W0:Y:S01]  /*0300*/  MUFU.RCP R4, R3 ;  /* 0x0000000300047308 */ /* 0x000e220000001000 */
[----:B------:R-:W-:Y:S01]  /*0310*/  FADD R0, R0, R0 ;  /* 0x0000000000007221 */ /* 0x000fe20000000000 */
[----:B------:R-:W-:Y:S03]  /*0320*/  BSSY.RECONVERGENT B1, `(.L_x_250) ;  /* 0x000000c000017945 */ /* 0x000fe60003800200 */
[----:B------:R-:W-:-:S04]  /*0330*/  FMUL R9, R0, 3.1400001049041748047 ;  /* 0x4048f5c300097820 */ /* 0x000fc80000400000 */
[----:B------:R-:W1:Y:S01]  /*0340*/  FCHK P0, R9, R3 ;  /* 0x0000000309007302 */ /* 0x000e620000000000 */
[----:B0-----:R-:W-:-:S04]  /*0350*/  FFMA R7, R4, -R3, 1 ;  /* 0x3f80000004077423 */ /* 0x001fc80000000803 */
[----:B------:R-:W-:-:S04]  /*0360*/  FFMA R0, R4, R7, R4 ;  /* 0x0000000704007223 */ /* 0x000fc80000000004 */
[----:B------:R-:W-:-:S04]  /*0370*/  FFMA R4, R0, R9, RZ ;  /* 0x0000000900047223 */ /* 0x000fc800000000ff */
[----:B------:R-:W-:-:S04]  /*0380*/  FFMA R7, R4, -R3, R9 ;  /* 0x8000000304077223 */ /* 0x000fc80000000009 */
[----:B------:R-:W-:Y:S01]  /*0390*/  FFMA R0, R0, R7, R4 ;  /* 0x0000000700007223 */ /* 0x000fe20000000004 */
[----:B-1----:R-:W-:Y:S06]  /*03a0*/  @!P0 BRA `(.L_x_251) ;  /* 0x00000000000c8947 */ /* 0x002fec0003800000 */
[----:B------:R-:W-:Y:S01]  /*03b0*/  IMAD.MOV.U32 R0, RZ, RZ, R9 ;  /* 0x000000ffff007224 */ /* 0x000fe200078e0009 */
[----:B------:R-:W-:-:S07]  /*03c0*/  MOV R4, 0x3e0 ;  /* 0x000003e000047802 */ /* 0x000fce0000000f00 */
[----:B------:R-:W-:Y:S05]  /*03d0*/  CALL.REL.NOINC `($__internal_12_$__cuda_sm3x_div_rn_noftz_f32_slowpath) ;  /* 0x0000000000307944 */ /* 0x000fea0003c00000 */
.L_x_251:
[----:B------:R-:W-:Y:S05]  /*03e0*/  BSYNC.RECONVERGENT B1 ;  /* 0x0000000000017941 */ /* 0x000fea0003800200 */
.L_x_250:
[----:B------:R-:W0:Y:S02]  /*03f0*/  LDC.64 R6, c[0x0][0x380] ;  /* 0x0000e000ff067b82 */ /* 0x000e240000000a00 */
[----:B0-----:R-:W-:-:S06]  /*0400*/  IMAD.WIDE.U32 R6, R2, 0x8, R6 ;  /* 0x0000000802067825 */ /* 0x001fcc00078e0006 */
[----:B------:R-:W2:Y:S02]  /*0410*/  LDG.E.64 R6, desc[UR4][R6.64] ;  /* 0x0000000406067981 */ /* 0x000ea4000c1e1b00 */
[-C--:B--2---:R-:W-:Y:S01]  /*0420*/  FMUL R8, R6, R0.reuse ;  /* 0x0000000006087220 */ /* 0x084fe20000400000 */
[----:B------:R-:W-:-:S07]  /*0430*/  FMUL R9, R7, R0 ;  /* 0x0000000007097220 */ /* 0x000fce0000400000 */
.L_x_246:
[----:B0-----:R-:W-:Y:S05]  /*0440*/  BSYNC.RECONVERGENT B0 ;  /* 0x0000000000007941 */ /* 0x001fea0003800200 */
.L_x_245:
[----:B------:R-:W0:Y:S01]  /*0450*/  LDC.64 R6, c[0x0][0x388] ;  /* 0x0000e200ff067b82 */ /* 0x000e220000000a00 */
[----:B------:R-:W-:-:S05]  /*0460*/  IADD3 R3, PT, PT, R2, R5, RZ ;  /* 0x0000000502037210 */ /* 0x000fca0007ffe0ff */
[----:B0-----:R-:W-:-:S05]  /*0470*/  IMAD.WIDE.U32 R2, R3, 0x8, R6 ;  /* 0x0000000803027825 */ /* 0x001fca00078e0006 */
[----:B------:R-:W-:Y:S01]  /*0480*/  STG.E.64 desc[UR4][R2.64], R8 ;  /* 0x0000000802007986 */ /* 0x000fe2000c101b04 */
[----:B------:R-:W-:Y:S05]  /*0490*/  EXIT ;  /* 0x000000000000794d */ /* 0x000fea0003800000 */
        .weak           $__internal_12_$__cuda_sm3x_div_rn_noftz_f32_slowpath
        .type           $__internal_12_$__cuda_sm3x_div_rn_noftz_f32_slowpath,@function
        .size           $__internal_12_$__cuda_sm3x_div_rn_noftz_f32_slowpath,(.L_x_335 - $__internal_12_$__cuda_sm3x_div_rn_noftz_f32_slowpath)
$__internal_12_$__cuda_sm3x_div_rn_noftz_f32_slowpath:
[--C-:B------:R-:W-:Y:S01]  /*04a0*/  SHF.R.U32.HI R7, RZ, 0x17, R3.reuse ;  /* 0x00000017ff077819 */ /* 0x100fe20000011603 */
[----:B------:R-:W-:Y:S01]  /*04b0*/  BSSY.RECONVERGENT B2, `(.L_x_252) ;  /* 0x0000063000027945 */ /* 0x000fe20003800200 */
[----:B------:R-:W-:Y:S02]  /*04c0*/  SHF.R.U32.HI R6, RZ, 0x17, R0 ;  /* 0x00000017ff067819 */ /* 0x000fe40000011600 */
[----:B------:R-:W-:Y:S01]  /*04d0*/  LOP3.LUT R12, R7, 0xff, RZ, 0xc0, !PT ;  /* 0x000000ff070c7812 */ /* 0x000fe200078ec0ff */
[----:B------:R-:W-:Y:S01]  /*04e0*/  IMAD.MOV.U32 R7, RZ, RZ, R3 ;  /* 0x000000ffff077224 */ /* 0x000fe200078e0003 */
[----:B------:R-:W-:-:S03]  /*04f0*/  LOP3.LUT R10, R6, 0xff, RZ, 0xc0, !PT ;  /* 0x000000ff060a7812 */ /* 0x000fc600078ec0ff */
[----:B------:R-:W-:Y:S02]  /*0500*/  VIADD R9, R12, 0xffffffff ;  /* 0xffffffff0c097836 */ /* 0x000fe40000000000 */
[----:B------:R-:W-:-:S03]  /*0510*/  VIADD R8, R10, 0xffffffff ;  /* 0xffffffff0a087836 */ /* 0x000fc60000000000 */
        /* <DEDUP_REMOVED lines=27> */
.L_x_253:
[----:B------:R-:W-:Y:S01]  /*06d0*/  LEA R8, R12, 0xc0800000, 0x17 ;  /* 0xc08000000c087811 */ /* 0x000fe200078eb8ff */
[----:B------:R-:W-:Y:S03]  /*06e0*/  BSSY.RECONVERGENT B3, `(.L_x_258) ;  /* 0x0000036000037945 */ /* 0x000fe60003800200 */
[----:B------:R-:W-:Y:S01]  /*06f0*/  IADD3 R8, PT, PT, -R8, R7, RZ ;  /* 0x0000000708087210 */ /* 0x000fe20007ffe1ff */
[----:B------:R-:W-:-:S03]  /*0700*/  VIADD R7, R10, 0xffffff81 ;  /* 0xffffff810a077836 */ /* 0x000fc60000000000 */
        /* <DEDUP_REMOVED lines=14> */
[----:B------:R-:W-:-:S05]  /*07f0*/  IMAD.IADD R11, R7, 0x1, R9 ;  /* 0x00000001070b7824 */ /* 0x000fca00078e0209 */
        /* <DEDUP_REMOVED lines=12> */
[-CC-:B------:R-:W-:Y:S01]  /*08c0*/  FFMA.RM R7, R14, R10.reuse, R13.reuse ;  /* 0x0000000a0e077223 */ /* 0x180fe2000000400d */
[C---:B------:R-:W-:Y:S02]  /*08d0*/  ISETP.NE.AND P2, PT, R11.reuse, RZ, PT ;  /* 0x000000ff0b00720c */ /* 0x040fe40003f45270 */
        /* <DEDUP_REMOVED lines=18> */
.L_x_260:
[----:B------:R-:W-:-:S04]  /*0a00*/  LOP3.LUT R0, R0, 0x80000000, RZ, 0xc0, !PT ;  /* 0x8000000000007812 */ /* 0x000fc800078ec0ff */
[----:B------:R-:W-:Y:S01]  /*0a10*/  LOP3.LUT R0, R0, 0x7f800000, RZ, 0xfc, !PT ;  /* 0x7f80000000007812 */ /* 0x000fe200078efcff */
[----:B------:R-:W-:Y:S06]  /*0a20*/  BRA `(.L_x_261) ;  /* 0x0000000000047947 */ /* 0x000fec0003800000 */
.L_x_259:
[----:B------:R-:W-:-:S07]  /*0a30*/  LEA R0, R9, R0, 0x17 ;  /* 0x0000000009007211 */ /* 0x000fce00078eb8ff */
.L_x_261:
[----:B------:R-:W-:Y:S05]  /*0a40*/  BSYNC.RECONVERGENT B3 ;  /* 0x0000000000037941 */ /* 0x000fea0003800200 */
.L_x_258:
[----:B------:R-:W-:Y:S05]  /*0a50*/  BRA `(.L_x_262) ;  /* 0x0000000000207947 */ /* 0x000fea0003800000 */
.L_x_257:
[----:B------:R-:W-:-:S04]  /*0a60*/  LOP3.LUT R0, R7, 0x80000000, R0, 0x48, !PT ;  /* 0x8000000007007812 */ /* 0x000fc800078e4800 */
[----:B------:R-:W-:Y:S01]  /*0a70*/  LOP3.LUT R0, R0, 0x7f800000, RZ, 0xfc, !PT ;  /* 0x7f80000000007812 */ /* 0x000fe200078efcff */
[----:B------:R-:W-:Y:S06]  /*0a80*/  BRA `(.L_x_262) ;  /* 0x0000000000147947 */ /* 0x000fec0003800000 */
.L_x_256:
[----:B------:R-:W-:Y:S01]  /*0a90*/  LOP3.LUT R0, R7, 0x80000000, R0, 0x48, !PT ;  /* 0x8000000007007812 */ /* 0x000fe200078e4800 */
[----:B------:R-:W-:Y:S06]  /*0aa0*/  BRA `(.L_x_262) ;  /* 0x00000000000c7947 */ /* 0x000fec0003800000 */
.L_x_255:
[----:B------:R-:W0:Y:S01]  /*0ab0*/  MUFU.RSQ R0, -QNAN ;  /* 0xffc0000000007908 */ /* 0x000e220000001400 */
[----:B------:R-:W-:Y:S05]  /*0ac0*/  BRA `(.L_x_262) ;  /* 0x0000000000047947 */ /* 0x000fea0003800000 */
.L_x_254:
[----:B------:R-:W-:-:S07]  /*0ad0*/  FADD.FTZ R0, R0, R3 ;  /* 0x0000000300007221 */ /* 0x000fce0000010000 */
.L_x_262:
[----:B------:R-:W-:Y:S05]  /*0ae0*/  BSYNC.RECONVERGENT B2 ;  /* 0x0000000000027941 */ /* 0x000fea0003800200 */
.L_x_252:
[----:B------:R-:W-:Y:S02]  /*0af0*/  IMAD.MOV.U32 R6, RZ, RZ, R4 ;  /* 0x000000ffff067224 */ /* 0x000fe400078e0004 */
[----:B------:R-:W-:-:S04]  /*0b00*/  IMAD.MOV.U32 R7, RZ, RZ, 0x0 ;  /* 0x00000000ff077424 */ /* 0x000fc800078e00ff */
[----:B0-----:R-:W-:Y:S05]  /*0b10*/  RET.REL.NODEC R6 `(_Z22extend_by_zeros_kernelP6float2S0_j) ;  /* 0xfffffff406387950 */ /* 0x001fea0003c3ffff */
.L_x_263:
        /* <DEDUP_REMOVED lines=14> */
.L_x_335:


//--------------------- .text._Z22extend_by_zeros_kernelPbP6float2S1_j --------------------------
	.section	.text._Z22extend_by_zeros_kernelPbP6float2S1_j,"ax",@progbits
	.align	128
        .global         _Z22extend_by_zeros_kernelPbP6float2S1_j
        .type           _Z22extend_by_zeros_kernelPbP6float2S1_j,@function
        .size           _Z22extend_by_zeros_kernelPbP6float2S1_j,(.L_x_336 - _Z22extend_by_zeros_kernelPbP6float2S1_j)
        .other          _Z22extend_by_zeros_kernelPbP6float2S1_j,@"STO_CUDA_ENTRY STV_DEFAULT"
_Z22extend_by_zeros_kernelPbP6float2S1_j:
.text._Z22extend_by_zeros_kernelPbP6float2S1_j:
        /* <DEDUP_REMOVED lines=19> */
[----:B------:R-:W1:Y:S02]  /*0130*/  LDCU.64 UR8, c[0x0][0x380] ;  /* 0x00007000ff0877ac */ /* 0x000e640008000a00 */
[----:B-1----:R-:W-:-:S05]  /*0140*/  IADD3 R6, P0, PT, R2, UR8, RZ ;  /* 0x0000000802067c10 */ /* 0x002fca000ff1e0ff */
[----:B------:R-:W-:-:S05]  /*0150*/  IMAD.X R7, RZ, RZ, UR9, P0 ;  /* 0x00000009ff077e24 */ /* 0x000fca00080e06ff */
[----:B0-----:R-:W2:Y:S02]  /*0160*/  LDG.E.U8 R6, desc[UR4][R6.64] ;  /* 0x0000000406067981 */ /* 0x001ea4000c1e1100 */
[----:B--2---:R-:W-:-:S13]  /*0170*/  ISETP.NE.AND P0, PT, R6, RZ, PT ;  /* 0x000000ff0600720c */ /* 0x004fda0003f05270 */
[----:B------:R-:W-:Y:S05]  /*0180*/  @!P0 BRA `(.L_x_265) ;  /* 0x0000000000c48947 */ /* 0x000fea0003800000 */
        /* <DEDUP_REMOVED lines=12> */
[----:B------:R-:W-:Y:S05]  /*0250*/  CALL.REL.NOINC `($__internal_13_$__cuda_sm3x_div_rn_noftz_f32_slowpath) ;  /* 0x0000000000a87944 */ /* 0x000fea0003c00000 */
[----:B------:R-:W-:-:S07]  /*0260*/  IMAD.MOV.U32 R3, RZ, RZ, R0 ;  /* 0x000000ffff037224 */ /* 0x000fce00078e0000 */
.L_x_266:
[----:B------:R-:W0:Y:S01]  /*0270*/  MUFU.RCP R0, R3 ;  /* 0x0000000300007308 */ /* 0x000e220000001000 */
[----:B------:R-:W-:Y:S01]  /*0280*/  UMOV UR7, 0x40fb3334 ;  /* 0x40fb333400077882 */ /* 0x000fe20000000000 */
[----:B------:R-:W-:Y:S01]  /*0290*/  BSSY.RECONVERGENT B1, `(.L_x_267) ;  /* 0x000000c000017945 */ /* 0x000fe20003800200 */
[----:B------:R-:W-:-:S05]  /*02a0*/  IMAD.U32 R6, RZ, RZ, UR7 ;  /* 0x00000007ff067e24 */ /* 0x000fca000f8e00ff */
[----:B------:R-:W1:Y:S01]  /*02b0*/  FCHK P0, R6, R3 ;  /* 0x0000000306007302 */ /* 0x000e620000000000 */
[----:B0-----:R-:W-:-:S04]  /*02c0*/  FFMA R7, R0, -R3, 1 ;  /* 0x3f80000000077423 */ /* 0x001fc80000000803 */
[----:B------:R-:W-:-:S04]  /*02d0*/  FFMA R0, R0, R7, R0 ;  /* 0x0000000700007223 */ /* 0x000fc80000000000 */
[----:B------:R-:W-:-:S04]  /*02e0*/  FFMA R4, R0, 7.8500003814697265625, RZ ;  /* 0x40fb333400047823 */ /* 0x000fc800000000ff */
[----:B------:R-:W-:-:S04]  /*02f0*/  FFMA R7, R4, -R3, 7.8500003814697265625 ;  /* 0x40fb333404077423 */ /* 0x000fc80000000803 */
[----:B------:R-:W-:Y:S01]  /*0300*/  FFMA R0, R0, R7, R4 ;  /* 0x0000000700007223 */ /* 0x000fe20000000004 */
[----:B-1----:R-:W-:Y:S06]  /*0310*/  @!P0 BRA `(.L_x_268) ;  /* 0x00000000000c8947 */ /* 0x002fec0003800000 */
[----:B------:R-:W-:Y:S01]  /*0320*/  IMAD.MOV.U32 R0, RZ, RZ, 0x40fb3334 ;  /* 0x40fb3334ff007424 */ /* 0x000fe200078e00ff */
[----:B------:R-:W-:-:S07]  /*0330*/  MOV R4, 0x350 ;  /* 0x0000035000047802 */ /* 0x000fce0000000f00 */
[----:B------:R-:W-:Y:S05]  /*0340*/  CALL.REL.NOINC `($__internal_13_$__cuda_sm3x_div_rn_noftz_f32_slowpath) ;  /* 0x00000000006c7944 */ /* 0x000fea0003c00000 */
.L_x_268:
[----:B------:R-:W-:Y:S05]  /*0350*/  BSYNC.RECONVERGENT B1 ;  /* 0x0000000000017941 */ /* 0x000fea0003800200 */
.L_x_267:
        /* <DEDUP_REMOVED lines=13> */
[----:B------:R-:W-:Y:S05]  /*0430*/  CALL.REL.NOINC `($__internal_13_$__cuda_sm3x_div_rn_noftz_f32_slowpath) ;  /* 0x0000000000307944 */ /* 0x000fea0003c00000 */
.L_x_270:
[----:B------:R-:W-:Y:S05]  /*0440*/  BSYNC.RECONVERGENT B1 ;  /* 0x0000000000017941 */ /* 0x000fea0003800200 */
.L_x_269:
[----:B------:R-:W0:Y:S02]  /*0450*/  LDC.64 R6, c[0x0][0x388] ;  /* 0x0000e200ff067b82 */ /* 0x000e240000000a00 */
[----:B0-----:R-:W-:-:S06]  /*0460*/  IMAD.WIDE.U32 R6, R2, 0x8, R6 ;  /* 0x0000000802067825 */ /* 0x001fcc00078e0006 */
[----:B------:R-:W2:Y:S02]  /*0470*/  LDG.E.64 R6, desc[UR4][R6.64] ;  /* 0x0000000406067981 */ /* 0x000ea4000c1e1b00 */
[-C--:B--2---:R-:W-:Y:S01]  /*0480*/  FMUL R8, R6, R0.reuse ;  /* 0x0000000006087220 */ /* 0x084fe20000400000 */
[----:B------:R-:W-:-:S07]  /*0490*/  FMUL R9, R7, R0 ;  /* 0x0000000007097220 */ /* 0x000fce0000400000 */
.L_x_265:
[----:B0-----:R-:W-:Y:S05]  /*04a0*/  BSYNC.RECONVERGENT B0 ;  /* 0x0000000000007941 */ /* 0x001fea0003800200 */
.L_x_264:
[----:B------:R-:W0:Y:S01]  /*04b0*/  LDC.64 R6, c[0x0][0x390] ;  /* 0x0000e400ff067b82 */ /* 0x000e220000000a00 */
[----:B------:R-:W-:-:S04]  /*04c0*/  IMAD.IADD R3, R2, 0x1, R5 ;  /* 0x0000000102037824 */ /* 0x000fc800078e0205 */
[----:B0-----:R-:W-:-:S05]  /*04d0*/  IMAD.WIDE.U32 R2, R3, 0x8, R6 ;  /* 0x0000000803027825 */ /* 0x001fca00078e0006 */
[----:B------:R-:W-:Y:S01]  /*04e0*/  STG.E.64 desc[UR4][R2.64], R8 ;  /* 0x0000000802007986 */ /* 0x000fe2000c101b04 */
[----:B------:R-:W-:Y:S05]  /*04f0*/  EXIT ;  /* 0x000000000000794d */ /* 0x000fea0003800000 */
        .weak           $__internal_13_$__cuda_sm3x_div_rn_noftz_f32_slowpath
        .type           $__internal_13_$__cuda_sm3x_div_rn_noftz_f32_slowpath,@function
        .size           $__internal_13_$__cuda_sm3x_div_rn_noftz_f32_slowpath,(.L_x_336 - $__internal_13_$__cuda_sm3x_div_rn_noftz_f32_slowpath)
$__internal_13_$__cuda_sm3x_div_rn_noftz_f32_slowpath:
        /* <DEDUP_REMOVED lines=35> */
.L_x_272:
        /* <DEDUP_REMOVED lines=51> */
.L_x_279:
[----:B------:R-:W-:-:S04]  /*0a60*/  LOP3.LUT R0, R0, 0x80000000, RZ, 0xc0, !PT ;  /* 0x8000000000007812 */ /* 0x000fc800078ec0ff */
[----:B------:R-:W-:Y:S01]  /*0a70*/  LOP3.LUT R0, R0, 0x7f800000, RZ, 0xfc, !PT ;  /* 0x7f80000000007812 */ /* 0x000fe200078efcff */
[----:B------:R-:W-:Y:S06]  /*0a80*/  BRA `(.L_x_280) ;  /* 0x0000000000047947 */ /* 0x000fec0003800000 */
.L_x_278:
[----:B------:R-:W-:-:S07]  /*0a90*/  LEA R0, R9, R0, 0x17 ;  /* 0x0000000009007211 */ /* 0x000fce00078eb8ff */
.L_x_280:
[----:B------:R-:W-:Y:S05]  /*0aa0*/  BSYNC.RECONVERGENT B3 ;  /* 0x0000000000037941 */ /* 0x000fea0003800200 */
.L_x_277:
[----:B------:R-:W-:Y:S05]  /*0ab0*/  BRA `(.L_x_281) ;  /* 0x0000000000207947 */ /* 0x000fea0003800000 */
.L_x_276:
[----:B------:R-:W-:-:S04]  /*0ac0*/  LOP3.LUT R0, R7, 0x80000000, R0, 0x48, !PT ;  /* 0x8000000007007812 */ /* 0x000fc800078e4800 */
[----:B------:R-:W-:Y:S01]  /*0ad0*/  LOP3.LUT R0, R0, 0x7f800000, RZ, 0xfc, !PT ;  /* 0x7f80000000007812 */ /* 0x000fe200078efcff */
[----:B------:R-:W-:Y:S06]  /*0ae0*/  BRA `(.L_x_281) ;  /* 0x0000000000147947 */ /* 0x000fec0003800000 */
.L_x_275:
[----:B------:R-:W-:Y:S01]  /*0af0*/  LOP3.LUT R0, R7, 0x80000000, R0, 0x48, !PT ;  /* 0x8000000007007812 */ /* 0x000fe200078e4800 */
[----:B------:R-:W-:Y:S06]  /*0b00*/  BRA `(.L_x_281) ;  /* 0x00000000000c7947 */ /* 0x000fec0003800000 */
.L_x_274:
[----:B------:R-:W0:Y:S01]  /*0b10*/  MUFU.RSQ R0, -QNAN ;  /* 0xffc0000000007908 */ /* 0x000e220000001400 */
[----:B------:R-:W-:Y:S05]  /*0b20*/  BRA `(.L_x_281) ;  /* 0x0000000000047947 */ /* 0x000fea0003800000 */
.L_x_273:
[----:B------:R-:W-:-:S07]  /*0b30*/  FADD.FTZ R0, R0, R3 ;  /* 0x0000000300007221 */ /* 0x000fce0000010000 */
.L_x_281:
[----:B------:R-:W-:Y:S05]  /*0b40*/  BSYNC.RECONVERGENT B2 ;  /* 0x0000000000027941 */ /* 0x000fea0003800200 */
.L_x_271:
[----:B------:R-:W-:Y:S02]  /*0b50*/  IMAD.MOV.U32 R6, RZ, RZ, R4 ;  /* 0x000000ffff067224 */ /* 0x000fe400078e0004 */
[----:B------:R-:W-:-:S04]  /*0b60*/  IMAD.MOV.U32 R7, RZ, RZ, 0x0 ;  /* 0x00000000ff077424 */ /* 0x000fc800078e00ff */
[----:B0-----:R-:W-:Y:S05]  /*0b70*/  RET.REL.NODEC R6 `(_Z22extend_by_zeros_kernelPbP6float2S1_j) ;  /* 0xfffffff406207950 */ /* 0x001fea0003c3ffff */
.L_x_282:
        /* <DEDUP_REMOVED lines=16> */
.L_x_336:


//--------------------- .nv.global.init           --------------------------
	.section	.nv.global.init,"aw",@progbits
	.align	4
.nv.global.init:
	.type		__cudart_i2opi_f,@object
	.size		__cudart_i2opi_f,(mrg32k3aM1SubSeq - __cudart_i2opi_f)
__cudart_i2opi_f:
        /*0000*/ 	.byte	0x41, 0x90, 0x43, 0x3c, 0x99, 0x95, 0x62, 0xdb, 0xc0, 0xdd, 0x34, 0xf5, 0xd1, 0x57, 0x27, 0xfc
        /*0010*/ 	.byte	0x29, 0x15, 0x44, 0x4e, 0x6e, 0x83, 0xf9, 0xa2
	.type		mrg32k3aM1SubSeq,@object
	.size		mrg32k3aM1SubSeq,(mrg32k3aM2SubSeq - mrg32k3aM1SubSeq)
mrg32k3aM1SubSeq:
        /*0018*/ 	.byte	0x0b, 0xcc, 0xee, 0x04, 0x73, 0x29, 0x8b, 0x6f, 0xf6, 0x53, 0x03, 0xf6, 0x23, 0xf6, 0xea, 0xda
        /* <DEDUP_REMOVED lines=125> */
	.type		mrg32k3aM2SubSeq,@object
	.size		mrg32k3aM2SubSeq,(mrg32k3aM1 - mrg32k3aM2SubSeq)
mrg32k3aM2SubSeq:
        /* <DEDUP_REMOVED lines=126> */
	.type		mrg32k3aM1,@object
	.size		mrg32k3aM1,(mrg32k3aM1Seq - mrg32k3aM1)
mrg32k3aM1:
        /* <DEDUP_REMOVED lines=144> */
	.type		mrg32k3aM1Seq,@object
	.size		mrg32k3aM1Seq,(mrg32k3aM2 - mrg32k3aM1Seq)
mrg32k3aM1Seq:
        /* <DEDUP_REMOVED lines=144> */
	.type		mrg32k3aM2,@object
	.size		mrg32k3aM2,(mrg32k3aM2Seq - mrg32k3aM2)
mrg32k3aM2:
        /* <DEDUP_REMOVED lines=144> */
	.type		mrg32k3aM2Seq,@object
	.size		mrg32k3aM2Seq,(precalc_xorwow_matrix - mrg32k3aM2Seq)
mrg32k3aM2Seq:
        /* <DEDUP_REMOVED lines=144> */
	.type		precalc_xorwow_matrix,@object
	.size		precalc_xorwow_matrix,(precalc_xorwow_offset_matrix - precalc_xorwow_matrix)
precalc_xorwow_matrix:
        /* <DEDUP_REMOVED lines=6400> */
	.type		precalc_xorwow_offset_matrix,@object
	.size		precalc_xorwow_offset_matrix,(.L_1 - precalc_xorwow_offset_matrix)
precalc_xorwow_offset_matrix:
        /* <DEDUP_REMOVED lines=6400> */
.L_1:


//--------------------- .nv.shared.reserved.0     --------------------------
	.section	.nv.shared.reserved.0,"aw",@nobits
	.weak		__nv_reservedSMEM_offset_0_alias
	.size		__nv_reservedSMEM_offset_0_alias, 0, 64
	.other		__nv_reservedSMEM_offset_0_alias,@"STO_CUDA_RESERVED_SHARED STV_DEFAULT"
__nv_reservedSMEM_offset_0_alias:
	.zero		0
	.zero		64


//--------------------- .nv.constant0._Z14init_x0_kernelP6float2j --------------------------
	.section	.nv.constant0._Z14init_x0_kernelP6float2j,"a",@progbits
	.sectionflags	@""
	.align	4
.nv.constant0._Z14init_x0_kernelP6float2j:
	.zero		908


//--------------------- .nv.constant0._Z10add_kernelP6float2S0_S0_ --------------------------
	.section	.nv.constant0._Z10add_kernelP6float2S0_S0_,"a",@progbits
	.sectionflags	@""
	.align	4
.nv.constant0._Z10add_kernelP6float2S0_S0_:
	.zero		920


//--------------------- .nv.constant0._Z19get_solution_kernelP6float2S0_S0_ --------------------------
	.section	.nv.constant0._Z19get_solution_kernelP6float2S0_S0_,"a",@progbits
	.sectionflags	@""
	.align	4
.nv.constant0._Z19get_solution_kernelP6float2S0_S0_:
	.zero		920


//--------------------- .nv.constant0._Z23get_new_solution_kernelP6float2S0_ --------------------------
	.section	.nv.constant0._Z23get_new_solution_kernelP6float2S0_,"a",@progbits
	.sectionflags	@""
	.align	4
.nv.constant0._Z23get_new_solution_kernelP6float2S0_:
	.zero		912


//--------------------- .nv.constant0._Z13set_cc_kernelP6float2S0_Pfj --------------------------
	.section	.nv.constant0._Z13set_cc_kernelP6float2S0_Pfj,"a",@progbits
	.sectionflags	@""
	.align	4
.nv.constant0._Z13set_cc_kernelP6float2S0_Pfj:
	.zero		924


//--------------------- .nv.constant0._Z44set_4_Givens_rotation_matrix_elements_kernelP6float2jS0_S0_S0_S0_j --------------------------
	.section	.nv.constant0._Z44set_4_Givens_rotation_matrix_elements_kernelP6float2jS0_S0_S0_S0_j,"a",@progbits
	.sectionflags	@""
	.align	4
.nv.constant0._Z44set_4_Givens_rotation_matrix_elements_kernelP6float2jS0_S0_S0_S0_j:
	.zero		948


//--------------------- .nv.constant0._Z26set_Identity_matrix_kernelP6float2 --------------------------
	.section	.nv.constant0._Z26set_Identity_matrix_kernelP6float2,"a",@progbits
	.sectionflags	@""
	.align	4
.nv.constant0._Z26set_Identity_matrix_kernelP6float2:
	.zero		904


//--------------------- .nv.constant0._Z23set_first_Jtotal_kernelP6float2S0_jj --------------------------
	.section	.nv.constant0._Z23set_first_Jtotal_kernelP6float2S0_jj,"a",@progbits
	.sectionflags	@""
	.align	4
.nv.constant0._Z23set_first_Jtotal_kernelP6float2S0_jj:
	.zero		920


//--------------------- .nv.constant0._Z19get_complex_dividedPKfP6float2Pf --------------------------
	.section	.nv.constant0._Z19get_complex_dividedPKfP6float2Pf,"a",@progbits
	.sectionflags	@""
	.align	4
.nv.constant0._Z19get_complex_dividedPKfP6float2Pf:
	.zero		920


//--------------------- .nv.constant0._Z22weight_subtract_kernelP6float2S0_S0_ --------------------------
	.section	.nv.constant0._Z22weight_subtract_kernelP6float2S0_S0_,"a",@progbits
	.sectionflags	@""
	.align	4
.nv.constant0._Z22weight_subtract_kernelP6float2S0_S0_:
	.zero		920


//--------------------- .nv.constant0._Z16_2D_to_1D_kernelPbP6float2S1_S1_j --------------------------
	.section	.nv.constant0._Z16_2D_to_1D_kernelPbP6float2S1_S1_j,"a",@progbits
	.sectionflags	@""
	.align	4
.nv.constant0._Z16_2D_to_1D_kernelPbP6float2S1_S1_j:
	.zero		932


//--------------------- .nv.constant0._Z16_2D_to_1D_kernelP6float2S0_S0_j --------------------------
	.section	.nv.constant0._Z16_2D_to_1D_kernelP6float2S0_S0_j,"a",@progbits
	.sectionflags	@""
	.align	4
.nv.constant0._Z16_2D_to_1D_kernelP6float2S0_S0_j:
	.zero		924


//--------------------- .nv.constant0._Z21set_alpha_beta_kernelP6float2S0_ --------------------------
	.section	.nv.constant0._Z21set_alpha_beta_kernelP6float2S0_,"a",@progbits
	.sectionflags	@""
	.align	4
.nv.constant0._Z21set_alpha_beta_kernelP6float2S0_:
	.zero		912


//--------------------- .nv.constant0._Z29residual_normalization_kernelP6float2PfS0_ --------------------------
	.section	.nv.constant0._Z29residual_normalization_kernelP6float2PfS0_,"a",@progbits
	.sectionflags	@""
	.align	4
.nv.constant0._Z29residual_normalization_kernelP6float2PfS0_:
	.zero		920


//--------------------- .nv.constant0._Z25_2D_to_1D_compared_kernelPbP6float2S1_S1_jj --------------------------
	.section	.nv.constant0._Z25_2D_to_1D_compared_kernelPbP6float2S1_S1_jj,"a",@progbits
	.sectionflags	@""
	.align	4
.nv.constant0._Z25_2D_to_1D_compared_kernelPbP6float2S1_S1_jj:
	.zero		936


//--------------------- .nv.constant0._Z25_2D_to_1D_compared_kernelP6float2S0_S0_j --------------------------
	.section	.nv.constant0._Z25_2D_to_1D_compared_kernelP6float2S0_S0_j,"a",@progbits
	.sectionflags	@""
	.align	4
.nv.constant0._Z25_2D_to_1D_compared_kernelP6float2S0_S0_j:
	.zero		924


//--------------------- .nv.constant0._Z22MatMul_ElemWise_kernelP6float2S0_j --------------------------
	.section	.nv.constant0._Z22MatMul_ElemWise_kernelP6float2S0_j,"a",@progbits
	.sectionflags	@""
	.align	4
.nv.constant0._Z22MatMul_ElemWise_kernelP6float2S0_j:
	.zero		916


//--------------------- .nv.constant0._Z22extend_by_zeros_kernelP6float2S0_j --------------------------
	.section	.nv.constant0._Z22extend_by_zeros_kernelP6float2S0_j,"a",@progbits
	.sectionflags	@""
	.align	4
.nv.constant0._Z22extend_by_zeros_kernelP6float2S0_j:
	.zero		916


//--------------------- .nv.constant0._Z22extend_by_zeros_kernelPbP6float2S1_j --------------------------
	.section	.nv.constant0._Z22extend_by_zeros_kernelPbP6float2S1_j,"a",@progbits
	.sectionflags	@""
	.align	4
.nv.constant0._Z22extend_by_zeros_kernelPbP6float2S1_j:
	.zero		924


//--------------------- SYMBOLS --------------------------

	.type		.nv.reservedSmem.offset0,@object
	.size		.nv.reservedSmem.offset0,0x4
